//
// Generated by NVIDIA NVVM Compiler
//
// Compiler Build ID: CL-36424714
// Cuda compilation tools, release 13.0, V13.0.88
// Based on NVVM 20.0.0
//

.version 9.0
.target sm_100
.address_size 64

	// .globl	_ZN3cub18CUB_300001_SM_10006detail11EmptyKernelIvEEvv
// _ZZN3cub18CUB_300001_SM_10006detail6reduce28DeviceReduceSingleTileKernelINS2_10policy_hubIdjN4cuda3std3__44plusIdEEE10Policy1000EN6thrust24THRUST_300001_SM_1000_NS6detail15normal_iteratorINSD_10device_ptrIdEEEEPdjS9_ddNS7_10__identityEEEvT0_T1_T2_T3_T4_T6_E12temp_storage has been demoted
// _ZZN3cub18CUB_300001_SM_10006detail6reduce18DeviceReduceKernelINS2_10policy_hubIdjN4cuda3std3__44plusIdEEE10Policy1000EN6thrust24THRUST_300001_SM_1000_NS6detail15normal_iteratorINSD_10device_ptrIdEEEEjS9_dNS7_10__identityEEEvT0_PT3_T1_NS0_13GridEvenShareISN_EET2_T4_E12temp_storage has been demoted
// _ZZN3cub18CUB_300001_SM_10006detail6reduce28DeviceReduceSingleTileKernelINS2_10policy_hubIdjN4cuda3std3__44plusIdEEE10Policy1000EPdSC_iS9_ddNS7_10__identityEEEvT0_T1_T2_T3_T4_T6_E12temp_storage has been demoted
// _ZZN3cub18CUB_300001_SM_10006detail6reduce28DeviceReduceSingleTileKernelINS2_10policy_hubIdyN4cuda3std3__44plusIdEEE10Policy1000EN6thrust24THRUST_300001_SM_1000_NS6detail15normal_iteratorINSD_10device_ptrIdEEEEPdyS9_ddNS7_10__identityEEEvT0_T1_T2_T3_T4_T6_E12temp_storage has been demoted
// _ZZN3cub18CUB_300001_SM_10006detail6reduce18DeviceReduceKernelINS2_10policy_hubIdyN4cuda3std3__44plusIdEEE10Policy1000EN6thrust24THRUST_300001_SM_1000_NS6detail15normal_iteratorINSD_10device_ptrIdEEEEyS9_dNS7_10__identityEEEvT0_PT3_T1_NS0_13GridEvenShareISN_EET2_T4_E12temp_storage has been demoted
// _ZZN3cub18CUB_300001_SM_10006detail6reduce28DeviceReduceSingleTileKernelINS2_10policy_hubIdyN4cuda3std3__44plusIdEEE10Policy1000EPdSC_iS9_ddNS7_10__identityEEEvT0_T1_T2_T3_T4_T6_E12temp_storage has been demoted
.global .align 1 .b8 _ZN30_INTERNAL_54649e13_4_k_cu_main4cuda3std3__45__cpo5beginE[1];
.global .align 1 .b8 _ZN30_INTERNAL_54649e13_4_k_cu_main4cuda3std3__45__cpo3endE[1];
.global .align 1 .b8 _ZN30_INTERNAL_54649e13_4_k_cu_main4cuda3std3__45__cpo6cbeginE[1];
.global .align 1 .b8 _ZN30_INTERNAL_54649e13_4_k_cu_main4cuda3std3__45__cpo4cendE[1];
.global .align 1 .b8 _ZN30_INTERNAL_54649e13_4_k_cu_main4cuda3std3__45__cpo6rbeginE[1];
.global .align 1 .b8 _ZN30_INTERNAL_54649e13_4_k_cu_main4cuda3std3__45__cpo4rendE[1];
.global .align 1 .b8 _ZN30_INTERNAL_54649e13_4_k_cu_main4cuda3std3__45__cpo7crbeginE[1];
.global .align 1 .b8 _ZN30_INTERNAL_54649e13_4_k_cu_main4cuda3std3__45__cpo5crendE[1];
.global .align 1 .b8 _ZN30_INTERNAL_54649e13_4_k_cu_main4cuda3std3__432_GLOBAL__N__54649e13_4_k_cu_main6ignoreE[1];
.global .align 1 .b8 _ZN30_INTERNAL_54649e13_4_k_cu_main4cuda3std3__419piecewise_constructE[1];
.global .align 1 .b8 _ZN30_INTERNAL_54649e13_4_k_cu_main4cuda3std3__48in_placeE[1];
.global .align 1 .b8 _ZN30_INTERNAL_54649e13_4_k_cu_main4cuda3std3__420unreachable_sentinelE[1];
.global .align 1 .b8 _ZN30_INTERNAL_54649e13_4_k_cu_main4cuda3std3__47nulloptE[1];
.global .align 1 .b8 _ZN30_INTERNAL_54649e13_4_k_cu_main4cuda3std3__48unexpectE[1];
.global .align 1 .b8 _ZN30_INTERNAL_54649e13_4_k_cu_main4cuda3std6ranges3__45__cpo4swapE[1];
.global .align 1 .b8 _ZN30_INTERNAL_54649e13_4_k_cu_main4cuda3std6ranges3__45__cpo9iter_moveE[1];
.global .align 1 .b8 _ZN30_INTERNAL_54649e13_4_k_cu_main4cuda3std6ranges3__45__cpo5beginE[1];
.global .align 1 .b8 _ZN30_INTERNAL_54649e13_4_k_cu_main4cuda3std6ranges3__45__cpo3endE[1];
.global .align 1 .b8 _ZN30_INTERNAL_54649e13_4_k_cu_main4cuda3std6ranges3__45__cpo6cbeginE[1];
.global .align 1 .b8 _ZN30_INTERNAL_54649e13_4_k_cu_main4cuda3std6ranges3__45__cpo4cendE[1];
.global .align 1 .b8 _ZN30_INTERNAL_54649e13_4_k_cu_main4cuda3std6ranges3__45__cpo7advanceE[1];
.global .align 1 .b8 _ZN30_INTERNAL_54649e13_4_k_cu_main4cuda3std6ranges3__45__cpo9iter_swapE[1];
.global .align 1 .b8 _ZN30_INTERNAL_54649e13_4_k_cu_main4cuda3std6ranges3__45__cpo4nextE[1];
.global .align 1 .b8 _ZN30_INTERNAL_54649e13_4_k_cu_main4cuda3std6ranges3__45__cpo4prevE[1];
.global .align 1 .b8 _ZN30_INTERNAL_54649e13_4_k_cu_main4cuda3std6ranges3__45__cpo4dataE[1];
.global .align 1 .b8 _ZN30_INTERNAL_54649e13_4_k_cu_main4cuda3std6ranges3__45__cpo5cdataE[1];
.global .align 1 .b8 _ZN30_INTERNAL_54649e13_4_k_cu_main4cuda3std6ranges3__45__cpo4sizeE[1];
.global .align 1 .b8 _ZN30_INTERNAL_54649e13_4_k_cu_main4cuda3std6ranges3__45__cpo5ssizeE[1];
.global .align 1 .b8 _ZN30_INTERNAL_54649e13_4_k_cu_main4cuda3std6ranges3__45__cpo8distanceE[1];
.global .align 1 .b8 _ZN30_INTERNAL_54649e13_4_k_cu_main6thrust24THRUST_300001_SM_1000_NS8cuda_cub3parE[1];
.global .align 1 .b8 _ZN30_INTERNAL_54649e13_4_k_cu_main6thrust24THRUST_300001_SM_1000_NS8cuda_cub10par_nosyncE[1];
.global .align 1 .b8 _ZN30_INTERNAL_54649e13_4_k_cu_main6thrust24THRUST_300001_SM_1000_NS6system6detail10sequential3seqE[1];
.global .align 1 .b8 _ZN30_INTERNAL_54649e13_4_k_cu_main6thrust24THRUST_300001_SM_1000_NS12placeholders2_1E[1];
.global .align 1 .b8 _ZN30_INTERNAL_54649e13_4_k_cu_main6thrust24THRUST_300001_SM_1000_NS12placeholders2_2E[1];
.global .align 1 .b8 _ZN30_INTERNAL_54649e13_4_k_cu_main6thrust24THRUST_300001_SM_1000_NS12placeholders2_3E[1];
.global .align 1 .b8 _ZN30_INTERNAL_54649e13_4_k_cu_main6thrust24THRUST_300001_SM_1000_NS12placeholders2_4E[1];
.global .align 1 .b8 _ZN30_INTERNAL_54649e13_4_k_cu_main6thrust24THRUST_300001_SM_1000_NS12placeholders2_5E[1];
.global .align 1 .b8 _ZN30_INTERNAL_54649e13_4_k_cu_main6thrust24THRUST_300001_SM_1000_NS12placeholders2_6E[1];
.global .align 1 .b8 _ZN30_INTERNAL_54649e13_4_k_cu_main6thrust24THRUST_300001_SM_1000_NS12placeholders2_7E[1];
.global .align 1 .b8 _ZN30_INTERNAL_54649e13_4_k_cu_main6thrust24THRUST_300001_SM_1000_NS12placeholders2_8E[1];
.global .align 1 .b8 _ZN30_INTERNAL_54649e13_4_k_cu_main6thrust24THRUST_300001_SM_1000_NS12placeholders2_9E[1];
.global .align 1 .b8 _ZN30_INTERNAL_54649e13_4_k_cu_main6thrust24THRUST_300001_SM_1000_NS12placeholders3_10E[1];
.global .align 1 .b8 _ZN30_INTERNAL_54649e13_4_k_cu_main6thrust24THRUST_300001_SM_1000_NS3seqE[1];

.visible .entry _ZN3cub18CUB_300001_SM_10006detail11EmptyKernelIvEEvv()
{


	ret;

}
	// .globl	_ZN3cub18CUB_300001_SM_10006detail8for_each13static_kernelINS2_12policy_hub_t12policy_500_tEmN6thrust24THRUST_300001_SM_1000_NS8cuda_cub20__uninitialized_fill7functorINS7_10device_ptrIdEEdEEEEvT0_T1_
.visible .entry _ZN3cub18CUB_300001_SM_10006detail8for_each13static_kernelINS2_12policy_hub_t12policy_500_tEmN6thrust24THRUST_300001_SM_1000_NS8cuda_cub20__uninitialized_fill7functorINS7_10device_ptrIdEEdEEEEvT0_T1_(
	.param .u64 _ZN3cub18CUB_300001_SM_10006detail8for_each13static_kernelINS2_12policy_hub_t12policy_500_tEmN6thrust24THRUST_300001_SM_1000_NS8cuda_cub20__uninitialized_fill7functorINS7_10device_ptrIdEEdEEEEvT0_T1__param_0,
	.param .align 8 .b8 _ZN3cub18CUB_300001_SM_10006detail8for_each13static_kernelINS2_12policy_hub_t12policy_500_tEmN6thrust24THRUST_300001_SM_1000_NS8cuda_cub20__uninitialized_fill7functorINS7_10device_ptrIdEEdEEEEvT0_T1__param_1[16]
)
.maxntid 256
{
	.reg .pred 	%p<4>;
	.reg .b32 	%r<5>;
	.reg .b64 	%rd<16>;
	.reg .b64 	%fd<3>;

	ld.param.f64 	%fd2, [_ZN3cub18CUB_300001_SM_10006detail8for_each13static_kernelINS2_12policy_hub_t12policy_500_tEmN6thrust24THRUST_300001_SM_1000_NS8cuda_cub20__uninitialized_fill7functorINS7_10device_ptrIdEEdEEEEvT0_T1__param_1+8];
	ld.param.u64 	%rd4, [_ZN3cub18CUB_300001_SM_10006detail8for_each13static_kernelINS2_12policy_hub_t12policy_500_tEmN6thrust24THRUST_300001_SM_1000_NS8cuda_cub20__uninitialized_fill7functorINS7_10device_ptrIdEEdEEEEvT0_T1__param_1];
	ld.param.u64 	%rd5, [_ZN3cub18CUB_300001_SM_10006detail8for_each13static_kernelINS2_12policy_hub_t12policy_500_tEmN6thrust24THRUST_300001_SM_1000_NS8cuda_cub20__uninitialized_fill7functorINS7_10device_ptrIdEEdEEEEvT0_T1__param_0];
	mov.u32 	%r2, %ctaid.x;
	mul.wide.u32 	%rd1, %r2, 512;
	sub.s64 	%rd2, %rd5, %rd1;
	setp.lt.u64 	%p1, %rd2, 512;
	@%p1 bra 	$L__BB1_2;
	mov.u32 	%r4, %tid.x;
	cvta.to.global.u64 	%rd11, %rd4;
	cvt.u64.u32 	%rd12, %r4;
	add.s64 	%rd13, %rd1, %rd12;
	shl.b64 	%rd14, %rd13, 3;
	add.s64 	%rd15, %rd11, %rd14;
	st.global.f64 	[%rd15], %fd2;
	st.global.f64 	[%rd15+2048], %fd2;
	bra.uni 	$L__BB1_6;
$L__BB1_2:
	cvta.to.global.u64 	%rd6, %rd4;
	mov.u32 	%r1, %tid.x;
	cvt.u64.u32 	%rd7, %r1;
	setp.le.u64 	%p2, %rd2, %rd7;
	add.s64 	%rd8, %rd1, %rd7;
	shl.b64 	%rd9, %rd8, 3;
	add.s64 	%rd3, %rd6, %rd9;
	@%p2 bra 	$L__BB1_4;
	st.global.f64 	[%rd3], %fd2;
$L__BB1_4:
	add.s32 	%r3, %r1, 256;
	cvt.u64.u32 	%rd10, %r3;
	setp.le.u64 	%p3, %rd2, %rd10;
	@%p3 bra 	$L__BB1_6;
	st.global.f64 	[%rd3+2048], %fd2;
$L__BB1_6:
	ret;

}
	// .globl	_ZN3cub18CUB_300001_SM_10006detail9transform16transform_kernelINS2_10policy_hubILb1EN4cuda3std3__45tupleIJN6thrust24THRUST_300001_SM_1000_NS6detail15normal_iteratorINSA_10device_ptrIdEEEEEEEE10policy1000Ei12calculate_piSF_JPdEEEvT0_iT1_T2_DpNS2_10kernel_argIT3_EE
.visible .entry _ZN3cub18CUB_300001_SM_10006detail9transform16transform_kernelINS2_10policy_hubILb1EN4cuda3std3__45tupleIJN6thrust24THRUST_300001_SM_1000_NS6detail15normal_iteratorINSA_10device_ptrIdEEEEEEEE10policy1000Ei12calculate_piSF_JPdEEEvT0_iT1_T2_DpNS2_10kernel_argIT3_EE(
	.param .u32 _ZN3cub18CUB_300001_SM_10006detail9transform16transform_kernelINS2_10policy_hubILb1EN4cuda3std3__45tupleIJN6thrust24THRUST_300001_SM_1000_NS6detail15normal_iteratorINSA_10device_ptrIdEEEEEEEE10policy1000Ei12calculate_piSF_JPdEEEvT0_iT1_T2_DpNS2_10kernel_argIT3_EE_param_0,
	.param .u32 _ZN3cub18CUB_300001_SM_10006detail9transform16transform_kernelINS2_10policy_hubILb1EN4cuda3std3__45tupleIJN6thrust24THRUST_300001_SM_1000_NS6detail15normal_iteratorINSA_10device_ptrIdEEEEEEEE10policy1000Ei12calculate_piSF_JPdEEEvT0_iT1_T2_DpNS2_10kernel_argIT3_EE_param_1,
	.param .align 1 .b8 _ZN3cub18CUB_300001_SM_10006detail9transform16transform_kernelINS2_10policy_hubILb1EN4cuda3std3__45tupleIJN6thrust24THRUST_300001_SM_1000_NS6detail15normal_iteratorINSA_10device_ptrIdEEEEEEEE10policy1000Ei12calculate_piSF_JPdEEEvT0_iT1_T2_DpNS2_10kernel_argIT3_EE_param_2[1],
	.param .align 8 .b8 _ZN3cub18CUB_300001_SM_10006detail9transform16transform_kernelINS2_10policy_hubILb1EN4cuda3std3__45tupleIJN6thrust24THRUST_300001_SM_1000_NS6detail15normal_iteratorINSA_10device_ptrIdEEEEEEEE10policy1000Ei12calculate_piSF_JPdEEEvT0_iT1_T2_DpNS2_10kernel_argIT3_EE_param_3[8],
	.param .align 8 .b8 _ZN3cub18CUB_300001_SM_10006detail9transform16transform_kernelINS2_10policy_hubILb1EN4cuda3std3__45tupleIJN6thrust24THRUST_300001_SM_1000_NS6detail15normal_iteratorINSA_10device_ptrIdEEEEEEEE10policy1000Ei12calculate_piSF_JPdEEEvT0_iT1_T2_DpNS2_10kernel_argIT3_EE_param_4[16]
)
.maxntid 128
{
	.reg .pred 	%p<35>;
	.reg .b32 	%r<231>;
	.reg .b64 	%rd<31>;
	.reg .b64 	%fd<49>;

	ld.param.u32 	%r27, [_ZN3cub18CUB_300001_SM_10006detail9transform16transform_kernelINS2_10policy_hubILb1EN4cuda3std3__45tupleIJN6thrust24THRUST_300001_SM_1000_NS6detail15normal_iteratorINSA_10device_ptrIdEEEEEEEE10policy1000Ei12calculate_piSF_JPdEEEvT0_iT1_T2_DpNS2_10kernel_argIT3_EE_param_0];
	ld.param.u64 	%rd8, [_ZN3cub18CUB_300001_SM_10006detail9transform16transform_kernelINS2_10policy_hubILb1EN4cuda3std3__45tupleIJN6thrust24THRUST_300001_SM_1000_NS6detail15normal_iteratorINSA_10device_ptrIdEEEEEEEE10policy1000Ei12calculate_piSF_JPdEEEvT0_iT1_T2_DpNS2_10kernel_argIT3_EE_param_4];
	ld.param.u64 	%rd9, [_ZN3cub18CUB_300001_SM_10006detail9transform16transform_kernelINS2_10policy_hubILb1EN4cuda3std3__45tupleIJN6thrust24THRUST_300001_SM_1000_NS6detail15normal_iteratorINSA_10device_ptrIdEEEEEEEE10policy1000Ei12calculate_piSF_JPdEEEvT0_iT1_T2_DpNS2_10kernel_argIT3_EE_param_3];
	ld.param.u32 	%r26, [_ZN3cub18CUB_300001_SM_10006detail9transform16transform_kernelINS2_10policy_hubILb1EN4cuda3std3__45tupleIJN6thrust24THRUST_300001_SM_1000_NS6detail15normal_iteratorINSA_10device_ptrIdEEEEEEEE10policy1000Ei12calculate_piSF_JPdEEEvT0_iT1_T2_DpNS2_10kernel_argIT3_EE_param_1];
	cvta.to.global.u64 	%rd1, %rd9;
	cvta.to.global.u64 	%rd2, %rd8;
	shl.b32 	%r1, %r26, 7;
	mov.u32 	%r28, %ctaid.x;
	mul.lo.s32 	%r2, %r1, %r28;
	sub.s32 	%r3, %r27, %r2;
	min.s32 	%r4, %r1, %r3;
	shl.b32 	%r5, %r4, 3;
	mov.u32 	%r6, %tid.x;
	shl.b32 	%r224, %r6, 7;
	setp.ge.s32 	%p1, %r224, %r5;
	@%p1 bra 	$L__BB2_3;
	mul.wide.u32 	%rd10, %r6, 128;
	add.s64 	%rd11, %rd2, %rd10;
	mul.wide.s32 	%rd12, %r2, 8;
	add.s64 	%rd30, %rd11, %rd12;
$L__BB2_2:
	.pragma "nounroll";
	// begin inline asm
	prefetch.global.L2 [%rd30];
	// end inline asm
	add.s32 	%r224, %r224, 16384;
	add.s64 	%rd30, %rd30, 16384;
	setp.lt.s32 	%p2, %r224, %r5;
	@%p2 bra 	$L__BB2_2;
$L__BB2_3:
	mul.wide.s32 	%rd14, %r2, 8;
	add.s64 	%rd6, %rd2, %rd14;
	add.s64 	%rd7, %rd1, %rd14;
	setp.gt.s32 	%p3, %r1, %r3;
	@%p3 bra 	$L__BB2_11;
	setp.lt.s32 	%p4, %r26, 1;
	@%p4 bra 	$L__BB2_23;
	setp.eq.s32 	%p5, %r26, 1;
	mov.b32 	%r230, 0;
	@%p5 bra 	$L__BB2_9;
	and.b32  	%r30, %r26, 2147483646;
	neg.s32 	%r226, %r30;
	mov.u32 	%r225, %r6;
$L__BB2_7:
	mul.wide.s32 	%rd15, %r225, 8;
	add.s64 	%rd16, %rd6, %rd15;
	ld.global.f64 	%fd1, [%rd16];
	cvt.rzi.s32.f64 	%r31, %fd1;
	mul.hi.u32 	%r32, %r31, 3;
	sub.s32 	%r33, %r31, %r32;
	shr.u32 	%r34, %r33, 1;
	add.s32 	%r35, %r34, %r32;
	shr.u32 	%r36, %r35, 30;
	mul.lo.s32 	%r37, %r36, 2147483647;
	sub.s32 	%r38, %r31, %r37;
	max.u32 	%r39, %r38, 1;
	mul.hi.u32 	%r40, %r39, 1581746633;
	shr.u32 	%r41, %r40, 14;
	mul.lo.s32 	%r42, %r41, 44488;
	sub.s32 	%r43, %r39, %r42;
	mul.lo.s32 	%r44, %r43, 48271;
	mul.lo.s32 	%r45, %r41, 3399;
	setp.lt.u32 	%p6, %r44, %r45;
	xor.b32  	%r46, %r45, 2147483647;
	neg.s32 	%r47, %r45;
	selp.b32 	%r48, %r46, %r47, %p6;
	add.s32 	%r49, %r48, %r44;
	add.s32 	%r50, %r49, -1;
	cvt.rn.f64.u32 	%fd2, %r50;
	div.rn.f64 	%fd3, %fd2, 0d41DFFFFFFF800000;
	mul.hi.u32 	%r51, %r49, -1131474031;
	shr.u32 	%r52, %r51, 15;
	mul.lo.s32 	%r53, %r52, 44488;
	sub.s32 	%r54, %r49, %r53;
	mul.lo.s32 	%r55, %r54, 48271;
	mul.lo.s32 	%r56, %r52, 3399;
	setp.lt.u32 	%p7, %r55, %r56;
	xor.b32  	%r57, %r56, 2147483647;
	neg.s32 	%r58, %r56;
	selp.b32 	%r59, %r57, %r58, %p7;
	add.s32 	%r60, %r55, %r59;
	add.s32 	%r61, %r60, -1;
	cvt.rn.f64.u32 	%fd4, %r61;
	div.rn.f64 	%fd5, %fd4, 0d41DFFFFFFF800000;
	mul.f64 	%fd6, %fd5, %fd5;
	fma.rn.f64 	%fd7, %fd3, %fd3, %fd6;
	setp.le.f64 	%p8, %fd7, 0d3FF0000000000000;
	selp.f64 	%fd8, 0d3FF0000000000000, 0d0000000000000000, %p8;
	add.s64 	%rd17, %rd7, %rd15;
	st.global.f64 	[%rd17], %fd8;
	ld.global.f64 	%fd9, [%rd16+1024];
	cvt.rzi.s32.f64 	%r62, %fd9;
	mul.hi.u32 	%r63, %r62, 3;
	sub.s32 	%r64, %r62, %r63;
	shr.u32 	%r65, %r64, 1;
	add.s32 	%r66, %r65, %r63;
	shr.u32 	%r67, %r66, 30;
	mul.lo.s32 	%r68, %r67, 2147483647;
	sub.s32 	%r69, %r62, %r68;
	max.u32 	%r70, %r69, 1;
	mul.hi.u32 	%r71, %r70, 1581746633;
	shr.u32 	%r72, %r71, 14;
	mul.lo.s32 	%r73, %r72, 44488;
	sub.s32 	%r74, %r70, %r73;
	mul.lo.s32 	%r75, %r74, 48271;
	mul.lo.s32 	%r76, %r72, 3399;
	setp.lt.u32 	%p9, %r75, %r76;
	xor.b32  	%r77, %r76, 2147483647;
	neg.s32 	%r78, %r76;
	selp.b32 	%r79, %r77, %r78, %p9;
	add.s32 	%r80, %r79, %r75;
	add.s32 	%r81, %r80, -1;
	cvt.rn.f64.u32 	%fd10, %r81;
	div.rn.f64 	%fd11, %fd10, 0d41DFFFFFFF800000;
	mul.hi.u32 	%r82, %r80, -1131474031;
	shr.u32 	%r83, %r82, 15;
	mul.lo.s32 	%r84, %r83, 44488;
	sub.s32 	%r85, %r80, %r84;
	mul.lo.s32 	%r86, %r85, 48271;
	mul.lo.s32 	%r87, %r83, 3399;
	setp.lt.u32 	%p10, %r86, %r87;
	xor.b32  	%r88, %r87, 2147483647;
	neg.s32 	%r89, %r87;
	selp.b32 	%r90, %r88, %r89, %p10;
	add.s32 	%r91, %r86, %r90;
	add.s32 	%r92, %r91, -1;
	cvt.rn.f64.u32 	%fd12, %r92;
	div.rn.f64 	%fd13, %fd12, 0d41DFFFFFFF800000;
	mul.f64 	%fd14, %fd13, %fd13;
	fma.rn.f64 	%fd15, %fd11, %fd11, %fd14;
	setp.le.f64 	%p11, %fd15, 0d3FF0000000000000;
	selp.f64 	%fd16, 0d3FF0000000000000, 0d0000000000000000, %p11;
	st.global.f64 	[%rd17+1024], %fd16;
	add.s32 	%r226, %r226, 2;
	add.s32 	%r225, %r225, 256;
	setp.eq.s32 	%p12, %r226, 0;
	@%p12 bra 	$L__BB2_8;
	bra.uni 	$L__BB2_7;
$L__BB2_8:
	and.b32  	%r230, %r1, -256;
$L__BB2_9:
	and.b32  	%r94, %r26, 1;
	setp.eq.b32 	%p13, %r94, 1;
	not.pred 	%p14, %p13;
	@%p14 bra 	$L__BB2_23;
	add.s32 	%r95, %r230, %r6;
	mul.wide.s32 	%rd18, %r95, 8;
	add.s64 	%rd19, %rd6, %rd18;
	ld.global.f64 	%fd17, [%rd19];
	cvt.rzi.s32.f64 	%r96, %fd17;
	mul.hi.u32 	%r97, %r96, 3;
	sub.s32 	%r98, %r96, %r97;
	shr.u32 	%r99, %r98, 1;
	add.s32 	%r100, %r99, %r97;
	shr.u32 	%r101, %r100, 30;
	mul.lo.s32 	%r102, %r101, 2147483647;
	sub.s32 	%r103, %r96, %r102;
	max.u32 	%r104, %r103, 1;
	mul.hi.u32 	%r105, %r104, 1581746633;
	shr.u32 	%r106, %r105, 14;
	mul.lo.s32 	%r107, %r106, 44488;
	sub.s32 	%r108, %r104, %r107;
	mul.lo.s32 	%r109, %r108, 48271;
	mul.lo.s32 	%r110, %r106, 3399;
	setp.lt.u32 	%p15, %r109, %r110;
	xor.b32  	%r111, %r110, 2147483647;
	neg.s32 	%r112, %r110;
	selp.b32 	%r113, %r111, %r112, %p15;
	add.s32 	%r114, %r113, %r109;
	add.s32 	%r115, %r114, -1;
	cvt.rn.f64.u32 	%fd18, %r115;
	div.rn.f64 	%fd19, %fd18, 0d41DFFFFFFF800000;
	mul.hi.u32 	%r116, %r114, -1131474031;
	shr.u32 	%r117, %r116, 15;
	mul.lo.s32 	%r118, %r117, 44488;
	sub.s32 	%r119, %r114, %r118;
	mul.lo.s32 	%r120, %r119, 48271;
	mul.lo.s32 	%r121, %r117, 3399;
	setp.lt.u32 	%p16, %r120, %r121;
	xor.b32  	%r122, %r121, 2147483647;
	neg.s32 	%r123, %r121;
	selp.b32 	%r124, %r122, %r123, %p16;
	add.s32 	%r125, %r120, %r124;
	add.s32 	%r126, %r125, -1;
	cvt.rn.f64.u32 	%fd20, %r126;
	div.rn.f64 	%fd21, %fd20, 0d41DFFFFFFF800000;
	mul.f64 	%fd22, %fd21, %fd21;
	fma.rn.f64 	%fd23, %fd19, %fd19, %fd22;
	setp.le.f64 	%p17, %fd23, 0d3FF0000000000000;
	selp.f64 	%fd24, 0d3FF0000000000000, 0d0000000000000000, %p17;
	add.s64 	%rd20, %rd7, %rd18;
	st.global.f64 	[%rd20], %fd24;
	bra.uni 	$L__BB2_23;
$L__BB2_11:
	setp.lt.s32 	%p18, %r26, 1;
	@%p18 bra 	$L__BB2_23;
	setp.eq.s32 	%p19, %r26, 1;
	mov.b32 	%r229, 0;
	@%p19 bra 	$L__BB2_20;
	and.b32  	%r128, %r26, 2147483646;
	neg.s32 	%r228, %r128;
	mov.u32 	%r227, %r6;
$L__BB2_14:
	add.s32 	%r18, %r227, 128;
	setp.ge.s32 	%p20, %r227, %r4;
	@%p20 bra 	$L__BB2_16;
	mul.wide.s32 	%rd21, %r227, 8;
	add.s64 	%rd22, %rd6, %rd21;
	ld.global.f64 	%fd25, [%rd22];
	cvt.rzi.s32.f64 	%r129, %fd25;
	mul.hi.u32 	%r130, %r129, 3;
	sub.s32 	%r131, %r129, %r130;
	shr.u32 	%r132, %r131, 1;
	add.s32 	%r133, %r132, %r130;
	shr.u32 	%r134, %r133, 30;
	mul.lo.s32 	%r135, %r134, 2147483647;
	sub.s32 	%r136, %r129, %r135;
	max.u32 	%r137, %r136, 1;
	mul.hi.u32 	%r138, %r137, 1581746633;
	shr.u32 	%r139, %r138, 14;
	mul.lo.s32 	%r140, %r139, 44488;
	sub.s32 	%r141, %r137, %r140;
	mul.lo.s32 	%r142, %r141, 48271;
	mul.lo.s32 	%r143, %r139, 3399;
	setp.lt.u32 	%p21, %r142, %r143;
	xor.b32  	%r144, %r143, 2147483647;
	neg.s32 	%r145, %r143;
	selp.b32 	%r146, %r144, %r145, %p21;
	add.s32 	%r147, %r146, %r142;
	add.s32 	%r148, %r147, -1;
	cvt.rn.f64.u32 	%fd26, %r148;
	div.rn.f64 	%fd27, %fd26, 0d41DFFFFFFF800000;
	mul.hi.u32 	%r149, %r147, -1131474031;
	shr.u32 	%r150, %r149, 15;
	mul.lo.s32 	%r151, %r150, 44488;
	sub.s32 	%r152, %r147, %r151;
	mul.lo.s32 	%r153, %r152, 48271;
	mul.lo.s32 	%r154, %r150, 3399;
	setp.lt.u32 	%p22, %r153, %r154;
	xor.b32  	%r155, %r154, 2147483647;
	neg.s32 	%r156, %r154;
	selp.b32 	%r157, %r155, %r156, %p22;
	add.s32 	%r158, %r153, %r157;
	add.s32 	%r159, %r158, -1;
	cvt.rn.f64.u32 	%fd28, %r159;
	div.rn.f64 	%fd29, %fd28, 0d41DFFFFFFF800000;
	mul.f64 	%fd30, %fd29, %fd29;
	fma.rn.f64 	%fd31, %fd27, %fd27, %fd30;
	setp.le.f64 	%p23, %fd31, 0d3FF0000000000000;
	selp.f64 	%fd32, 0d3FF0000000000000, 0d0000000000000000, %p23;
	add.s64 	%rd23, %rd7, %rd21;
	st.global.f64 	[%rd23], %fd32;
$L__BB2_16:
	setp.ge.s32 	%p24, %r18, %r4;
	@%p24 bra 	$L__BB2_18;
	mul.wide.s32 	%rd24, %r18, 8;
	add.s64 	%rd25, %rd6, %rd24;
	ld.global.f64 	%fd33, [%rd25];
	cvt.rzi.s32.f64 	%r160, %fd33;
	mul.hi.u32 	%r161, %r160, 3;
	sub.s32 	%r162, %r160, %r161;
	shr.u32 	%r163, %r162, 1;
	add.s32 	%r164, %r163, %r161;
	shr.u32 	%r165, %r164, 30;
	mul.lo.s32 	%r166, %r165, 2147483647;
	sub.s32 	%r167, %r160, %r166;
	max.u32 	%r168, %r167, 1;
	mul.hi.u32 	%r169, %r168, 1581746633;
	shr.u32 	%r170, %r169, 14;
	mul.lo.s32 	%r171, %r170, 44488;
	sub.s32 	%r172, %r168, %r171;
	mul.lo.s32 	%r173, %r172, 48271;
	mul.lo.s32 	%r174, %r170, 3399;
	setp.lt.u32 	%p25, %r173, %r174;
	xor.b32  	%r175, %r174, 2147483647;
	neg.s32 	%r176, %r174;
	selp.b32 	%r177, %r175, %r176, %p25;
	add.s32 	%r178, %r177, %r173;
	add.s32 	%r179, %r178, -1;
	cvt.rn.f64.u32 	%fd34, %r179;
	div.rn.f64 	%fd35, %fd34, 0d41DFFFFFFF800000;
	mul.hi.u32 	%r180, %r178, -1131474031;
	shr.u32 	%r181, %r180, 15;
	mul.lo.s32 	%r182, %r181, 44488;
	sub.s32 	%r183, %r178, %r182;
	mul.lo.s32 	%r184, %r183, 48271;
	mul.lo.s32 	%r185, %r181, 3399;
	setp.lt.u32 	%p26, %r184, %r185;
	xor.b32  	%r186, %r185, 2147483647;
	neg.s32 	%r187, %r185;
	selp.b32 	%r188, %r186, %r187, %p26;
	add.s32 	%r189, %r184, %r188;
	add.s32 	%r190, %r189, -1;
	cvt.rn.f64.u32 	%fd36, %r190;
	div.rn.f64 	%fd37, %fd36, 0d41DFFFFFFF800000;
	mul.f64 	%fd38, %fd37, %fd37;
	fma.rn.f64 	%fd39, %fd35, %fd35, %fd38;
	setp.le.f64 	%p27, %fd39, 0d3FF0000000000000;
	selp.f64 	%fd40, 0d3FF0000000000000, 0d0000000000000000, %p27;
	add.s64 	%rd26, %rd7, %rd24;
	st.global.f64 	[%rd26], %fd40;
$L__BB2_18:
	add.s32 	%r228, %r228, 2;
	add.s32 	%r227, %r227, 256;
	setp.ne.s32 	%p28, %r228, 0;
	@%p28 bra 	$L__BB2_14;
	and.b32  	%r229, %r1, -256;
$L__BB2_20:
	and.b32  	%r192, %r26, 1;
	setp.eq.b32 	%p29, %r192, 1;
	not.pred 	%p30, %p29;
	@%p30 bra 	$L__BB2_23;
	add.s32 	%r23, %r229, %r6;
	setp.ge.s32 	%p31, %r23, %r4;
	@%p31 bra 	$L__BB2_23;
	mul.wide.s32 	%rd27, %r23, 8;
	add.s64 	%rd28, %rd6, %rd27;
	ld.global.f64 	%fd41, [%rd28];
	cvt.rzi.s32.f64 	%r193, %fd41;
	mul.hi.u32 	%r194, %r193, 3;
	sub.s32 	%r195, %r193, %r194;
	shr.u32 	%r196, %r195, 1;
	add.s32 	%r197, %r196, %r194;
	shr.u32 	%r198, %r197, 30;
	mul.lo.s32 	%r199, %r198, 2147483647;
	sub.s32 	%r200, %r193, %r199;
	max.u32 	%r201, %r200, 1;
	mul.hi.u32 	%r202, %r201, 1581746633;
	shr.u32 	%r203, %r202, 14;
	mul.lo.s32 	%r204, %r203, 44488;
	sub.s32 	%r205, %r201, %r204;
	mul.lo.s32 	%r206, %r205, 48271;
	mul.lo.s32 	%r207, %r203, 3399;
	setp.lt.u32 	%p32, %r206, %r207;
	xor.b32  	%r208, %r207, 2147483647;
	neg.s32 	%r209, %r207;
	selp.b32 	%r210, %r208, %r209, %p32;
	add.s32 	%r211, %r210, %r206;
	add.s32 	%r212, %r211, -1;
	cvt.rn.f64.u32 	%fd42, %r212;
	div.rn.f64 	%fd43, %fd42, 0d41DFFFFFFF800000;
	mul.hi.u32 	%r213, %r211, -1131474031;
	shr.u32 	%r214, %r213, 15;
	mul.lo.s32 	%r215, %r214, 44488;
	sub.s32 	%r216, %r211, %r215;
	mul.lo.s32 	%r217, %r216, 48271;
	mul.lo.s32 	%r218, %r214, 3399;
	setp.lt.u32 	%p33, %r217, %r218;
	xor.b32  	%r219, %r218, 2147483647;
	neg.s32 	%r220, %r218;
	selp.b32 	%r221, %r219, %r220, %p33;
	add.s32 	%r222, %r217, %r221;
	add.s32 	%r223, %r222, -1;
	cvt.rn.f64.u32 	%fd44, %r223;
	div.rn.f64 	%fd45, %fd44, 0d41DFFFFFFF800000;
	mul.f64 	%fd46, %fd45, %fd45;
	fma.rn.f64 	%fd47, %fd43, %fd43, %fd46;
	setp.le.f64 	%p34, %fd47, 0d3FF0000000000000;
	selp.f64 	%fd48, 0d3FF0000000000000, 0d0000000000000000, %p34;
	add.s64 	%rd29, %rd7, %rd27;
	st.global.f64 	[%rd29], %fd48;
$L__BB2_23:
	ret;

}
	// .globl	_ZN3cub18CUB_300001_SM_10006detail9transform16transform_kernelINS2_10policy_hubILb1EN4cuda3std3__45tupleIJN6thrust24THRUST_300001_SM_1000_NS6detail15normal_iteratorINSA_10device_ptrIdEEEEEEEE10policy1000El12calculate_piSF_JPdEEEvT0_iT1_T2_DpNS2_10kernel_argIT3_EE
.visible .entry _ZN3cub18CUB_300001_SM_10006detail9transform16transform_kernelINS2_10policy_hubILb1EN4cuda3std3__45tupleIJN6thrust24THRUST_300001_SM_1000_NS6detail15normal_iteratorINSA_10device_ptrIdEEEEEEEE10policy1000El12calculate_piSF_JPdEEEvT0_iT1_T2_DpNS2_10kernel_argIT3_EE(
	.param .u64 _ZN3cub18CUB_300001_SM_10006detail9transform16transform_kernelINS2_10policy_hubILb1EN4cuda3std3__45tupleIJN6thrust24THRUST_300001_SM_1000_NS6detail15normal_iteratorINSA_10device_ptrIdEEEEEEEE10policy1000El12calculate_piSF_JPdEEEvT0_iT1_T2_DpNS2_10kernel_argIT3_EE_param_0,
	.param .u32 _ZN3cub18CUB_300001_SM_10006detail9transform16transform_kernelINS2_10policy_hubILb1EN4cuda3std3__45tupleIJN6thrust24THRUST_300001_SM_1000_NS6detail15normal_iteratorINSA_10device_ptrIdEEEEEEEE10policy1000El12calculate_piSF_JPdEEEvT0_iT1_T2_DpNS2_10kernel_argIT3_EE_param_1,
	.param .align 1 .b8 _ZN3cub18CUB_300001_SM_10006detail9transform16transform_kernelINS2_10policy_hubILb1EN4cuda3std3__45tupleIJN6thrust24THRUST_300001_SM_1000_NS6detail15normal_iteratorINSA_10device_ptrIdEEEEEEEE10policy1000El12calculate_piSF_JPdEEEvT0_iT1_T2_DpNS2_10kernel_argIT3_EE_param_2[1],
	.param .align 8 .b8 _ZN3cub18CUB_300001_SM_10006detail9transform16transform_kernelINS2_10policy_hubILb1EN4cuda3std3__45tupleIJN6thrust24THRUST_300001_SM_1000_NS6detail15normal_iteratorINSA_10device_ptrIdEEEEEEEE10policy1000El12calculate_piSF_JPdEEEvT0_iT1_T2_DpNS2_10kernel_argIT3_EE_param_3[8],
	.param .align 8 .b8 _ZN3cub18CUB_300001_SM_10006detail9transform16transform_kernelINS2_10policy_hubILb1EN4cuda3std3__45tupleIJN6thrust24THRUST_300001_SM_1000_NS6detail15normal_iteratorINSA_10device_ptrIdEEEEEEEE10policy1000El12calculate_piSF_JPdEEEvT0_iT1_T2_DpNS2_10kernel_argIT3_EE_param_4[16]
)
.maxntid 128
{
	.reg .pred 	%p<35>;
	.reg .b32 	%r<228>;
	.reg .b64 	%rd<37>;
	.reg .b64 	%fd<49>;

	ld.param.u64 	%rd9, [_ZN3cub18CUB_300001_SM_10006detail9transform16transform_kernelINS2_10policy_hubILb1EN4cuda3std3__45tupleIJN6thrust24THRUST_300001_SM_1000_NS6detail15normal_iteratorINSA_10device_ptrIdEEEEEEEE10policy1000El12calculate_piSF_JPdEEEvT0_iT1_T2_DpNS2_10kernel_argIT3_EE_param_0];
	ld.param.u64 	%rd10, [_ZN3cub18CUB_300001_SM_10006detail9transform16transform_kernelINS2_10policy_hubILb1EN4cuda3std3__45tupleIJN6thrust24THRUST_300001_SM_1000_NS6detail15normal_iteratorINSA_10device_ptrIdEEEEEEEE10policy1000El12calculate_piSF_JPdEEEvT0_iT1_T2_DpNS2_10kernel_argIT3_EE_param_4];
	ld.param.u64 	%rd11, [_ZN3cub18CUB_300001_SM_10006detail9transform16transform_kernelINS2_10policy_hubILb1EN4cuda3std3__45tupleIJN6thrust24THRUST_300001_SM_1000_NS6detail15normal_iteratorINSA_10device_ptrIdEEEEEEEE10policy1000El12calculate_piSF_JPdEEEvT0_iT1_T2_DpNS2_10kernel_argIT3_EE_param_3];
	ld.param.u32 	%r24, [_ZN3cub18CUB_300001_SM_10006detail9transform16transform_kernelINS2_10policy_hubILb1EN4cuda3std3__45tupleIJN6thrust24THRUST_300001_SM_1000_NS6detail15normal_iteratorINSA_10device_ptrIdEEEEEEEE10policy1000El12calculate_piSF_JPdEEEvT0_iT1_T2_DpNS2_10kernel_argIT3_EE_param_1];
	cvta.to.global.u64 	%rd1, %rd11;
	cvta.to.global.u64 	%rd2, %rd10;
	shl.b32 	%r1, %r24, 7;
	mov.u32 	%r25, %ctaid.x;
	cvt.u64.u32 	%rd12, %r25;
	cvt.s64.s32 	%rd13, %r1;
	mul.lo.s64 	%rd3, %rd13, %rd12;
	sub.s64 	%rd14, %rd9, %rd3;
	min.s64 	%rd15, %rd14, %rd13;
	cvt.u32.u64 	%r2, %rd15;
	shl.b32 	%r3, %r2, 3;
	mov.u32 	%r4, %tid.x;
	shl.b32 	%r221, %r4, 7;
	setp.ge.s32 	%p1, %r221, %r3;
	@%p1 bra 	$L__BB3_3;
	shl.b64 	%rd16, %rd3, 3;
	add.s64 	%rd17, %rd2, %rd16;
	mul.wide.u32 	%rd18, %r4, 128;
	add.s64 	%rd36, %rd17, %rd18;
$L__BB3_2:
	.pragma "nounroll";
	// begin inline asm
	prefetch.global.L2 [%rd36];
	// end inline asm
	add.s32 	%r221, %r221, 16384;
	add.s64 	%rd36, %rd36, 16384;
	setp.lt.s32 	%p2, %r221, %r3;
	@%p2 bra 	$L__BB3_2;
$L__BB3_3:
	shl.b64 	%rd20, %rd3, 3;
	add.s64 	%rd7, %rd2, %rd20;
	add.s64 	%rd8, %rd1, %rd20;
	setp.eq.s32 	%p3, %r1, %r2;
	@%p3 bra 	$L__BB3_11;
	setp.lt.s32 	%p4, %r24, 1;
	@%p4 bra 	$L__BB3_23;
	setp.eq.s32 	%p5, %r24, 1;
	mov.b32 	%r227, 0;
	@%p5 bra 	$L__BB3_20;
	and.b32  	%r27, %r24, 2147483646;
	neg.s32 	%r225, %r27;
	mov.u32 	%r224, %r4;
$L__BB3_7:
	add.s32 	%r16, %r224, 128;
	setp.ge.s32 	%p6, %r224, %r2;
	@%p6 bra 	$L__BB3_9;
	mul.wide.s32 	%rd21, %r224, 8;
	add.s64 	%rd22, %rd7, %rd21;
	ld.global.f64 	%fd1, [%rd22];
	cvt.rzi.s32.f64 	%r28, %fd1;
	mul.hi.u32 	%r29, %r28, 3;
	sub.s32 	%r30, %r28, %r29;
	shr.u32 	%r31, %r30, 1;
	add.s32 	%r32, %r31, %r29;
	shr.u32 	%r33, %r32, 30;
	mul.lo.s32 	%r34, %r33, 2147483647;
	sub.s32 	%r35, %r28, %r34;
	max.u32 	%r36, %r35, 1;
	mul.hi.u32 	%r37, %r36, 1581746633;
	shr.u32 	%r38, %r37, 14;
	mul.lo.s32 	%r39, %r38, 44488;
	sub.s32 	%r40, %r36, %r39;
	mul.lo.s32 	%r41, %r40, 48271;
	mul.lo.s32 	%r42, %r38, 3399;
	setp.lt.u32 	%p7, %r41, %r42;
	xor.b32  	%r43, %r42, 2147483647;
	neg.s32 	%r44, %r42;
	selp.b32 	%r45, %r43, %r44, %p7;
	add.s32 	%r46, %r45, %r41;
	add.s32 	%r47, %r46, -1;
	cvt.rn.f64.u32 	%fd2, %r47;
	div.rn.f64 	%fd3, %fd2, 0d41DFFFFFFF800000;
	mul.hi.u32 	%r48, %r46, -1131474031;
	shr.u32 	%r49, %r48, 15;
	mul.lo.s32 	%r50, %r49, 44488;
	sub.s32 	%r51, %r46, %r50;
	mul.lo.s32 	%r52, %r51, 48271;
	mul.lo.s32 	%r53, %r49, 3399;
	setp.lt.u32 	%p8, %r52, %r53;
	xor.b32  	%r54, %r53, 2147483647;
	neg.s32 	%r55, %r53;
	selp.b32 	%r56, %r54, %r55, %p8;
	add.s32 	%r57, %r52, %r56;
	add.s32 	%r58, %r57, -1;
	cvt.rn.f64.u32 	%fd4, %r58;
	div.rn.f64 	%fd5, %fd4, 0d41DFFFFFFF800000;
	mul.f64 	%fd6, %fd5, %fd5;
	fma.rn.f64 	%fd7, %fd3, %fd3, %fd6;
	setp.le.f64 	%p9, %fd7, 0d3FF0000000000000;
	selp.f64 	%fd8, 0d3FF0000000000000, 0d0000000000000000, %p9;
	add.s64 	%rd23, %rd8, %rd21;
	st.global.f64 	[%rd23], %fd8;
$L__BB3_9:
	setp.ge.s32 	%p10, %r16, %r2;
	@%p10 bra 	$L__BB3_18;
	mul.wide.s32 	%rd24, %r16, 8;
	add.s64 	%rd25, %rd7, %rd24;
	ld.global.f64 	%fd9, [%rd25];
	cvt.rzi.s32.f64 	%r59, %fd9;
	mul.hi.u32 	%r60, %r59, 3;
	sub.s32 	%r61, %r59, %r60;
	shr.u32 	%r62, %r61, 1;
	add.s32 	%r63, %r62, %r60;
	shr.u32 	%r64, %r63, 30;
	mul.lo.s32 	%r65, %r64, 2147483647;
	sub.s32 	%r66, %r59, %r65;
	max.u32 	%r67, %r66, 1;
	mul.hi.u32 	%r68, %r67, 1581746633;
	shr.u32 	%r69, %r68, 14;
	mul.lo.s32 	%r70, %r69, 44488;
	sub.s32 	%r71, %r67, %r70;
	mul.lo.s32 	%r72, %r71, 48271;
	mul.lo.s32 	%r73, %r69, 3399;
	setp.lt.u32 	%p11, %r72, %r73;
	xor.b32  	%r74, %r73, 2147483647;
	neg.s32 	%r75, %r73;
	selp.b32 	%r76, %r74, %r75, %p11;
	add.s32 	%r77, %r76, %r72;
	add.s32 	%r78, %r77, -1;
	cvt.rn.f64.u32 	%fd10, %r78;
	div.rn.f64 	%fd11, %fd10, 0d41DFFFFFFF800000;
	mul.hi.u32 	%r79, %r77, -1131474031;
	shr.u32 	%r80, %r79, 15;
	mul.lo.s32 	%r81, %r80, 44488;
	sub.s32 	%r82, %r77, %r81;
	mul.lo.s32 	%r83, %r82, 48271;
	mul.lo.s32 	%r84, %r80, 3399;
	setp.lt.u32 	%p12, %r83, %r84;
	xor.b32  	%r85, %r84, 2147483647;
	neg.s32 	%r86, %r84;
	selp.b32 	%r87, %r85, %r86, %p12;
	add.s32 	%r88, %r83, %r87;
	add.s32 	%r89, %r88, -1;
	cvt.rn.f64.u32 	%fd12, %r89;
	div.rn.f64 	%fd13, %fd12, 0d41DFFFFFFF800000;
	mul.f64 	%fd14, %fd13, %fd13;
	fma.rn.f64 	%fd15, %fd11, %fd11, %fd14;
	setp.le.f64 	%p13, %fd15, 0d3FF0000000000000;
	selp.f64 	%fd16, 0d3FF0000000000000, 0d0000000000000000, %p13;
	add.s64 	%rd26, %rd8, %rd24;
	st.global.f64 	[%rd26], %fd16;
	bra.uni 	$L__BB3_18;
$L__BB3_11:
	setp.lt.s32 	%p21, %r24, 1;
	@%p21 bra 	$L__BB3_23;
	setp.eq.s32 	%p22, %r24, 1;
	mov.b32 	%r226, 0;
	@%p22 bra 	$L__BB3_16;
	and.b32  	%r124, %r24, 2147483646;
	neg.s32 	%r223, %r124;
	mov.u32 	%r222, %r4;
$L__BB3_14:
	mul.wide.s32 	%rd30, %r222, 8;
	add.s64 	%rd31, %rd7, %rd30;
	ld.global.f64 	%fd25, [%rd31];
	cvt.rzi.s32.f64 	%r125, %fd25;
	mul.hi.u32 	%r126, %r125, 3;
	sub.s32 	%r127, %r125, %r126;
	shr.u32 	%r128, %r127, 1;
	add.s32 	%r129, %r128, %r126;
	shr.u32 	%r130, %r129, 30;
	mul.lo.s32 	%r131, %r130, 2147483647;
	sub.s32 	%r132, %r125, %r131;
	max.u32 	%r133, %r132, 1;
	mul.hi.u32 	%r134, %r133, 1581746633;
	shr.u32 	%r135, %r134, 14;
	mul.lo.s32 	%r136, %r135, 44488;
	sub.s32 	%r137, %r133, %r136;
	mul.lo.s32 	%r138, %r137, 48271;
	mul.lo.s32 	%r139, %r135, 3399;
	setp.lt.u32 	%p23, %r138, %r139;
	xor.b32  	%r140, %r139, 2147483647;
	neg.s32 	%r141, %r139;
	selp.b32 	%r142, %r140, %r141, %p23;
	add.s32 	%r143, %r142, %r138;
	add.s32 	%r144, %r143, -1;
	cvt.rn.f64.u32 	%fd26, %r144;
	div.rn.f64 	%fd27, %fd26, 0d41DFFFFFFF800000;
	mul.hi.u32 	%r145, %r143, -1131474031;
	shr.u32 	%r146, %r145, 15;
	mul.lo.s32 	%r147, %r146, 44488;
	sub.s32 	%r148, %r143, %r147;
	mul.lo.s32 	%r149, %r148, 48271;
	mul.lo.s32 	%r150, %r146, 3399;
	setp.lt.u32 	%p24, %r149, %r150;
	xor.b32  	%r151, %r150, 2147483647;
	neg.s32 	%r152, %r150;
	selp.b32 	%r153, %r151, %r152, %p24;
	add.s32 	%r154, %r149, %r153;
	add.s32 	%r155, %r154, -1;
	cvt.rn.f64.u32 	%fd28, %r155;
	div.rn.f64 	%fd29, %fd28, 0d41DFFFFFFF800000;
	mul.f64 	%fd30, %fd29, %fd29;
	fma.rn.f64 	%fd31, %fd27, %fd27, %fd30;
	setp.le.f64 	%p25, %fd31, 0d3FF0000000000000;
	selp.f64 	%fd32, 0d3FF0000000000000, 0d0000000000000000, %p25;
	add.s64 	%rd32, %rd8, %rd30;
	st.global.f64 	[%rd32], %fd32;
	ld.global.f64 	%fd33, [%rd31+1024];
	cvt.rzi.s32.f64 	%r156, %fd33;
	mul.hi.u32 	%r157, %r156, 3;
	sub.s32 	%r158, %r156, %r157;
	shr.u32 	%r159, %r158, 1;
	add.s32 	%r160, %r159, %r157;
	shr.u32 	%r161, %r160, 30;
	mul.lo.s32 	%r162, %r161, 2147483647;
	sub.s32 	%r163, %r156, %r162;
	max.u32 	%r164, %r163, 1;
	mul.hi.u32 	%r165, %r164, 1581746633;
	shr.u32 	%r166, %r165, 14;
	mul.lo.s32 	%r167, %r166, 44488;
	sub.s32 	%r168, %r164, %r167;
	mul.lo.s32 	%r169, %r168, 48271;
	mul.lo.s32 	%r170, %r166, 3399;
	setp.lt.u32 	%p26, %r169, %r170;
	xor.b32  	%r171, %r170, 2147483647;
	neg.s32 	%r172, %r170;
	selp.b32 	%r173, %r171, %r172, %p26;
	add.s32 	%r174, %r173, %r169;
	add.s32 	%r175, %r174, -1;
	cvt.rn.f64.u32 	%fd34, %r175;
	div.rn.f64 	%fd35, %fd34, 0d41DFFFFFFF800000;
	mul.hi.u32 	%r176, %r174, -1131474031;
	shr.u32 	%r177, %r176, 15;
	mul.lo.s32 	%r178, %r177, 44488;
	sub.s32 	%r179, %r174, %r178;
	mul.lo.s32 	%r180, %r179, 48271;
	mul.lo.s32 	%r181, %r177, 3399;
	setp.lt.u32 	%p27, %r180, %r181;
	xor.b32  	%r182, %r181, 2147483647;
	neg.s32 	%r183, %r181;
	selp.b32 	%r184, %r182, %r183, %p27;
	add.s32 	%r185, %r180, %r184;
	add.s32 	%r186, %r185, -1;
	cvt.rn.f64.u32 	%fd36, %r186;
	div.rn.f64 	%fd37, %fd36, 0d41DFFFFFFF800000;
	mul.f64 	%fd38, %fd37, %fd37;
	fma.rn.f64 	%fd39, %fd35, %fd35, %fd38;
	setp.le.f64 	%p28, %fd39, 0d3FF0000000000000;
	selp.f64 	%fd40, 0d3FF0000000000000, 0d0000000000000000, %p28;
	st.global.f64 	[%rd32+1024], %fd40;
	add.s32 	%r223, %r223, 2;
	add.s32 	%r222, %r222, 256;
	setp.eq.s32 	%p29, %r223, 0;
	@%p29 bra 	$L__BB3_15;
	bra.uni 	$L__BB3_14;
$L__BB3_15:
	and.b32  	%r226, %r1, -256;
$L__BB3_16:
	and.b32  	%r188, %r24, 1;
	setp.eq.b32 	%p30, %r188, 1;
	not.pred 	%p31, %p30;
	@%p31 bra 	$L__BB3_23;
	add.s32 	%r189, %r226, %r4;
	mul.wide.s32 	%rd33, %r189, 8;
	add.s64 	%rd34, %rd7, %rd33;
	ld.global.f64 	%fd41, [%rd34];
	cvt.rzi.s32.f64 	%r190, %fd41;
	mul.hi.u32 	%r191, %r190, 3;
	sub.s32 	%r192, %r190, %r191;
	shr.u32 	%r193, %r192, 1;
	add.s32 	%r194, %r193, %r191;
	shr.u32 	%r195, %r194, 30;
	mul.lo.s32 	%r196, %r195, 2147483647;
	sub.s32 	%r197, %r190, %r196;
	max.u32 	%r198, %r197, 1;
	mul.hi.u32 	%r199, %r198, 1581746633;
	shr.u32 	%r200, %r199, 14;
	mul.lo.s32 	%r201, %r200, 44488;
	sub.s32 	%r202, %r198, %r201;
	mul.lo.s32 	%r203, %r202, 48271;
	mul.lo.s32 	%r204, %r200, 3399;
	setp.lt.u32 	%p32, %r203, %r204;
	xor.b32  	%r205, %r204, 2147483647;
	neg.s32 	%r206, %r204;
	selp.b32 	%r207, %r205, %r206, %p32;
	add.s32 	%r208, %r207, %r203;
	add.s32 	%r209, %r208, -1;
	cvt.rn.f64.u32 	%fd42, %r209;
	div.rn.f64 	%fd43, %fd42, 0d41DFFFFFFF800000;
	mul.hi.u32 	%r210, %r208, -1131474031;
	shr.u32 	%r211, %r210, 15;
	mul.lo.s32 	%r212, %r211, 44488;
	sub.s32 	%r213, %r208, %r212;
	mul.lo.s32 	%r214, %r213, 48271;
	mul.lo.s32 	%r215, %r211, 3399;
	setp.lt.u32 	%p33, %r214, %r215;
	xor.b32  	%r216, %r215, 2147483647;
	neg.s32 	%r217, %r215;
	selp.b32 	%r218, %r216, %r217, %p33;
	add.s32 	%r219, %r214, %r218;
	add.s32 	%r220, %r219, -1;
	cvt.rn.f64.u32 	%fd44, %r220;
	div.rn.f64 	%fd45, %fd44, 0d41DFFFFFFF800000;
	mul.f64 	%fd46, %fd45, %fd45;
	fma.rn.f64 	%fd47, %fd43, %fd43, %fd46;
	setp.le.f64 	%p34, %fd47, 0d3FF0000000000000;
	selp.f64 	%fd48, 0d3FF0000000000000, 0d0000000000000000, %p34;
	add.s64 	%rd35, %rd8, %rd33;
	st.global.f64 	[%rd35], %fd48;
	bra.uni 	$L__BB3_23;
$L__BB3_18:
	add.s32 	%r225, %r225, 2;
	add.s32 	%r224, %r224, 256;
	setp.eq.s32 	%p14, %r225, 0;
	@%p14 bra 	$L__BB3_19;
	bra.uni 	$L__BB3_7;
$L__BB3_19:
	and.b32  	%r227, %r1, -256;
$L__BB3_20:
	and.b32  	%r91, %r24, 1;
	setp.eq.b32 	%p15, %r91, 1;
	not.pred 	%p16, %p15;
	@%p16 bra 	$L__BB3_23;
	add.s32 	%r23, %r227, %r4;
	setp.ge.s32 	%p17, %r23, %r2;
	@%p17 bra 	$L__BB3_23;
	mul.wide.s32 	%rd27, %r23, 8;
	add.s64 	%rd28, %rd7, %rd27;
	ld.global.f64 	%fd17, [%rd28];
	cvt.rzi.s32.f64 	%r92, %fd17;
	mul.hi.u32 	%r93, %r92, 3;
	sub.s32 	%r94, %r92, %r93;
	shr.u32 	%r95, %r94, 1;
	add.s32 	%r96, %r95, %r93;
	shr.u32 	%r97, %r96, 30;
	mul.lo.s32 	%r98, %r97, 2147483647;
	sub.s32 	%r99, %r92, %r98;
	max.u32 	%r100, %r99, 1;
	mul.hi.u32 	%r101, %r100, 1581746633;
	shr.u32 	%r102, %r101, 14;
	mul.lo.s32 	%r103, %r102, 44488;
	sub.s32 	%r104, %r100, %r103;
	mul.lo.s32 	%r105, %r104, 48271;
	mul.lo.s32 	%r106, %r102, 3399;
	setp.lt.u32 	%p18, %r105, %r106;
	xor.b32  	%r107, %r106, 2147483647;
	neg.s32 	%r108, %r106;
	selp.b32 	%r109, %r107, %r108, %p18;
	add.s32 	%r110, %r109, %r105;
	add.s32 	%r111, %r110, -1;
	cvt.rn.f64.u32 	%fd18, %r111;
	div.rn.f64 	%fd19, %fd18, 0d41DFFFFFFF800000;
	mul.hi.u32 	%r112, %r110, -1131474031;
	shr.u32 	%r113, %r112, 15;
	mul.lo.s32 	%r114, %r113, 44488;
	sub.s32 	%r115, %r110, %r114;
	mul.lo.s32 	%r116, %r115, 48271;
	mul.lo.s32 	%r117, %r113, 3399;
	setp.lt.u32 	%p19, %r116, %r117;
	xor.b32  	%r118, %r117, 2147483647;
	neg.s32 	%r119, %r117;
	selp.b32 	%r120, %r118, %r119, %p19;
	add.s32 	%r121, %r116, %r120;
	add.s32 	%r122, %r121, -1;
	cvt.rn.f64.u32 	%fd20, %r122;
	div.rn.f64 	%fd21, %fd20, 0d41DFFFFFFF800000;
	mul.f64 	%fd22, %fd21, %fd21;
	fma.rn.f64 	%fd23, %fd19, %fd19, %fd22;
	setp.le.f64 	%p20, %fd23, 0d3FF0000000000000;
	selp.f64 	%fd24, 0d3FF0000000000000, 0d0000000000000000, %p20;
	add.s64 	%rd29, %rd8, %rd27;
	st.global.f64 	[%rd29], %fd24;
$L__BB3_23:
	ret;

}
	// .globl	_ZN3cub18CUB_300001_SM_10006detail6reduce28DeviceReduceSingleTileKernelINS2_10policy_hubIdjN4cuda3std3__44plusIdEEE10Policy1000EN6thrust24THRUST_300001_SM_1000_NS6detail15normal_iteratorINSD_10device_ptrIdEEEEPdjS9_ddNS7_10__identityEEEvT0_T1_T2_T3_T4_T6_
.visible .entry _ZN3cub18CUB_300001_SM_10006detail6reduce28DeviceReduceSingleTileKernelINS2_10policy_hubIdjN4cuda3std3__44plusIdEEE10Policy1000EN6thrust24THRUST_300001_SM_1000_NS6detail15normal_iteratorINSD_10device_ptrIdEEEEPdjS9_ddNS7_10__identityEEEvT0_T1_T2_T3_T4_T6_(
	.param .align 8 .b8 _ZN3cub18CUB_300001_SM_10006detail6reduce28DeviceReduceSingleTileKernelINS2_10policy_hubIdjN4cuda3std3__44plusIdEEE10Policy1000EN6thrust24THRUST_300001_SM_1000_NS6detail15normal_iteratorINSD_10device_ptrIdEEEEPdjS9_ddNS7_10__identityEEEvT0_T1_T2_T3_T4_T6__param_0[8],
	.param .u64 .ptr .align 1 _ZN3cub18CUB_300001_SM_10006detail6reduce28DeviceReduceSingleTileKernelINS2_10policy_hubIdjN4cuda3std3__44plusIdEEE10Policy1000EN6thrust24THRUST_300001_SM_1000_NS6detail15normal_iteratorINSD_10device_ptrIdEEEEPdjS9_ddNS7_10__identityEEEvT0_T1_T2_T3_T4_T6__param_1,
	.param .u32 _ZN3cub18CUB_300001_SM_10006detail6reduce28DeviceReduceSingleTileKernelINS2_10policy_hubIdjN4cuda3std3__44plusIdEEE10Policy1000EN6thrust24THRUST_300001_SM_1000_NS6detail15normal_iteratorINSD_10device_ptrIdEEEEPdjS9_ddNS7_10__identityEEEvT0_T1_T2_T3_T4_T6__param_2,
	.param .align 1 .b8 _ZN3cub18CUB_300001_SM_10006detail6reduce28DeviceReduceSingleTileKernelINS2_10policy_hubIdjN4cuda3std3__44plusIdEEE10Policy1000EN6thrust24THRUST_300001_SM_1000_NS6detail15normal_iteratorINSD_10device_ptrIdEEEEPdjS9_ddNS7_10__identityEEEvT0_T1_T2_T3_T4_T6__param_3[1],
	.param .f64 _ZN3cub18CUB_300001_SM_10006detail6reduce28DeviceReduceSingleTileKernelINS2_10policy_hubIdjN4cuda3std3__44plusIdEEE10Policy1000EN6thrust24THRUST_300001_SM_1000_NS6detail15normal_iteratorINSD_10device_ptrIdEEEEPdjS9_ddNS7_10__identityEEEvT0_T1_T2_T3_T4_T6__param_4,
	.param .align 1 .b8 _ZN3cub18CUB_300001_SM_10006detail6reduce28DeviceReduceSingleTileKernelINS2_10policy_hubIdjN4cuda3std3__44plusIdEEE10Policy1000EN6thrust24THRUST_300001_SM_1000_NS6detail15normal_iteratorINSD_10device_ptrIdEEEEPdjS9_ddNS7_10__identityEEEvT0_T1_T2_T3_T4_T6__param_5[1]
)
.maxntid 640
.minnctapersm 1
{
	.reg .pred 	%p<71>;
	.reg .b32 	%r<288>;
	.reg .b64 	%rd<114>;
	.reg .b64 	%fd<380>;
	// demoted variable
	.shared .align 8 .b8 _ZZN3cub18CUB_300001_SM_10006detail6reduce28DeviceReduceSingleTileKernelINS2_10policy_hubIdjN4cuda3std3__44plusIdEEE10Policy1000EN6thrust24THRUST_300001_SM_1000_NS6detail15normal_iteratorINSD_10device_ptrIdEEEEPdjS9_ddNS7_10__identityEEEvT0_T1_T2_T3_T4_T6_E12temp_storage[192];
	ld.param.u64 	%rd9, [_ZN3cub18CUB_300001_SM_10006detail6reduce28DeviceReduceSingleTileKernelINS2_10policy_hubIdjN4cuda3std3__44plusIdEEE10Policy1000EN6thrust24THRUST_300001_SM_1000_NS6detail15normal_iteratorINSD_10device_ptrIdEEEEPdjS9_ddNS7_10__identityEEEvT0_T1_T2_T3_T4_T6__param_0];
	ld.param.u64 	%rd10, [_ZN3cub18CUB_300001_SM_10006detail6reduce28DeviceReduceSingleTileKernelINS2_10policy_hubIdjN4cuda3std3__44plusIdEEE10Policy1000EN6thrust24THRUST_300001_SM_1000_NS6detail15normal_iteratorINSD_10device_ptrIdEEEEPdjS9_ddNS7_10__identityEEEvT0_T1_T2_T3_T4_T6__param_1];
	ld.param.u32 	%r51, [_ZN3cub18CUB_300001_SM_10006detail6reduce28DeviceReduceSingleTileKernelINS2_10policy_hubIdjN4cuda3std3__44plusIdEEE10Policy1000EN6thrust24THRUST_300001_SM_1000_NS6detail15normal_iteratorINSD_10device_ptrIdEEEEPdjS9_ddNS7_10__identityEEEvT0_T1_T2_T3_T4_T6__param_2];
	ld.param.f64 	%fd42, [_ZN3cub18CUB_300001_SM_10006detail6reduce28DeviceReduceSingleTileKernelINS2_10policy_hubIdjN4cuda3std3__44plusIdEEE10Policy1000EN6thrust24THRUST_300001_SM_1000_NS6detail15normal_iteratorINSD_10device_ptrIdEEEEPdjS9_ddNS7_10__identityEEEvT0_T1_T2_T3_T4_T6__param_4];
	cvta.to.global.u64 	%rd1, %rd10;
	setp.ne.s32 	%p1, %r51, 0;
	@%p1 bra 	$L__BB4_3;
	mov.u32 	%r270, %tid.x;
	setp.ne.s32 	%p70, %r270, 0;
	@%p70 bra 	$L__BB4_52;
	st.global.f64 	[%rd1], %fd42;
	bra.uni 	$L__BB4_52;
$L__BB4_3:
	cvta.to.global.u64 	%rd2, %rd9;
	setp.gt.u32 	%p2, %r51, 5119;
	@%p2 bra 	$L__BB4_28;
	mov.u32 	%r1, %tid.x;
	setp.ge.u32 	%p24, %r1, %r51;
	mov.f64 	%fd367, 0d0000000000000000;
	mov.u32 	%r274, %r1;
	@%p24 bra 	$L__BB4_6;
	mul.wide.u32 	%rd83, %r1, 8;
	add.s64 	%rd84, %rd2, %rd83;
	ld.global.f64 	%fd367, [%rd84];
	add.s32 	%r274, %r1, 640;
$L__BB4_6:
	setp.ge.u32 	%p25, %r274, %r51;
	@%p25 bra 	$L__BB4_19;
	not.b32 	%r146, %r274;
	add.s32 	%r147, %r51, %r146;
	mul.hi.u32 	%r148, %r147, -858993459;
	shr.u32 	%r149, %r148, 9;
	add.s32 	%r4, %r149, 1;
	and.b32  	%r5, %r4, 15;
	setp.lt.u32 	%p26, %r147, 9600;
	@%p26 bra 	$L__BB4_10;
	and.b32  	%r150, %r4, 16777200;
	neg.s32 	%r272, %r150;
	mul.wide.u32 	%rd85, %r274, 8;
	add.s64 	%rd86, %rd85, %rd2;
	add.s64 	%rd112, %rd86, 40960;
$L__BB4_9:
	.pragma "nounroll";
	ld.global.f64 	%fd181, [%rd112+-40960];
	add.f64 	%fd182, %fd367, %fd181;
	ld.global.f64 	%fd183, [%rd112+-35840];
	add.f64 	%fd184, %fd182, %fd183;
	ld.global.f64 	%fd185, [%rd112+-30720];
	add.f64 	%fd186, %fd184, %fd185;
	ld.global.f64 	%fd187, [%rd112+-25600];
	add.f64 	%fd188, %fd186, %fd187;
	ld.global.f64 	%fd189, [%rd112+-20480];
	add.f64 	%fd190, %fd188, %fd189;
	ld.global.f64 	%fd191, [%rd112+-15360];
	add.f64 	%fd192, %fd190, %fd191;
	ld.global.f64 	%fd193, [%rd112+-10240];
	add.f64 	%fd194, %fd192, %fd193;
	ld.global.f64 	%fd195, [%rd112+-5120];
	add.f64 	%fd196, %fd194, %fd195;
	ld.global.f64 	%fd197, [%rd112];
	add.f64 	%fd198, %fd196, %fd197;
	ld.global.f64 	%fd199, [%rd112+5120];
	add.f64 	%fd200, %fd198, %fd199;
	ld.global.f64 	%fd201, [%rd112+10240];
	add.f64 	%fd202, %fd200, %fd201;
	ld.global.f64 	%fd203, [%rd112+15360];
	add.f64 	%fd204, %fd202, %fd203;
	ld.global.f64 	%fd205, [%rd112+20480];
	add.f64 	%fd206, %fd204, %fd205;
	ld.global.f64 	%fd207, [%rd112+25600];
	add.f64 	%fd208, %fd206, %fd207;
	ld.global.f64 	%fd209, [%rd112+30720];
	add.f64 	%fd210, %fd208, %fd209;
	ld.global.f64 	%fd211, [%rd112+35840];
	add.f64 	%fd367, %fd210, %fd211;
	add.s32 	%r274, %r274, 10240;
	add.s32 	%r272, %r272, 16;
	add.s64 	%rd112, %rd112, 81920;
	setp.ne.s32 	%p27, %r272, 0;
	@%p27 bra 	$L__BB4_9;
$L__BB4_10:
	setp.eq.s32 	%p28, %r5, 0;
	@%p28 bra 	$L__BB4_19;
	and.b32  	%r12, %r4, 7;
	setp.lt.u32 	%p29, %r5, 8;
	@%p29 bra 	$L__BB4_13;
	mul.wide.u32 	%rd87, %r274, 8;
	add.s64 	%rd88, %rd2, %rd87;
	ld.global.f64 	%fd213, [%rd88];
	add.f64 	%fd214, %fd367, %fd213;
	ld.global.f64 	%fd215, [%rd88+5120];
	add.f64 	%fd216, %fd214, %fd215;
	ld.global.f64 	%fd217, [%rd88+10240];
	add.f64 	%fd218, %fd216, %fd217;
	ld.global.f64 	%fd219, [%rd88+15360];
	add.f64 	%fd220, %fd218, %fd219;
	ld.global.f64 	%fd221, [%rd88+20480];
	add.f64 	%fd222, %fd220, %fd221;
	ld.global.f64 	%fd223, [%rd88+25600];
	add.f64 	%fd224, %fd222, %fd223;
	ld.global.f64 	%fd225, [%rd88+30720];
	add.f64 	%fd226, %fd224, %fd225;
	ld.global.f64 	%fd227, [%rd88+35840];
	add.f64 	%fd367, %fd226, %fd227;
	add.s32 	%r274, %r274, 5120;
$L__BB4_13:
	setp.eq.s32 	%p30, %r12, 0;
	@%p30 bra 	$L__BB4_19;
	and.b32  	%r15, %r4, 3;
	setp.lt.u32 	%p31, %r12, 4;
	@%p31 bra 	$L__BB4_16;
	mul.wide.u32 	%rd89, %r274, 8;
	add.s64 	%rd90, %rd2, %rd89;
	ld.global.f64 	%fd229, [%rd90];
	add.f64 	%fd230, %fd367, %fd229;
	ld.global.f64 	%fd231, [%rd90+5120];
	add.f64 	%fd232, %fd230, %fd231;
	ld.global.f64 	%fd233, [%rd90+10240];
	add.f64 	%fd234, %fd232, %fd233;
	ld.global.f64 	%fd235, [%rd90+15360];
	add.f64 	%fd367, %fd234, %fd235;
	add.s32 	%r274, %r274, 2560;
$L__BB4_16:
	setp.eq.s32 	%p32, %r15, 0;
	@%p32 bra 	$L__BB4_19;
	mul.wide.u32 	%rd91, %r274, 8;
	add.s64 	%rd113, %rd2, %rd91;
	neg.s32 	%r277, %r15;
$L__BB4_18:
	.pragma "nounroll";
	ld.global.f64 	%fd236, [%rd113];
	add.f64 	%fd367, %fd367, %fd236;
	add.s64 	%rd113, %rd113, 5120;
	add.s32 	%r277, %r277, 1;
	setp.ne.s32 	%p33, %r277, 0;
	@%p33 bra 	$L__BB4_18;
$L__BB4_19:
	setp.lt.u32 	%p34, %r51, 640;
	@%p34 bra 	$L__BB4_24;
	// begin inline asm
	mov.u32 %r214, %laneid;
	// end inline asm
	mov.b64 	%rd102, %fd367;
	mov.b64 	{%r216, %r221}, %rd102;
	mov.b32 	%r222, 1;
	mov.b32 	%r263, 31;
	mov.b32 	%r264, -1;
	// begin inline asm
	shfl.sync.down.b32 %r215, %r216, %r222, %r263, %r264;
	// end inline asm
	// begin inline asm
	shfl.sync.down.b32 %r220, %r221, %r222, %r263, %r264;
	// end inline asm
	mov.b64 	%rd103, {%r215, %r220};
	mov.b64 	%fd307, %rd103;
	setp.gt.s32 	%p62, %r214, 30;
	add.f64 	%fd308, %fd367, %fd307;
	selp.f64 	%fd309, %fd367, %fd308, %p62;
	mov.b64 	%rd104, %fd309;
	mov.b64 	{%r226, %r231}, %rd104;
	mov.b32 	%r232, 2;
	// begin inline asm
	shfl.sync.down.b32 %r225, %r226, %r232, %r263, %r264;
	// end inline asm
	// begin inline asm
	shfl.sync.down.b32 %r230, %r231, %r232, %r263, %r264;
	// end inline asm
	mov.b64 	%rd105, {%r225, %r230};
	mov.b64 	%fd310, %rd105;
	setp.gt.s32 	%p63, %r214, 29;
	add.f64 	%fd311, %fd309, %fd310;
	selp.f64 	%fd312, %fd309, %fd311, %p63;
	mov.b64 	%rd106, %fd312;
	mov.b64 	{%r236, %r241}, %rd106;
	mov.b32 	%r242, 4;
	// begin inline asm
	shfl.sync.down.b32 %r235, %r236, %r242, %r263, %r264;
	// end inline asm
	// begin inline asm
	shfl.sync.down.b32 %r240, %r241, %r242, %r263, %r264;
	// end inline asm
	mov.b64 	%rd107, {%r235, %r240};
	mov.b64 	%fd313, %rd107;
	setp.gt.s32 	%p64, %r214, 27;
	add.f64 	%fd314, %fd312, %fd313;
	selp.f64 	%fd315, %fd312, %fd314, %p64;
	mov.b64 	%rd108, %fd315;
	mov.b64 	{%r246, %r251}, %rd108;
	mov.b32 	%r252, 8;
	// begin inline asm
	shfl.sync.down.b32 %r245, %r246, %r252, %r263, %r264;
	// end inline asm
	// begin inline asm
	shfl.sync.down.b32 %r250, %r251, %r252, %r263, %r264;
	// end inline asm
	mov.b64 	%rd109, {%r245, %r250};
	mov.b64 	%fd316, %rd109;
	setp.gt.s32 	%p65, %r214, 23;
	add.f64 	%fd317, %fd315, %fd316;
	selp.f64 	%fd318, %fd315, %fd317, %p65;
	mov.b64 	%rd110, %fd318;
	mov.b64 	{%r256, %r261}, %rd110;
	mov.b32 	%r262, 16;
	// begin inline asm
	shfl.sync.down.b32 %r255, %r256, %r262, %r263, %r264;
	// end inline asm
	// begin inline asm
	shfl.sync.down.b32 %r260, %r261, %r262, %r263, %r264;
	// end inline asm
	mov.b64 	%rd111, {%r255, %r260};
	mov.b64 	%fd319, %rd111;
	setp.gt.s32 	%p66, %r214, 15;
	add.f64 	%fd16, %fd318, %fd319;
	selp.f64 	%fd379, %fd318, %fd16, %p66;
	setp.ne.s32 	%p67, %r214, 0;
	@%p67 bra 	$L__BB4_22;
	shr.u32 	%r265, %r1, 2;
	and.b32  	%r266, %r265, 248;
	mov.u32 	%r267, _ZZN3cub18CUB_300001_SM_10006detail6reduce28DeviceReduceSingleTileKernelINS2_10policy_hubIdjN4cuda3std3__44plusIdEEE10Policy1000EN6thrust24THRUST_300001_SM_1000_NS6detail15normal_iteratorINSD_10device_ptrIdEEEEPdjS9_ddNS7_10__identityEEEvT0_T1_T2_T3_T4_T6_E12temp_storage;
	add.s32 	%r268, %r267, %r266;
	st.shared.f64 	[%r268+24], %fd16;
$L__BB4_22:
	bar.sync 	0;
	setp.ne.s32 	%p68, %r1, 0;
	@%p68 bra 	$L__BB4_50;
	ld.shared.f64 	%fd320, [_ZZN3cub18CUB_300001_SM_10006detail6reduce28DeviceReduceSingleTileKernelINS2_10policy_hubIdjN4cuda3std3__44plusIdEEE10Policy1000EN6thrust24THRUST_300001_SM_1000_NS6detail15normal_iteratorINSD_10device_ptrIdEEEEPdjS9_ddNS7_10__identityEEEvT0_T1_T2_T3_T4_T6_E12temp_storage+32];
	add.f64 	%fd321, %fd379, %fd320;
	ld.shared.f64 	%fd322, [_ZZN3cub18CUB_300001_SM_10006detail6reduce28DeviceReduceSingleTileKernelINS2_10policy_hubIdjN4cuda3std3__44plusIdEEE10Policy1000EN6thrust24THRUST_300001_SM_1000_NS6detail15normal_iteratorINSD_10device_ptrIdEEEEPdjS9_ddNS7_10__identityEEEvT0_T1_T2_T3_T4_T6_E12temp_storage+40];
	add.f64 	%fd323, %fd321, %fd322;
	ld.shared.f64 	%fd324, [_ZZN3cub18CUB_300001_SM_10006detail6reduce28DeviceReduceSingleTileKernelINS2_10policy_hubIdjN4cuda3std3__44plusIdEEE10Policy1000EN6thrust24THRUST_300001_SM_1000_NS6detail15normal_iteratorINSD_10device_ptrIdEEEEPdjS9_ddNS7_10__identityEEEvT0_T1_T2_T3_T4_T6_E12temp_storage+48];
	add.f64 	%fd325, %fd323, %fd324;
	ld.shared.f64 	%fd326, [_ZZN3cub18CUB_300001_SM_10006detail6reduce28DeviceReduceSingleTileKernelINS2_10policy_hubIdjN4cuda3std3__44plusIdEEE10Policy1000EN6thrust24THRUST_300001_SM_1000_NS6detail15normal_iteratorINSD_10device_ptrIdEEEEPdjS9_ddNS7_10__identityEEEvT0_T1_T2_T3_T4_T6_E12temp_storage+56];
	add.f64 	%fd327, %fd325, %fd326;
	ld.shared.f64 	%fd328, [_ZZN3cub18CUB_300001_SM_10006detail6reduce28DeviceReduceSingleTileKernelINS2_10policy_hubIdjN4cuda3std3__44plusIdEEE10Policy1000EN6thrust24THRUST_300001_SM_1000_NS6detail15normal_iteratorINSD_10device_ptrIdEEEEPdjS9_ddNS7_10__identityEEEvT0_T1_T2_T3_T4_T6_E12temp_storage+64];
	add.f64 	%fd329, %fd327, %fd328;
	ld.shared.f64 	%fd330, [_ZZN3cub18CUB_300001_SM_10006detail6reduce28DeviceReduceSingleTileKernelINS2_10policy_hubIdjN4cuda3std3__44plusIdEEE10Policy1000EN6thrust24THRUST_300001_SM_1000_NS6detail15normal_iteratorINSD_10device_ptrIdEEEEPdjS9_ddNS7_10__identityEEEvT0_T1_T2_T3_T4_T6_E12temp_storage+72];
	add.f64 	%fd331, %fd329, %fd330;
	ld.shared.f64 	%fd332, [_ZZN3cub18CUB_300001_SM_10006detail6reduce28DeviceReduceSingleTileKernelINS2_10policy_hubIdjN4cuda3std3__44plusIdEEE10Policy1000EN6thrust24THRUST_300001_SM_1000_NS6detail15normal_iteratorINSD_10device_ptrIdEEEEPdjS9_ddNS7_10__identityEEEvT0_T1_T2_T3_T4_T6_E12temp_storage+80];
	add.f64 	%fd333, %fd331, %fd332;
	ld.shared.f64 	%fd334, [_ZZN3cub18CUB_300001_SM_10006detail6reduce28DeviceReduceSingleTileKernelINS2_10policy_hubIdjN4cuda3std3__44plusIdEEE10Policy1000EN6thrust24THRUST_300001_SM_1000_NS6detail15normal_iteratorINSD_10device_ptrIdEEEEPdjS9_ddNS7_10__identityEEEvT0_T1_T2_T3_T4_T6_E12temp_storage+88];
	add.f64 	%fd335, %fd333, %fd334;
	ld.shared.f64 	%fd336, [_ZZN3cub18CUB_300001_SM_10006detail6reduce28DeviceReduceSingleTileKernelINS2_10policy_hubIdjN4cuda3std3__44plusIdEEE10Policy1000EN6thrust24THRUST_300001_SM_1000_NS6detail15normal_iteratorINSD_10device_ptrIdEEEEPdjS9_ddNS7_10__identityEEEvT0_T1_T2_T3_T4_T6_E12temp_storage+96];
	add.f64 	%fd337, %fd335, %fd336;
	ld.shared.f64 	%fd338, [_ZZN3cub18CUB_300001_SM_10006detail6reduce28DeviceReduceSingleTileKernelINS2_10policy_hubIdjN4cuda3std3__44plusIdEEE10Policy1000EN6thrust24THRUST_300001_SM_1000_NS6detail15normal_iteratorINSD_10device_ptrIdEEEEPdjS9_ddNS7_10__identityEEEvT0_T1_T2_T3_T4_T6_E12temp_storage+104];
	add.f64 	%fd339, %fd337, %fd338;
	ld.shared.f64 	%fd340, [_ZZN3cub18CUB_300001_SM_10006detail6reduce28DeviceReduceSingleTileKernelINS2_10policy_hubIdjN4cuda3std3__44plusIdEEE10Policy1000EN6thrust24THRUST_300001_SM_1000_NS6detail15normal_iteratorINSD_10device_ptrIdEEEEPdjS9_ddNS7_10__identityEEEvT0_T1_T2_T3_T4_T6_E12temp_storage+112];
	add.f64 	%fd341, %fd339, %fd340;
	ld.shared.f64 	%fd342, [_ZZN3cub18CUB_300001_SM_10006detail6reduce28DeviceReduceSingleTileKernelINS2_10policy_hubIdjN4cuda3std3__44plusIdEEE10Policy1000EN6thrust24THRUST_300001_SM_1000_NS6detail15normal_iteratorINSD_10device_ptrIdEEEEPdjS9_ddNS7_10__identityEEEvT0_T1_T2_T3_T4_T6_E12temp_storage+120];
	add.f64 	%fd343, %fd341, %fd342;
	ld.shared.f64 	%fd344, [_ZZN3cub18CUB_300001_SM_10006detail6reduce28DeviceReduceSingleTileKernelINS2_10policy_hubIdjN4cuda3std3__44plusIdEEE10Policy1000EN6thrust24THRUST_300001_SM_1000_NS6detail15normal_iteratorINSD_10device_ptrIdEEEEPdjS9_ddNS7_10__identityEEEvT0_T1_T2_T3_T4_T6_E12temp_storage+128];
	add.f64 	%fd345, %fd343, %fd344;
	ld.shared.f64 	%fd346, [_ZZN3cub18CUB_300001_SM_10006detail6reduce28DeviceReduceSingleTileKernelINS2_10policy_hubIdjN4cuda3std3__44plusIdEEE10Policy1000EN6thrust24THRUST_300001_SM_1000_NS6detail15normal_iteratorINSD_10device_ptrIdEEEEPdjS9_ddNS7_10__identityEEEvT0_T1_T2_T3_T4_T6_E12temp_storage+136];
	add.f64 	%fd347, %fd345, %fd346;
	ld.shared.f64 	%fd348, [_ZZN3cub18CUB_300001_SM_10006detail6reduce28DeviceReduceSingleTileKernelINS2_10policy_hubIdjN4cuda3std3__44plusIdEEE10Policy1000EN6thrust24THRUST_300001_SM_1000_NS6detail15normal_iteratorINSD_10device_ptrIdEEEEPdjS9_ddNS7_10__identityEEEvT0_T1_T2_T3_T4_T6_E12temp_storage+144];
	add.f64 	%fd349, %fd347, %fd348;
	ld.shared.f64 	%fd350, [_ZZN3cub18CUB_300001_SM_10006detail6reduce28DeviceReduceSingleTileKernelINS2_10policy_hubIdjN4cuda3std3__44plusIdEEE10Policy1000EN6thrust24THRUST_300001_SM_1000_NS6detail15normal_iteratorINSD_10device_ptrIdEEEEPdjS9_ddNS7_10__identityEEEvT0_T1_T2_T3_T4_T6_E12temp_storage+152];
	add.f64 	%fd351, %fd349, %fd350;
	ld.shared.f64 	%fd352, [_ZZN3cub18CUB_300001_SM_10006detail6reduce28DeviceReduceSingleTileKernelINS2_10policy_hubIdjN4cuda3std3__44plusIdEEE10Policy1000EN6thrust24THRUST_300001_SM_1000_NS6detail15normal_iteratorINSD_10device_ptrIdEEEEPdjS9_ddNS7_10__identityEEEvT0_T1_T2_T3_T4_T6_E12temp_storage+160];
	add.f64 	%fd353, %fd351, %fd352;
	ld.shared.f64 	%fd354, [_ZZN3cub18CUB_300001_SM_10006detail6reduce28DeviceReduceSingleTileKernelINS2_10policy_hubIdjN4cuda3std3__44plusIdEEE10Policy1000EN6thrust24THRUST_300001_SM_1000_NS6detail15normal_iteratorINSD_10device_ptrIdEEEEPdjS9_ddNS7_10__identityEEEvT0_T1_T2_T3_T4_T6_E12temp_storage+168];
	add.f64 	%fd355, %fd353, %fd354;
	ld.shared.f64 	%fd356, [_ZZN3cub18CUB_300001_SM_10006detail6reduce28DeviceReduceSingleTileKernelINS2_10policy_hubIdjN4cuda3std3__44plusIdEEE10Policy1000EN6thrust24THRUST_300001_SM_1000_NS6detail15normal_iteratorINSD_10device_ptrIdEEEEPdjS9_ddNS7_10__identityEEEvT0_T1_T2_T3_T4_T6_E12temp_storage+176];
	add.f64 	%fd379, %fd355, %fd356;
	bra.uni 	$L__BB4_50;
$L__BB4_24:
	// begin inline asm
	mov.u32 %r151, %laneid;
	// end inline asm
	and.b32  	%r202, %r1, 992;
	add.s32 	%r203, %r202, 32;
	setp.gt.u32 	%p35, %r203, %r51;
	not.b32 	%r204, %r202;
	add.s32 	%r205, %r51, %r204;
	selp.b32 	%r200, %r205, 31, %p35;
	mov.b64 	%rd92, %fd367;
	mov.b64 	{%r153, %r158}, %rd92;
	mov.b32 	%r159, 1;
	mov.b32 	%r201, -1;
	// begin inline asm
	shfl.sync.down.b32 %r152, %r153, %r159, %r200, %r201;
	// end inline asm
	// begin inline asm
	shfl.sync.down.b32 %r157, %r158, %r159, %r200, %r201;
	// end inline asm
	mov.b64 	%rd93, {%r152, %r157};
	mov.b64 	%fd237, %rd93;
	setp.lt.s32 	%p36, %r151, %r200;
	add.f64 	%fd238, %fd367, %fd237;
	selp.f64 	%fd239, %fd238, %fd367, %p36;
	mov.b64 	%rd94, %fd239;
	mov.b64 	{%r163, %r168}, %rd94;
	mov.b32 	%r169, 2;
	// begin inline asm
	shfl.sync.down.b32 %r162, %r163, %r169, %r200, %r201;
	// end inline asm
	// begin inline asm
	shfl.sync.down.b32 %r167, %r168, %r169, %r200, %r201;
	// end inline asm
	mov.b64 	%rd95, {%r162, %r167};
	mov.b64 	%fd240, %rd95;
	add.s32 	%r206, %r151, 2;
	setp.gt.s32 	%p37, %r206, %r200;
	add.f64 	%fd241, %fd239, %fd240;
	selp.f64 	%fd242, %fd239, %fd241, %p37;
	mov.b64 	%rd96, %fd242;
	mov.b64 	{%r173, %r178}, %rd96;
	mov.b32 	%r179, 4;
	// begin inline asm
	shfl.sync.down.b32 %r172, %r173, %r179, %r200, %r201;
	// end inline asm
	// begin inline asm
	shfl.sync.down.b32 %r177, %r178, %r179, %r200, %r201;
	// end inline asm
	mov.b64 	%rd97, {%r172, %r177};
	mov.b64 	%fd243, %rd97;
	add.s32 	%r207, %r151, 4;
	setp.gt.s32 	%p38, %r207, %r200;
	add.f64 	%fd244, %fd242, %fd243;
	selp.f64 	%fd245, %fd242, %fd244, %p38;
	mov.b64 	%rd98, %fd245;
	mov.b64 	{%r183, %r188}, %rd98;
	mov.b32 	%r189, 8;
	// begin inline asm
	shfl.sync.down.b32 %r182, %r183, %r189, %r200, %r201;
	// end inline asm
	// begin inline asm
	shfl.sync.down.b32 %r187, %r188, %r189, %r200, %r201;
	// end inline asm
	mov.b64 	%rd99, {%r182, %r187};
	mov.b64 	%fd246, %rd99;
	add.s32 	%r208, %r151, 8;
	setp.gt.s32 	%p39, %r208, %r200;
	add.f64 	%fd247, %fd245, %fd246;
	selp.f64 	%fd248, %fd245, %fd247, %p39;
	mov.b64 	%rd100, %fd248;
	mov.b64 	{%r193, %r198}, %rd100;
	mov.b32 	%r199, 16;
	// begin inline asm
	shfl.sync.down.b32 %r192, %r193, %r199, %r200, %r201;
	// end inline asm
	// begin inline asm
	shfl.sync.down.b32 %r197, %r198, %r199, %r200, %r201;
	// end inline asm
	mov.b64 	%rd101, {%r192, %r197};
	mov.b64 	%fd249, %rd101;
	add.s32 	%r209, %r151, 16;
	setp.gt.s32 	%p40, %r209, %r200;
	add.f64 	%fd250, %fd248, %fd249;
	selp.f64 	%fd379, %fd248, %fd250, %p40;
	setp.ne.s32 	%p41, %r151, 0;
	@%p41 bra 	$L__BB4_26;
	shr.u32 	%r210, %r1, 2;
	and.b32  	%r211, %r210, 248;
	mov.u32 	%r212, _ZZN3cub18CUB_300001_SM_10006detail6reduce28DeviceReduceSingleTileKernelINS2_10policy_hubIdjN4cuda3std3__44plusIdEEE10Policy1000EN6thrust24THRUST_300001_SM_1000_NS6detail15normal_iteratorINSD_10device_ptrIdEEEEPdjS9_ddNS7_10__identityEEEvT0_T1_T2_T3_T4_T6_E12temp_storage;
	add.s32 	%r213, %r212, %r211;
	st.shared.f64 	[%r213+24], %fd379;
$L__BB4_26:
	bar.sync 	0;
	setp.ne.s32 	%p42, %r1, 0;
	@%p42 bra 	$L__BB4_50;
	setp.gt.u32 	%p43, %r51, 32;
	ld.shared.f64 	%fd251, [_ZZN3cub18CUB_300001_SM_10006detail6reduce28DeviceReduceSingleTileKernelINS2_10policy_hubIdjN4cuda3std3__44plusIdEEE10Policy1000EN6thrust24THRUST_300001_SM_1000_NS6detail15normal_iteratorINSD_10device_ptrIdEEEEPdjS9_ddNS7_10__identityEEEvT0_T1_T2_T3_T4_T6_E12temp_storage+32];
	add.f64 	%fd252, %fd379, %fd251;
	selp.f64 	%fd253, %fd252, %fd379, %p43;
	setp.gt.u32 	%p44, %r51, 64;
	ld.shared.f64 	%fd254, [_ZZN3cub18CUB_300001_SM_10006detail6reduce28DeviceReduceSingleTileKernelINS2_10policy_hubIdjN4cuda3std3__44plusIdEEE10Policy1000EN6thrust24THRUST_300001_SM_1000_NS6detail15normal_iteratorINSD_10device_ptrIdEEEEPdjS9_ddNS7_10__identityEEEvT0_T1_T2_T3_T4_T6_E12temp_storage+40];
	add.f64 	%fd255, %fd254, %fd253;
	selp.f64 	%fd256, %fd255, %fd253, %p44;
	setp.gt.u32 	%p45, %r51, 96;
	ld.shared.f64 	%fd257, [_ZZN3cub18CUB_300001_SM_10006detail6reduce28DeviceReduceSingleTileKernelINS2_10policy_hubIdjN4cuda3std3__44plusIdEEE10Policy1000EN6thrust24THRUST_300001_SM_1000_NS6detail15normal_iteratorINSD_10device_ptrIdEEEEPdjS9_ddNS7_10__identityEEEvT0_T1_T2_T3_T4_T6_E12temp_storage+48];
	add.f64 	%fd258, %fd257, %fd256;
	selp.f64 	%fd259, %fd258, %fd256, %p45;
	setp.gt.u32 	%p46, %r51, 128;
	ld.shared.f64 	%fd260, [_ZZN3cub18CUB_300001_SM_10006detail6reduce28DeviceReduceSingleTileKernelINS2_10policy_hubIdjN4cuda3std3__44plusIdEEE10Policy1000EN6thrust24THRUST_300001_SM_1000_NS6detail15normal_iteratorINSD_10device_ptrIdEEEEPdjS9_ddNS7_10__identityEEEvT0_T1_T2_T3_T4_T6_E12temp_storage+56];
	add.f64 	%fd261, %fd260, %fd259;
	selp.f64 	%fd262, %fd261, %fd259, %p46;
	setp.gt.u32 	%p47, %r51, 160;
	ld.shared.f64 	%fd263, [_ZZN3cub18CUB_300001_SM_10006detail6reduce28DeviceReduceSingleTileKernelINS2_10policy_hubIdjN4cuda3std3__44plusIdEEE10Policy1000EN6thrust24THRUST_300001_SM_1000_NS6detail15normal_iteratorINSD_10device_ptrIdEEEEPdjS9_ddNS7_10__identityEEEvT0_T1_T2_T3_T4_T6_E12temp_storage+64];
	add.f64 	%fd264, %fd263, %fd262;
	selp.f64 	%fd265, %fd264, %fd262, %p47;
	setp.gt.u32 	%p48, %r51, 192;
	ld.shared.f64 	%fd266, [_ZZN3cub18CUB_300001_SM_10006detail6reduce28DeviceReduceSingleTileKernelINS2_10policy_hubIdjN4cuda3std3__44plusIdEEE10Policy1000EN6thrust24THRUST_300001_SM_1000_NS6detail15normal_iteratorINSD_10device_ptrIdEEEEPdjS9_ddNS7_10__identityEEEvT0_T1_T2_T3_T4_T6_E12temp_storage+72];
	add.f64 	%fd267, %fd266, %fd265;
	selp.f64 	%fd268, %fd267, %fd265, %p48;
	setp.gt.u32 	%p49, %r51, 224;
	ld.shared.f64 	%fd269, [_ZZN3cub18CUB_300001_SM_10006detail6reduce28DeviceReduceSingleTileKernelINS2_10policy_hubIdjN4cuda3std3__44plusIdEEE10Policy1000EN6thrust24THRUST_300001_SM_1000_NS6detail15normal_iteratorINSD_10device_ptrIdEEEEPdjS9_ddNS7_10__identityEEEvT0_T1_T2_T3_T4_T6_E12temp_storage+80];
	add.f64 	%fd270, %fd269, %fd268;
	selp.f64 	%fd271, %fd270, %fd268, %p49;
	setp.gt.u32 	%p50, %r51, 256;
	ld.shared.f64 	%fd272, [_ZZN3cub18CUB_300001_SM_10006detail6reduce28DeviceReduceSingleTileKernelINS2_10policy_hubIdjN4cuda3std3__44plusIdEEE10Policy1000EN6thrust24THRUST_300001_SM_1000_NS6detail15normal_iteratorINSD_10device_ptrIdEEEEPdjS9_ddNS7_10__identityEEEvT0_T1_T2_T3_T4_T6_E12temp_storage+88];
	add.f64 	%fd273, %fd272, %fd271;
	selp.f64 	%fd274, %fd273, %fd271, %p50;
	setp.gt.u32 	%p51, %r51, 288;
	ld.shared.f64 	%fd275, [_ZZN3cub18CUB_300001_SM_10006detail6reduce28DeviceReduceSingleTileKernelINS2_10policy_hubIdjN4cuda3std3__44plusIdEEE10Policy1000EN6thrust24THRUST_300001_SM_1000_NS6detail15normal_iteratorINSD_10device_ptrIdEEEEPdjS9_ddNS7_10__identityEEEvT0_T1_T2_T3_T4_T6_E12temp_storage+96];
	add.f64 	%fd276, %fd275, %fd274;
	selp.f64 	%fd277, %fd276, %fd274, %p51;
	setp.gt.u32 	%p52, %r51, 320;
	ld.shared.f64 	%fd278, [_ZZN3cub18CUB_300001_SM_10006detail6reduce28DeviceReduceSingleTileKernelINS2_10policy_hubIdjN4cuda3std3__44plusIdEEE10Policy1000EN6thrust24THRUST_300001_SM_1000_NS6detail15normal_iteratorINSD_10device_ptrIdEEEEPdjS9_ddNS7_10__identityEEEvT0_T1_T2_T3_T4_T6_E12temp_storage+104];
	add.f64 	%fd279, %fd278, %fd277;
	selp.f64 	%fd280, %fd279, %fd277, %p52;
	setp.gt.u32 	%p53, %r51, 352;
	ld.shared.f64 	%fd281, [_ZZN3cub18CUB_300001_SM_10006detail6reduce28DeviceReduceSingleTileKernelINS2_10policy_hubIdjN4cuda3std3__44plusIdEEE10Policy1000EN6thrust24THRUST_300001_SM_1000_NS6detail15normal_iteratorINSD_10device_ptrIdEEEEPdjS9_ddNS7_10__identityEEEvT0_T1_T2_T3_T4_T6_E12temp_storage+112];
	add.f64 	%fd282, %fd281, %fd280;
	selp.f64 	%fd283, %fd282, %fd280, %p53;
	setp.gt.u32 	%p54, %r51, 384;
	ld.shared.f64 	%fd284, [_ZZN3cub18CUB_300001_SM_10006detail6reduce28DeviceReduceSingleTileKernelINS2_10policy_hubIdjN4cuda3std3__44plusIdEEE10Policy1000EN6thrust24THRUST_300001_SM_1000_NS6detail15normal_iteratorINSD_10device_ptrIdEEEEPdjS9_ddNS7_10__identityEEEvT0_T1_T2_T3_T4_T6_E12temp_storage+120];
	add.f64 	%fd285, %fd284, %fd283;
	selp.f64 	%fd286, %fd285, %fd283, %p54;
	setp.gt.u32 	%p55, %r51, 416;
	ld.shared.f64 	%fd287, [_ZZN3cub18CUB_300001_SM_10006detail6reduce28DeviceReduceSingleTileKernelINS2_10policy_hubIdjN4cuda3std3__44plusIdEEE10Policy1000EN6thrust24THRUST_300001_SM_1000_NS6detail15normal_iteratorINSD_10device_ptrIdEEEEPdjS9_ddNS7_10__identityEEEvT0_T1_T2_T3_T4_T6_E12temp_storage+128];
	add.f64 	%fd288, %fd287, %fd286;
	selp.f64 	%fd289, %fd288, %fd286, %p55;
	setp.gt.u32 	%p56, %r51, 448;
	ld.shared.f64 	%fd290, [_ZZN3cub18CUB_300001_SM_10006detail6reduce28DeviceReduceSingleTileKernelINS2_10policy_hubIdjN4cuda3std3__44plusIdEEE10Policy1000EN6thrust24THRUST_300001_SM_1000_NS6detail15normal_iteratorINSD_10device_ptrIdEEEEPdjS9_ddNS7_10__identityEEEvT0_T1_T2_T3_T4_T6_E12temp_storage+136];
	add.f64 	%fd291, %fd290, %fd289;
	selp.f64 	%fd292, %fd291, %fd289, %p56;
	setp.gt.u32 	%p57, %r51, 480;
	ld.shared.f64 	%fd293, [_ZZN3cub18CUB_300001_SM_10006detail6reduce28DeviceReduceSingleTileKernelINS2_10policy_hubIdjN4cuda3std3__44plusIdEEE10Policy1000EN6thrust24THRUST_300001_SM_1000_NS6detail15normal_iteratorINSD_10device_ptrIdEEEEPdjS9_ddNS7_10__identityEEEvT0_T1_T2_T3_T4_T6_E12temp_storage+144];
	add.f64 	%fd294, %fd293, %fd292;
	selp.f64 	%fd295, %fd294, %fd292, %p57;
	setp.gt.u32 	%p58, %r51, 512;
	ld.shared.f64 	%fd296, [_ZZN3cub18CUB_300001_SM_10006detail6reduce28DeviceReduceSingleTileKernelINS2_10policy_hubIdjN4cuda3std3__44plusIdEEE10Policy1000EN6thrust24THRUST_300001_SM_1000_NS6detail15normal_iteratorINSD_10device_ptrIdEEEEPdjS9_ddNS7_10__identityEEEvT0_T1_T2_T3_T4_T6_E12temp_storage+152];
	add.f64 	%fd297, %fd296, %fd295;
	selp.f64 	%fd298, %fd297, %fd295, %p58;
	setp.gt.u32 	%p59, %r51, 544;
	ld.shared.f64 	%fd299, [_ZZN3cub18CUB_300001_SM_10006detail6reduce28DeviceReduceSingleTileKernelINS2_10policy_hubIdjN4cuda3std3__44plusIdEEE10Policy1000EN6thrust24THRUST_300001_SM_1000_NS6detail15normal_iteratorINSD_10device_ptrIdEEEEPdjS9_ddNS7_10__identityEEEvT0_T1_T2_T3_T4_T6_E12temp_storage+160];
	add.f64 	%fd300, %fd299, %fd298;
	selp.f64 	%fd301, %fd300, %fd298, %p59;
	setp.gt.u32 	%p60, %r51, 576;
	ld.shared.f64 	%fd302, [_ZZN3cub18CUB_300001_SM_10006detail6reduce28DeviceReduceSingleTileKernelINS2_10policy_hubIdjN4cuda3std3__44plusIdEEE10Policy1000EN6thrust24THRUST_300001_SM_1000_NS6detail15normal_iteratorINSD_10device_ptrIdEEEEPdjS9_ddNS7_10__identityEEEvT0_T1_T2_T3_T4_T6_E12temp_storage+168];
	add.f64 	%fd303, %fd302, %fd301;
	selp.f64 	%fd304, %fd303, %fd301, %p60;
	setp.gt.u32 	%p61, %r51, 608;
	ld.shared.f64 	%fd305, [_ZZN3cub18CUB_300001_SM_10006detail6reduce28DeviceReduceSingleTileKernelINS2_10policy_hubIdjN4cuda3std3__44plusIdEEE10Policy1000EN6thrust24THRUST_300001_SM_1000_NS6detail15normal_iteratorINSD_10device_ptrIdEEEEPdjS9_ddNS7_10__identityEEEvT0_T1_T2_T3_T4_T6_E12temp_storage+176];
	add.f64 	%fd306, %fd305, %fd304;
	selp.f64 	%fd379, %fd306, %fd304, %p61;
	bra.uni 	$L__BB4_50;
$L__BB4_28:
	mov.u32 	%r21, %tid.x;
	mul.wide.u32 	%rd11, %r21, 8;
	add.s64 	%rd12, %rd2, %rd11;
	ld.global.f64 	%fd43, [%rd12];
	ld.global.f64 	%fd44, [%rd12+5120];
	ld.global.f64 	%fd45, [%rd12+10240];
	ld.global.f64 	%fd46, [%rd12+15360];
	ld.global.f64 	%fd47, [%rd12+20480];
	ld.global.f64 	%fd48, [%rd12+25600];
	ld.global.f64 	%fd49, [%rd12+30720];
	ld.global.f64 	%fd50, [%rd12+35840];
	add.f64 	%fd51, %fd43, %fd44;
	add.f64 	%fd52, %fd51, %fd45;
	add.f64 	%fd53, %fd52, %fd46;
	add.f64 	%fd54, %fd53, %fd47;
	add.f64 	%fd55, %fd54, %fd48;
	add.f64 	%fd56, %fd55, %fd49;
	add.f64 	%fd378, %fd56, %fd50;
	add.s32 	%r22, %r51, -5120;
	setp.lt.u32 	%p3, %r22, 5120;
	mov.b32 	%r279, 5120;
	@%p3 bra 	$L__BB4_32;
	mov.b32 	%r279, 5120;
$L__BB4_30:
	add.s32 	%r54, %r21, %r279;
	mul.wide.u32 	%rd13, %r54, 8;
	add.s64 	%rd14, %rd2, %rd13;
	ld.global.f64 	%fd57, [%rd14];
	ld.global.f64 	%fd58, [%rd14+5120];
	ld.global.f64 	%fd59, [%rd14+10240];
	ld.global.f64 	%fd60, [%rd14+15360];
	ld.global.f64 	%fd61, [%rd14+20480];
	ld.global.f64 	%fd62, [%rd14+25600];
	ld.global.f64 	%fd63, [%rd14+30720];
	ld.global.f64 	%fd64, [%rd14+35840];
	add.f64 	%fd65, %fd378, %fd57;
	add.f64 	%fd66, %fd65, %fd58;
	add.f64 	%fd67, %fd66, %fd59;
	add.f64 	%fd68, %fd67, %fd60;
	add.f64 	%fd69, %fd68, %fd61;
	add.f64 	%fd70, %fd69, %fd62;
	add.f64 	%fd71, %fd70, %fd63;
	add.f64 	%fd378, %fd71, %fd64;
	sub.s32 	%r55, %r51, %r279;
	setp.lt.u32 	%p4, %r55, 5120;
	@%p4 bra 	$L__BB4_46;
	add.s32 	%r279, %r279, 5120;
	setp.le.u32 	%p5, %r279, %r22;
	@%p5 bra 	$L__BB4_30;
$L__BB4_32:
	setp.le.u32 	%p6, %r51, %r279;
	sub.s32 	%r56, %r51, %r279;
	setp.ge.s32 	%p7, %r21, %r56;
	or.pred  	%p8, %p6, %p7;
	@%p8 bra 	$L__BB4_46;
	not.b32 	%r58, %r21;
	add.s32 	%r59, %r51, %r58;
	sub.s32 	%r60, %r59, %r279;
	mul.hi.u32 	%r61, %r60, -858993459;
	shr.u32 	%r62, %r61, 9;
	add.s32 	%r26, %r62, 1;
	and.b32  	%r27, %r26, 15;
	setp.lt.u32 	%p9, %r60, 9600;
	mov.u32 	%r284, %r21;
	@%p9 bra 	$L__BB4_37;
	or.b32  	%r282, %r21, 5120;
	add.s32 	%r281, %r21, %r279;
	and.b32  	%r63, %r26, 16777200;
	neg.s32 	%r280, %r63;
$L__BB4_35:
	.pragma "nounroll";
	mul.wide.u32 	%rd15, %r281, 8;
	add.s64 	%rd16, %rd2, %rd15;
	ld.global.f64 	%fd73, [%rd16];
	add.f64 	%fd74, %fd378, %fd73;
	add.s32 	%r64, %r281, 640;
	mul.wide.u32 	%rd17, %r64, 8;
	add.s64 	%rd18, %rd2, %rd17;
	ld.global.f64 	%fd75, [%rd18];
	add.f64 	%fd76, %fd74, %fd75;
	add.s32 	%r65, %r281, 1280;
	mul.wide.u32 	%rd19, %r65, 8;
	add.s64 	%rd20, %rd2, %rd19;
	ld.global.f64 	%fd77, [%rd20];
	add.f64 	%fd78, %fd76, %fd77;
	add.s32 	%r66, %r281, 1920;
	mul.wide.u32 	%rd21, %r66, 8;
	add.s64 	%rd22, %rd2, %rd21;
	ld.global.f64 	%fd79, [%rd22];
	add.f64 	%fd80, %fd78, %fd79;
	add.s32 	%r67, %r281, 2560;
	mul.wide.u32 	%rd23, %r67, 8;
	add.s64 	%rd24, %rd2, %rd23;
	ld.global.f64 	%fd81, [%rd24];
	add.f64 	%fd82, %fd80, %fd81;
	add.s32 	%r68, %r281, 3200;
	mul.wide.u32 	%rd25, %r68, 8;
	add.s64 	%rd26, %rd2, %rd25;
	ld.global.f64 	%fd83, [%rd26];
	add.f64 	%fd84, %fd82, %fd83;
	add.s32 	%r69, %r281, 3840;
	mul.wide.u32 	%rd27, %r69, 8;
	add.s64 	%rd28, %rd2, %rd27;
	ld.global.f64 	%fd85, [%rd28];
	add.f64 	%fd86, %fd84, %fd85;
	add.s32 	%r70, %r281, 4480;
	mul.wide.u32 	%rd29, %r70, 8;
	add.s64 	%rd30, %rd2, %rd29;
	ld.global.f64 	%fd87, [%rd30];
	add.f64 	%fd88, %fd86, %fd87;
	add.s32 	%r71, %r281, 5120;
	mul.wide.u32 	%rd31, %r71, 8;
	add.s64 	%rd32, %rd2, %rd31;
	ld.global.f64 	%fd89, [%rd32];
	add.f64 	%fd90, %fd88, %fd89;
	add.s32 	%r72, %r281, 5760;
	mul.wide.u32 	%rd33, %r72, 8;
	add.s64 	%rd34, %rd2, %rd33;
	ld.global.f64 	%fd91, [%rd34];
	add.f64 	%fd92, %fd90, %fd91;
	add.s32 	%r73, %r281, 6400;
	mul.wide.u32 	%rd35, %r73, 8;
	add.s64 	%rd36, %rd2, %rd35;
	ld.global.f64 	%fd93, [%rd36];
	add.f64 	%fd94, %fd92, %fd93;
	add.s32 	%r74, %r281, 7040;
	mul.wide.u32 	%rd37, %r74, 8;
	add.s64 	%rd38, %rd2, %rd37;
	ld.global.f64 	%fd95, [%rd38];
	add.f64 	%fd96, %fd94, %fd95;
	add.s32 	%r75, %r281, 7680;
	mul.wide.u32 	%rd39, %r75, 8;
	add.s64 	%rd40, %rd2, %rd39;
	ld.global.f64 	%fd97, [%rd40];
	add.f64 	%fd98, %fd96, %fd97;
	add.s32 	%r76, %r281, 8320;
	mul.wide.u32 	%rd41, %r76, 8;
	add.s64 	%rd42, %rd2, %rd41;
	ld.global.f64 	%fd99, [%rd42];
	add.f64 	%fd100, %fd98, %fd99;
	add.s32 	%r77, %r281, 8960;
	mul.wide.u32 	%rd43, %r77, 8;
	add.s64 	%rd44, %rd2, %rd43;
	ld.global.f64 	%fd101, [%rd44];
	add.f64 	%fd102, %fd100, %fd101;
	add.s32 	%r78, %r281, 9600;
	mul.wide.u32 	%rd45, %r78, 8;
	add.s64 	%rd46, %rd2, %rd45;
	ld.global.f64 	%fd103, [%rd46];
	add.f64 	%fd378, %fd102, %fd103;
	add.s32 	%r282, %r282, 10240;
	add.s32 	%r281, %r281, 10240;
	add.s32 	%r280, %r280, 16;
	setp.ne.s32 	%p10, %r280, 0;
	@%p10 bra 	$L__BB4_35;
	add.s32 	%r284, %r282, -5120;
$L__BB4_37:
	setp.eq.s32 	%p11, %r27, 0;
	@%p11 bra 	$L__BB4_46;
	and.b32  	%r39, %r26, 7;
	setp.lt.u32 	%p12, %r27, 8;
	@%p12 bra 	$L__BB4_40;
	add.s32 	%r79, %r284, %r279;
	mul.wide.u32 	%rd47, %r79, 8;
	add.s64 	%rd48, %rd2, %rd47;
	ld.global.f64 	%fd105, [%rd48];
	add.f64 	%fd106, %fd378, %fd105;
	add.s32 	%r80, %r79, 640;
	mul.wide.u32 	%rd49, %r80, 8;
	add.s64 	%rd50, %rd2, %rd49;
	ld.global.f64 	%fd107, [%rd50];
	add.f64 	%fd108, %fd106, %fd107;
	add.s32 	%r81, %r79, 1280;
	mul.wide.u32 	%rd51, %r81, 8;
	add.s64 	%rd52, %rd2, %rd51;
	ld.global.f64 	%fd109, [%rd52];
	add.f64 	%fd110, %fd108, %fd109;
	add.s32 	%r82, %r79, 1920;
	mul.wide.u32 	%rd53, %r82, 8;
	add.s64 	%rd54, %rd2, %rd53;
	ld.global.f64 	%fd111, [%rd54];
	add.f64 	%fd112, %fd110, %fd111;
	add.s32 	%r83, %r79, 2560;
	mul.wide.u32 	%rd55, %r83, 8;
	add.s64 	%rd56, %rd2, %rd55;
	ld.global.f64 	%fd113, [%rd56];
	add.f64 	%fd114, %fd112, %fd113;
	add.s32 	%r84, %r79, 3200;
	mul.wide.u32 	%rd57, %r84, 8;
	add.s64 	%rd58, %rd2, %rd57;
	ld.global.f64 	%fd115, [%rd58];
	add.f64 	%fd116, %fd114, %fd115;
	add.s32 	%r85, %r79, 3840;
	mul.wide.u32 	%rd59, %r85, 8;
	add.s64 	%rd60, %rd2, %rd59;
	ld.global.f64 	%fd117, [%rd60];
	add.f64 	%fd118, %fd116, %fd117;
	add.s32 	%r86, %r79, 4480;
	mul.wide.u32 	%rd61, %r86, 8;
	add.s64 	%rd62, %rd2, %rd61;
	ld.global.f64 	%fd119, [%rd62];
	add.f64 	%fd378, %fd118, %fd119;
	add.s32 	%r284, %r284, 5120;
$L__BB4_40:
	setp.eq.s32 	%p13, %r39, 0;
	@%p13 bra 	$L__BB4_46;
	and.b32  	%r42, %r26, 3;
	setp.lt.u32 	%p14, %r39, 4;
	@%p14 bra 	$L__BB4_43;
	add.s32 	%r87, %r284, %r279;
	mul.wide.u32 	%rd63, %r87, 8;
	add.s64 	%rd64, %rd2, %rd63;
	ld.global.f64 	%fd121, [%rd64];
	add.f64 	%fd122, %fd378, %fd121;
	add.s32 	%r88, %r87, 640;
	mul.wide.u32 	%rd65, %r88, 8;
	add.s64 	%rd66, %rd2, %rd65;
	ld.global.f64 	%fd123, [%rd66];
	add.f64 	%fd124, %fd122, %fd123;
	add.s32 	%r89, %r87, 1280;
	mul.wide.u32 	%rd67, %r89, 8;
	add.s64 	%rd68, %rd2, %rd67;
	ld.global.f64 	%fd125, [%rd68];
	add.f64 	%fd126, %fd124, %fd125;
	add.s32 	%r90, %r87, 1920;
	mul.wide.u32 	%rd69, %r90, 8;
	add.s64 	%rd70, %rd2, %rd69;
	ld.global.f64 	%fd127, [%rd70];
	add.f64 	%fd378, %fd126, %fd127;
	add.s32 	%r284, %r284, 2560;
$L__BB4_43:
	setp.eq.s32 	%p15, %r42, 0;
	@%p15 bra 	$L__BB4_46;
	add.s32 	%r287, %r284, %r279;
	neg.s32 	%r286, %r42;
$L__BB4_45:
	.pragma "nounroll";
	mul.wide.u32 	%rd71, %r287, 8;
	add.s64 	%rd72, %rd2, %rd71;
	ld.global.f64 	%fd128, [%rd72];
	add.f64 	%fd378, %fd378, %fd128;
	add.s32 	%r287, %r287, 640;
	add.s32 	%r286, %r286, 1;
	setp.ne.s32 	%p16, %r286, 0;
	@%p16 bra 	$L__BB4_45;
$L__BB4_46:
	// begin inline asm
	mov.u32 %r91, %laneid;
	// end inline asm
	mov.b64 	%rd73, %fd378;
	mov.b64 	{%r93, %r98}, %rd73;
	mov.b32 	%r99, 1;
	mov.b32 	%r140, 31;
	mov.b32 	%r141, -1;
	// begin inline asm
	shfl.sync.down.b32 %r92, %r93, %r99, %r140, %r141;
	// end inline asm
	// begin inline asm
	shfl.sync.down.b32 %r97, %r98, %r99, %r140, %r141;
	// end inline asm
	mov.b64 	%rd74, {%r92, %r97};
	mov.b64 	%fd129, %rd74;
	setp.gt.s32 	%p17, %r91, 30;
	add.f64 	%fd130, %fd378, %fd129;
	selp.f64 	%fd131, %fd378, %fd130, %p17;
	mov.b64 	%rd75, %fd131;
	mov.b64 	{%r103, %r108}, %rd75;
	mov.b32 	%r109, 2;
	// begin inline asm
	shfl.sync.down.b32 %r102, %r103, %r109, %r140, %r141;
	// end inline asm
	// begin inline asm
	shfl.sync.down.b32 %r107, %r108, %r109, %r140, %r141;
	// end inline asm
	mov.b64 	%rd76, {%r102, %r107};
	mov.b64 	%fd132, %rd76;
	setp.gt.s32 	%p18, %r91, 29;
	add.f64 	%fd133, %fd131, %fd132;
	selp.f64 	%fd134, %fd131, %fd133, %p18;
	mov.b64 	%rd77, %fd134;
	mov.b64 	{%r113, %r118}, %rd77;
	mov.b32 	%r119, 4;
	// begin inline asm
	shfl.sync.down.b32 %r112, %r113, %r119, %r140, %r141;
	// end inline asm
	// begin inline asm
	shfl.sync.down.b32 %r117, %r118, %r119, %r140, %r141;
	// end inline asm
	mov.b64 	%rd78, {%r112, %r117};
	mov.b64 	%fd135, %rd78;
	setp.gt.s32 	%p19, %r91, 27;
	add.f64 	%fd136, %fd134, %fd135;
	selp.f64 	%fd137, %fd134, %fd136, %p19;
	mov.b64 	%rd79, %fd137;
	mov.b64 	{%r123, %r128}, %rd79;
	mov.b32 	%r129, 8;
	// begin inline asm
	shfl.sync.down.b32 %r122, %r123, %r129, %r140, %r141;
	// end inline asm
	// begin inline asm
	shfl.sync.down.b32 %r127, %r128, %r129, %r140, %r141;
	// end inline asm
	mov.b64 	%rd80, {%r122, %r127};
	mov.b64 	%fd138, %rd80;
	setp.gt.s32 	%p20, %r91, 23;
	add.f64 	%fd139, %fd137, %fd138;
	selp.f64 	%fd140, %fd137, %fd139, %p20;
	mov.b64 	%rd81, %fd140;
	mov.b64 	{%r133, %r138}, %rd81;
	mov.b32 	%r139, 16;
	// begin inline asm
	shfl.sync.down.b32 %r132, %r133, %r139, %r140, %r141;
	// end inline asm
	// begin inline asm
	shfl.sync.down.b32 %r137, %r138, %r139, %r140, %r141;
	// end inline asm
	mov.b64 	%rd82, {%r132, %r137};
	mov.b64 	%fd141, %rd82;
	setp.gt.s32 	%p21, %r91, 15;
	add.f64 	%fd38, %fd140, %fd141;
	selp.f64 	%fd379, %fd140, %fd38, %p21;
	setp.ne.s32 	%p22, %r91, 0;
	@%p22 bra 	$L__BB4_48;
	shr.u32 	%r142, %r21, 2;
	and.b32  	%r143, %r142, 248;
	mov.u32 	%r144, _ZZN3cub18CUB_300001_SM_10006detail6reduce28DeviceReduceSingleTileKernelINS2_10policy_hubIdjN4cuda3std3__44plusIdEEE10Policy1000EN6thrust24THRUST_300001_SM_1000_NS6detail15normal_iteratorINSD_10device_ptrIdEEEEPdjS9_ddNS7_10__identityEEEvT0_T1_T2_T3_T4_T6_E12temp_storage;
	add.s32 	%r145, %r144, %r143;
	st.shared.f64 	[%r145+24], %fd38;
$L__BB4_48:
	bar.sync 	0;
	setp.ne.s32 	%p23, %r21, 0;
	@%p23 bra 	$L__BB4_50;
	ld.shared.f64 	%fd142, [_ZZN3cub18CUB_300001_SM_10006detail6reduce28DeviceReduceSingleTileKernelINS2_10policy_hubIdjN4cuda3std3__44plusIdEEE10Policy1000EN6thrust24THRUST_300001_SM_1000_NS6detail15normal_iteratorINSD_10device_ptrIdEEEEPdjS9_ddNS7_10__identityEEEvT0_T1_T2_T3_T4_T6_E12temp_storage+32];
	add.f64 	%fd143, %fd379, %fd142;
	ld.shared.f64 	%fd144, [_ZZN3cub18CUB_300001_SM_10006detail6reduce28DeviceReduceSingleTileKernelINS2_10policy_hubIdjN4cuda3std3__44plusIdEEE10Policy1000EN6thrust24THRUST_300001_SM_1000_NS6detail15normal_iteratorINSD_10device_ptrIdEEEEPdjS9_ddNS7_10__identityEEEvT0_T1_T2_T3_T4_T6_E12temp_storage+40];
	add.f64 	%fd145, %fd143, %fd144;
	ld.shared.f64 	%fd146, [_ZZN3cub18CUB_300001_SM_10006detail6reduce28DeviceReduceSingleTileKernelINS2_10policy_hubIdjN4cuda3std3__44plusIdEEE10Policy1000EN6thrust24THRUST_300001_SM_1000_NS6detail15normal_iteratorINSD_10device_ptrIdEEEEPdjS9_ddNS7_10__identityEEEvT0_T1_T2_T3_T4_T6_E12temp_storage+48];
	add.f64 	%fd147, %fd145, %fd146;
	ld.shared.f64 	%fd148, [_ZZN3cub18CUB_300001_SM_10006detail6reduce28DeviceReduceSingleTileKernelINS2_10policy_hubIdjN4cuda3std3__44plusIdEEE10Policy1000EN6thrust24THRUST_300001_SM_1000_NS6detail15normal_iteratorINSD_10device_ptrIdEEEEPdjS9_ddNS7_10__identityEEEvT0_T1_T2_T3_T4_T6_E12temp_storage+56];
	add.f64 	%fd149, %fd147, %fd148;
	ld.shared.f64 	%fd150, [_ZZN3cub18CUB_300001_SM_10006detail6reduce28DeviceReduceSingleTileKernelINS2_10policy_hubIdjN4cuda3std3__44plusIdEEE10Policy1000EN6thrust24THRUST_300001_SM_1000_NS6detail15normal_iteratorINSD_10device_ptrIdEEEEPdjS9_ddNS7_10__identityEEEvT0_T1_T2_T3_T4_T6_E12temp_storage+64];
	add.f64 	%fd151, %fd149, %fd150;
	ld.shared.f64 	%fd152, [_ZZN3cub18CUB_300001_SM_10006detail6reduce28DeviceReduceSingleTileKernelINS2_10policy_hubIdjN4cuda3std3__44plusIdEEE10Policy1000EN6thrust24THRUST_300001_SM_1000_NS6detail15normal_iteratorINSD_10device_ptrIdEEEEPdjS9_ddNS7_10__identityEEEvT0_T1_T2_T3_T4_T6_E12temp_storage+72];
	add.f64 	%fd153, %fd151, %fd152;
	ld.shared.f64 	%fd154, [_ZZN3cub18CUB_300001_SM_10006detail6reduce28DeviceReduceSingleTileKernelINS2_10policy_hubIdjN4cuda3std3__44plusIdEEE10Policy1000EN6thrust24THRUST_300001_SM_1000_NS6detail15normal_iteratorINSD_10device_ptrIdEEEEPdjS9_ddNS7_10__identityEEEvT0_T1_T2_T3_T4_T6_E12temp_storage+80];
	add.f64 	%fd155, %fd153, %fd154;
	ld.shared.f64 	%fd156, [_ZZN3cub18CUB_300001_SM_10006detail6reduce28DeviceReduceSingleTileKernelINS2_10policy_hubIdjN4cuda3std3__44plusIdEEE10Policy1000EN6thrust24THRUST_300001_SM_1000_NS6detail15normal_iteratorINSD_10device_ptrIdEEEEPdjS9_ddNS7_10__identityEEEvT0_T1_T2_T3_T4_T6_E12temp_storage+88];
	add.f64 	%fd157, %fd155, %fd156;
	ld.shared.f64 	%fd158, [_ZZN3cub18CUB_300001_SM_10006detail6reduce28DeviceReduceSingleTileKernelINS2_10policy_hubIdjN4cuda3std3__44plusIdEEE10Policy1000EN6thrust24THRUST_300001_SM_1000_NS6detail15normal_iteratorINSD_10device_ptrIdEEEEPdjS9_ddNS7_10__identityEEEvT0_T1_T2_T3_T4_T6_E12temp_storage+96];
	add.f64 	%fd159, %fd157, %fd158;
	ld.shared.f64 	%fd160, [_ZZN3cub18CUB_300001_SM_10006detail6reduce28DeviceReduceSingleTileKernelINS2_10policy_hubIdjN4cuda3std3__44plusIdEEE10Policy1000EN6thrust24THRUST_300001_SM_1000_NS6detail15normal_iteratorINSD_10device_ptrIdEEEEPdjS9_ddNS7_10__identityEEEvT0_T1_T2_T3_T4_T6_E12temp_storage+104];
	add.f64 	%fd161, %fd159, %fd160;
	ld.shared.f64 	%fd162, [_ZZN3cub18CUB_300001_SM_10006detail6reduce28DeviceReduceSingleTileKernelINS2_10policy_hubIdjN4cuda3std3__44plusIdEEE10Policy1000EN6thrust24THRUST_300001_SM_1000_NS6detail15normal_iteratorINSD_10device_ptrIdEEEEPdjS9_ddNS7_10__identityEEEvT0_T1_T2_T3_T4_T6_E12temp_storage+112];
	add.f64 	%fd163, %fd161, %fd162;
	ld.shared.f64 	%fd164, [_ZZN3cub18CUB_300001_SM_10006detail6reduce28DeviceReduceSingleTileKernelINS2_10policy_hubIdjN4cuda3std3__44plusIdEEE10Policy1000EN6thrust24THRUST_300001_SM_1000_NS6detail15normal_iteratorINSD_10device_ptrIdEEEEPdjS9_ddNS7_10__identityEEEvT0_T1_T2_T3_T4_T6_E12temp_storage+120];
	add.f64 	%fd165, %fd163, %fd164;
	ld.shared.f64 	%fd166, [_ZZN3cub18CUB_300001_SM_10006detail6reduce28DeviceReduceSingleTileKernelINS2_10policy_hubIdjN4cuda3std3__44plusIdEEE10Policy1000EN6thrust24THRUST_300001_SM_1000_NS6detail15normal_iteratorINSD_10device_ptrIdEEEEPdjS9_ddNS7_10__identityEEEvT0_T1_T2_T3_T4_T6_E12temp_storage+128];
	add.f64 	%fd167, %fd165, %fd166;
	ld.shared.f64 	%fd168, [_ZZN3cub18CUB_300001_SM_10006detail6reduce28DeviceReduceSingleTileKernelINS2_10policy_hubIdjN4cuda3std3__44plusIdEEE10Policy1000EN6thrust24THRUST_300001_SM_1000_NS6detail15normal_iteratorINSD_10device_ptrIdEEEEPdjS9_ddNS7_10__identityEEEvT0_T1_T2_T3_T4_T6_E12temp_storage+136];
	add.f64 	%fd169, %fd167, %fd168;
	ld.shared.f64 	%fd170, [_ZZN3cub18CUB_300001_SM_10006detail6reduce28DeviceReduceSingleTileKernelINS2_10policy_hubIdjN4cuda3std3__44plusIdEEE10Policy1000EN6thrust24THRUST_300001_SM_1000_NS6detail15normal_iteratorINSD_10device_ptrIdEEEEPdjS9_ddNS7_10__identityEEEvT0_T1_T2_T3_T4_T6_E12temp_storage+144];
	add.f64 	%fd171, %fd169, %fd170;
	ld.shared.f64 	%fd172, [_ZZN3cub18CUB_300001_SM_10006detail6reduce28DeviceReduceSingleTileKernelINS2_10policy_hubIdjN4cuda3std3__44plusIdEEE10Policy1000EN6thrust24THRUST_300001_SM_1000_NS6detail15normal_iteratorINSD_10device_ptrIdEEEEPdjS9_ddNS7_10__identityEEEvT0_T1_T2_T3_T4_T6_E12temp_storage+152];
	add.f64 	%fd173, %fd171, %fd172;
	ld.shared.f64 	%fd174, [_ZZN3cub18CUB_300001_SM_10006detail6reduce28DeviceReduceSingleTileKernelINS2_10policy_hubIdjN4cuda3std3__44plusIdEEE10Policy1000EN6thrust24THRUST_300001_SM_1000_NS6detail15normal_iteratorINSD_10device_ptrIdEEEEPdjS9_ddNS7_10__identityEEEvT0_T1_T2_T3_T4_T6_E12temp_storage+160];
	add.f64 	%fd175, %fd173, %fd174;
	ld.shared.f64 	%fd176, [_ZZN3cub18CUB_300001_SM_10006detail6reduce28DeviceReduceSingleTileKernelINS2_10policy_hubIdjN4cuda3std3__44plusIdEEE10Policy1000EN6thrust24THRUST_300001_SM_1000_NS6detail15normal_iteratorINSD_10device_ptrIdEEEEPdjS9_ddNS7_10__identityEEEvT0_T1_T2_T3_T4_T6_E12temp_storage+168];
	add.f64 	%fd177, %fd175, %fd176;
	ld.shared.f64 	%fd178, [_ZZN3cub18CUB_300001_SM_10006detail6reduce28DeviceReduceSingleTileKernelINS2_10policy_hubIdjN4cuda3std3__44plusIdEEE10Policy1000EN6thrust24THRUST_300001_SM_1000_NS6detail15normal_iteratorINSD_10device_ptrIdEEEEPdjS9_ddNS7_10__identityEEEvT0_T1_T2_T3_T4_T6_E12temp_storage+176];
	add.f64 	%fd379, %fd177, %fd178;
$L__BB4_50:
	mov.u32 	%r269, %tid.x;
	setp.ne.s32 	%p69, %r269, 0;
	@%p69 bra 	$L__BB4_52;
	add.f64 	%fd357, %fd42, %fd379;
	st.global.f64 	[%rd1], %fd357;
$L__BB4_52:
	ret;

}
	// .globl	_ZN3cub18CUB_300001_SM_10006detail6reduce18DeviceReduceKernelINS2_10policy_hubIdjN4cuda3std3__44plusIdEEE10Policy1000EN6thrust24THRUST_300001_SM_1000_NS6detail15normal_iteratorINSD_10device_ptrIdEEEEjS9_dNS7_10__identityEEEvT0_PT3_T1_NS0_13GridEvenShareISN_EET2_T4_
.visible .entry _ZN3cub18CUB_300001_SM_10006detail6reduce18DeviceReduceKernelINS2_10policy_hubIdjN4cuda3std3__44plusIdEEE10Policy1000EN6thrust24THRUST_300001_SM_1000_NS6detail15normal_iteratorINSD_10device_ptrIdEEEEjS9_dNS7_10__identityEEEvT0_PT3_T1_NS0_13GridEvenShareISN_EET2_T4_(
	.param .align 8 .b8 _ZN3cub18CUB_300001_SM_10006detail6reduce18DeviceReduceKernelINS2_10policy_hubIdjN4cuda3std3__44plusIdEEE10Policy1000EN6thrust24THRUST_300001_SM_1000_NS6detail15normal_iteratorINSD_10device_ptrIdEEEEjS9_dNS7_10__identityEEEvT0_PT3_T1_NS0_13GridEvenShareISN_EET2_T4__param_0[8],
	.param .u64 .ptr .align 1 _ZN3cub18CUB_300001_SM_10006detail6reduce18DeviceReduceKernelINS2_10policy_hubIdjN4cuda3std3__44plusIdEEE10Policy1000EN6thrust24THRUST_300001_SM_1000_NS6detail15normal_iteratorINSD_10device_ptrIdEEEEjS9_dNS7_10__identityEEEvT0_PT3_T1_NS0_13GridEvenShareISN_EET2_T4__param_1,
	.param .u32 _ZN3cub18CUB_300001_SM_10006detail6reduce18DeviceReduceKernelINS2_10policy_hubIdjN4cuda3std3__44plusIdEEE10Policy1000EN6thrust24THRUST_300001_SM_1000_NS6detail15normal_iteratorINSD_10device_ptrIdEEEEjS9_dNS7_10__identityEEEvT0_PT3_T1_NS0_13GridEvenShareISN_EET2_T4__param_2,
	.param .align 4 .b8 _ZN3cub18CUB_300001_SM_10006detail6reduce18DeviceReduceKernelINS2_10policy_hubIdjN4cuda3std3__44plusIdEEE10Policy1000EN6thrust24THRUST_300001_SM_1000_NS6detail15normal_iteratorINSD_10device_ptrIdEEEEjS9_dNS7_10__identityEEEvT0_PT3_T1_NS0_13GridEvenShareISN_EET2_T4__param_3[40],
	.param .align 1 .b8 _ZN3cub18CUB_300001_SM_10006detail6reduce18DeviceReduceKernelINS2_10policy_hubIdjN4cuda3std3__44plusIdEEE10Policy1000EN6thrust24THRUST_300001_SM_1000_NS6detail15normal_iteratorINSD_10device_ptrIdEEEEjS9_dNS7_10__identityEEEvT0_PT3_T1_NS0_13GridEvenShareISN_EET2_T4__param_4[1],
	.param .align 1 .b8 _ZN3cub18CUB_300001_SM_10006detail6reduce18DeviceReduceKernelINS2_10policy_hubIdjN4cuda3std3__44plusIdEEE10Policy1000EN6thrust24THRUST_300001_SM_1000_NS6detail15normal_iteratorINSD_10device_ptrIdEEEEjS9_dNS7_10__identityEEEvT0_PT3_T1_NS0_13GridEvenShareISN_EET2_T4__param_5[1]
)
.maxntid 640
{
	.reg .pred 	%p<69>;
	.reg .b16 	%rs<4>;
	.reg .b32 	%r<356>;
	.reg .b64 	%rd<160>;
	.reg .b64 	%fd<376>;
	// demoted variable
	.shared .align 8 .b8 _ZZN3cub18CUB_300001_SM_10006detail6reduce18DeviceReduceKernelINS2_10policy_hubIdjN4cuda3std3__44plusIdEEE10Policy1000EN6thrust24THRUST_300001_SM_1000_NS6detail15normal_iteratorINSD_10device_ptrIdEEEEjS9_dNS7_10__identityEEEvT0_PT3_T1_NS0_13GridEvenShareISN_EET2_T4_E12temp_storage[192];
	ld.param.u32 	%r1, [_ZN3cub18CUB_300001_SM_10006detail6reduce18DeviceReduceKernelINS2_10policy_hubIdjN4cuda3std3__44plusIdEEE10Policy1000EN6thrust24THRUST_300001_SM_1000_NS6detail15normal_iteratorINSD_10device_ptrIdEEEEjS9_dNS7_10__identityEEEvT0_PT3_T1_NS0_13GridEvenShareISN_EET2_T4__param_3+20];
	ld.param.u32 	%r2, [_ZN3cub18CUB_300001_SM_10006detail6reduce18DeviceReduceKernelINS2_10policy_hubIdjN4cuda3std3__44plusIdEEE10Policy1000EN6thrust24THRUST_300001_SM_1000_NS6detail15normal_iteratorINSD_10device_ptrIdEEEEjS9_dNS7_10__identityEEEvT0_PT3_T1_NS0_13GridEvenShareISN_EET2_T4__param_3+24];
	ld.param.u64 	%rd3, [_ZN3cub18CUB_300001_SM_10006detail6reduce18DeviceReduceKernelINS2_10policy_hubIdjN4cuda3std3__44plusIdEEE10Policy1000EN6thrust24THRUST_300001_SM_1000_NS6detail15normal_iteratorINSD_10device_ptrIdEEEEjS9_dNS7_10__identityEEEvT0_PT3_T1_NS0_13GridEvenShareISN_EET2_T4__param_0];
	cvta.to.global.u64 	%rd1, %rd3;
	mov.u32 	%r3, %ctaid.x;
	mul.lo.s32 	%r4, %r2, 5120;
	mul.lo.s32 	%r347, %r3, 5120;
	sub.s32 	%r6, %r1, %r347;
	setp.gt.u32 	%p1, %r6, 5119;
	@%p1 bra 	$L__BB5_26;
	mov.u32 	%r7, %tid.x;
	setp.ge.u32 	%p23, %r7, %r6;
	mov.f64 	%fd364, 0d0000000000000000;
	mov.u32 	%r338, %r7;
	@%p23 bra 	$L__BB5_3;
	add.s32 	%r181, %r347, %r7;
	mul.wide.u32 	%rd76, %r181, 8;
	add.s64 	%rd77, %rd1, %rd76;
	ld.global.f64 	%fd364, [%rd77];
	add.s32 	%r338, %r7, 640;
$L__BB5_3:
	setp.ge.u32 	%p24, %r338, %r6;
	@%p24 bra 	$L__BB5_17;
	not.b32 	%r182, %r338;
	add.s32 	%r183, %r1, %r182;
	sub.s32 	%r184, %r183, %r347;
	mul.hi.u32 	%r185, %r184, -858993459;
	shr.u32 	%r186, %r185, 9;
	add.s32 	%r10, %r186, 1;
	and.b32  	%r11, %r10, 15;
	setp.lt.u32 	%p25, %r184, 9600;
	@%p25 bra 	$L__BB5_8;
	add.s32 	%r337, %r338, 5120;
	add.s32 	%r336, %r338, %r347;
	and.b32  	%r187, %r10, 16777200;
	neg.s32 	%r335, %r187;
$L__BB5_6:
	.pragma "nounroll";
	mul.wide.u32 	%rd78, %r336, 8;
	add.s64 	%rd79, %rd1, %rd78;
	ld.global.f64 	%fd179, [%rd79];
	add.f64 	%fd180, %fd364, %fd179;
	add.s32 	%r188, %r336, 640;
	mul.wide.u32 	%rd80, %r188, 8;
	add.s64 	%rd81, %rd1, %rd80;
	ld.global.f64 	%fd181, [%rd81];
	add.f64 	%fd182, %fd180, %fd181;
	add.s32 	%r189, %r336, 1280;
	mul.wide.u32 	%rd82, %r189, 8;
	add.s64 	%rd83, %rd1, %rd82;
	ld.global.f64 	%fd183, [%rd83];
	add.f64 	%fd184, %fd182, %fd183;
	add.s32 	%r190, %r336, 1920;
	mul.wide.u32 	%rd84, %r190, 8;
	add.s64 	%rd85, %rd1, %rd84;
	ld.global.f64 	%fd185, [%rd85];
	add.f64 	%fd186, %fd184, %fd185;
	add.s32 	%r191, %r336, 2560;
	mul.wide.u32 	%rd86, %r191, 8;
	add.s64 	%rd87, %rd1, %rd86;
	ld.global.f64 	%fd187, [%rd87];
	add.f64 	%fd188, %fd186, %fd187;
	add.s32 	%r192, %r336, 3200;
	mul.wide.u32 	%rd88, %r192, 8;
	add.s64 	%rd89, %rd1, %rd88;
	ld.global.f64 	%fd189, [%rd89];
	add.f64 	%fd190, %fd188, %fd189;
	add.s32 	%r193, %r336, 3840;
	mul.wide.u32 	%rd90, %r193, 8;
	add.s64 	%rd91, %rd1, %rd90;
	ld.global.f64 	%fd191, [%rd91];
	add.f64 	%fd192, %fd190, %fd191;
	add.s32 	%r194, %r336, 4480;
	mul.wide.u32 	%rd92, %r194, 8;
	add.s64 	%rd93, %rd1, %rd92;
	ld.global.f64 	%fd193, [%rd93];
	add.f64 	%fd194, %fd192, %fd193;
	add.s32 	%r195, %r336, 5120;
	mul.wide.u32 	%rd94, %r195, 8;
	add.s64 	%rd95, %rd1, %rd94;
	ld.global.f64 	%fd195, [%rd95];
	add.f64 	%fd196, %fd194, %fd195;
	add.s32 	%r196, %r336, 5760;
	mul.wide.u32 	%rd96, %r196, 8;
	add.s64 	%rd97, %rd1, %rd96;
	ld.global.f64 	%fd197, [%rd97];
	add.f64 	%fd198, %fd196, %fd197;
	add.s32 	%r197, %r336, 6400;
	mul.wide.u32 	%rd98, %r197, 8;
	add.s64 	%rd99, %rd1, %rd98;
	ld.global.f64 	%fd199, [%rd99];
	add.f64 	%fd200, %fd198, %fd199;
	add.s32 	%r198, %r336, 7040;
	mul.wide.u32 	%rd100, %r198, 8;
	add.s64 	%rd101, %rd1, %rd100;
	ld.global.f64 	%fd201, [%rd101];
	add.f64 	%fd202, %fd200, %fd201;
	add.s32 	%r199, %r336, 7680;
	mul.wide.u32 	%rd102, %r199, 8;
	add.s64 	%rd103, %rd1, %rd102;
	ld.global.f64 	%fd203, [%rd103];
	add.f64 	%fd204, %fd202, %fd203;
	add.s32 	%r200, %r336, 8320;
	mul.wide.u32 	%rd104, %r200, 8;
	add.s64 	%rd105, %rd1, %rd104;
	ld.global.f64 	%fd205, [%rd105];
	add.f64 	%fd206, %fd204, %fd205;
	add.s32 	%r201, %r336, 8960;
	mul.wide.u32 	%rd106, %r201, 8;
	add.s64 	%rd107, %rd1, %rd106;
	ld.global.f64 	%fd207, [%rd107];
	add.f64 	%fd208, %fd206, %fd207;
	add.s32 	%r202, %r336, 9600;
	mul.wide.u32 	%rd108, %r202, 8;
	add.s64 	%rd109, %rd1, %rd108;
	ld.global.f64 	%fd209, [%rd109];
	add.f64 	%fd364, %fd208, %fd209;
	add.s32 	%r337, %r337, 10240;
	add.s32 	%r336, %r336, 10240;
	add.s32 	%r335, %r335, 16;
	setp.ne.s32 	%p26, %r335, 0;
	@%p26 bra 	$L__BB5_6;
	add.s32 	%r338, %r337, -5120;
$L__BB5_8:
	setp.eq.s32 	%p27, %r11, 0;
	@%p27 bra 	$L__BB5_17;
	and.b32  	%r23, %r10, 7;
	setp.lt.u32 	%p28, %r11, 8;
	@%p28 bra 	$L__BB5_11;
	add.s32 	%r203, %r338, %r347;
	mul.wide.u32 	%rd110, %r203, 8;
	add.s64 	%rd111, %rd1, %rd110;
	ld.global.f64 	%fd211, [%rd111];
	add.f64 	%fd212, %fd364, %fd211;
	add.s32 	%r204, %r203, 640;
	mul.wide.u32 	%rd112, %r204, 8;
	add.s64 	%rd113, %rd1, %rd112;
	ld.global.f64 	%fd213, [%rd113];
	add.f64 	%fd214, %fd212, %fd213;
	add.s32 	%r205, %r203, 1280;
	mul.wide.u32 	%rd114, %r205, 8;
	add.s64 	%rd115, %rd1, %rd114;
	ld.global.f64 	%fd215, [%rd115];
	add.f64 	%fd216, %fd214, %fd215;
	add.s32 	%r206, %r203, 1920;
	mul.wide.u32 	%rd116, %r206, 8;
	add.s64 	%rd117, %rd1, %rd116;
	ld.global.f64 	%fd217, [%rd117];
	add.f64 	%fd218, %fd216, %fd217;
	add.s32 	%r207, %r203, 2560;
	mul.wide.u32 	%rd118, %r207, 8;
	add.s64 	%rd119, %rd1, %rd118;
	ld.global.f64 	%fd219, [%rd119];
	add.f64 	%fd220, %fd218, %fd219;
	add.s32 	%r208, %r203, 3200;
	mul.wide.u32 	%rd120, %r208, 8;
	add.s64 	%rd121, %rd1, %rd120;
	ld.global.f64 	%fd221, [%rd121];
	add.f64 	%fd222, %fd220, %fd221;
	add.s32 	%r209, %r203, 3840;
	mul.wide.u32 	%rd122, %r209, 8;
	add.s64 	%rd123, %rd1, %rd122;
	ld.global.f64 	%fd223, [%rd123];
	add.f64 	%fd224, %fd222, %fd223;
	add.s32 	%r210, %r203, 4480;
	mul.wide.u32 	%rd124, %r210, 8;
	add.s64 	%rd125, %rd1, %rd124;
	ld.global.f64 	%fd225, [%rd125];
	add.f64 	%fd364, %fd224, %fd225;
	add.s32 	%r338, %r338, 5120;
$L__BB5_11:
	setp.eq.s32 	%p29, %r23, 0;
	@%p29 bra 	$L__BB5_17;
	and.b32  	%r26, %r10, 3;
	setp.lt.u32 	%p30, %r23, 4;
	@%p30 bra 	$L__BB5_14;
	add.s32 	%r211, %r338, %r347;
	mul.wide.u32 	%rd126, %r211, 8;
	add.s64 	%rd127, %rd1, %rd126;
	ld.global.f64 	%fd227, [%rd127];
	add.f64 	%fd228, %fd364, %fd227;
	add.s32 	%r212, %r211, 640;
	mul.wide.u32 	%rd128, %r212, 8;
	add.s64 	%rd129, %rd1, %rd128;
	ld.global.f64 	%fd229, [%rd129];
	add.f64 	%fd230, %fd228, %fd229;
	add.s32 	%r213, %r211, 1280;
	mul.wide.u32 	%rd130, %r213, 8;
	add.s64 	%rd131, %rd1, %rd130;
	ld.global.f64 	%fd231, [%rd131];
	add.f64 	%fd232, %fd230, %fd231;
	add.s32 	%r214, %r211, 1920;
	mul.wide.u32 	%rd132, %r214, 8;
	add.s64 	%rd133, %rd1, %rd132;
	ld.global.f64 	%fd233, [%rd133];
	add.f64 	%fd364, %fd232, %fd233;
	add.s32 	%r338, %r338, 2560;
$L__BB5_14:
	setp.eq.s32 	%p31, %r26, 0;
	@%p31 bra 	$L__BB5_17;
	add.s32 	%r342, %r338, %r347;
	neg.s32 	%r341, %r26;
$L__BB5_16:
	.pragma "nounroll";
	mul.wide.u32 	%rd134, %r342, 8;
	add.s64 	%rd135, %rd1, %rd134;
	ld.global.f64 	%fd234, [%rd135];
	add.f64 	%fd364, %fd364, %fd234;
	add.s32 	%r342, %r342, 640;
	add.s32 	%r341, %r341, 1;
	setp.ne.s32 	%p32, %r341, 0;
	@%p32 bra 	$L__BB5_16;
$L__BB5_17:
	setp.lt.u32 	%p33, %r6, 640;
	@%p33 bra 	$L__BB5_22;
	// begin inline asm
	mov.u32 %r278, %laneid;
	// end inline asm
	mov.b64 	%rd146, %fd364;
	mov.b64 	{%r280, %r285}, %rd146;
	mov.b32 	%r286, 1;
	mov.b32 	%r327, 31;
	mov.b32 	%r328, -1;
	// begin inline asm
	shfl.sync.down.b32 %r279, %r280, %r286, %r327, %r328;
	// end inline asm
	// begin inline asm
	shfl.sync.down.b32 %r284, %r285, %r286, %r327, %r328;
	// end inline asm
	mov.b64 	%rd147, {%r279, %r284};
	mov.b64 	%fd305, %rd147;
	setp.gt.s32 	%p61, %r278, 30;
	add.f64 	%fd306, %fd364, %fd305;
	selp.f64 	%fd307, %fd364, %fd306, %p61;
	mov.b64 	%rd148, %fd307;
	mov.b64 	{%r290, %r295}, %rd148;
	mov.b32 	%r296, 2;
	// begin inline asm
	shfl.sync.down.b32 %r289, %r290, %r296, %r327, %r328;
	// end inline asm
	// begin inline asm
	shfl.sync.down.b32 %r294, %r295, %r296, %r327, %r328;
	// end inline asm
	mov.b64 	%rd149, {%r289, %r294};
	mov.b64 	%fd308, %rd149;
	setp.gt.s32 	%p62, %r278, 29;
	add.f64 	%fd309, %fd307, %fd308;
	selp.f64 	%fd310, %fd307, %fd309, %p62;
	mov.b64 	%rd150, %fd310;
	mov.b64 	{%r300, %r305}, %rd150;
	mov.b32 	%r306, 4;
	// begin inline asm
	shfl.sync.down.b32 %r299, %r300, %r306, %r327, %r328;
	// end inline asm
	// begin inline asm
	shfl.sync.down.b32 %r304, %r305, %r306, %r327, %r328;
	// end inline asm
	mov.b64 	%rd151, {%r299, %r304};
	mov.b64 	%fd311, %rd151;
	setp.gt.s32 	%p63, %r278, 27;
	add.f64 	%fd312, %fd310, %fd311;
	selp.f64 	%fd313, %fd310, %fd312, %p63;
	mov.b64 	%rd152, %fd313;
	mov.b64 	{%r310, %r315}, %rd152;
	mov.b32 	%r316, 8;
	// begin inline asm
	shfl.sync.down.b32 %r309, %r310, %r316, %r327, %r328;
	// end inline asm
	// begin inline asm
	shfl.sync.down.b32 %r314, %r315, %r316, %r327, %r328;
	// end inline asm
	mov.b64 	%rd153, {%r309, %r314};
	mov.b64 	%fd314, %rd153;
	setp.gt.s32 	%p64, %r278, 23;
	add.f64 	%fd315, %fd313, %fd314;
	selp.f64 	%fd316, %fd313, %fd315, %p64;
	mov.b64 	%rd154, %fd316;
	mov.b64 	{%r320, %r325}, %rd154;
	mov.b32 	%r326, 16;
	// begin inline asm
	shfl.sync.down.b32 %r319, %r320, %r326, %r327, %r328;
	// end inline asm
	// begin inline asm
	shfl.sync.down.b32 %r324, %r325, %r326, %r327, %r328;
	// end inline asm
	mov.b64 	%rd155, {%r319, %r324};
	mov.b64 	%fd317, %rd155;
	setp.gt.s32 	%p65, %r278, 15;
	add.f64 	%fd16, %fd316, %fd317;
	selp.f64 	%fd375, %fd316, %fd16, %p65;
	setp.ne.s32 	%p66, %r278, 0;
	@%p66 bra 	$L__BB5_20;
	shr.u32 	%r329, %r7, 2;
	and.b32  	%r330, %r329, 248;
	mov.u32 	%r331, _ZZN3cub18CUB_300001_SM_10006detail6reduce18DeviceReduceKernelINS2_10policy_hubIdjN4cuda3std3__44plusIdEEE10Policy1000EN6thrust24THRUST_300001_SM_1000_NS6detail15normal_iteratorINSD_10device_ptrIdEEEEjS9_dNS7_10__identityEEEvT0_PT3_T1_NS0_13GridEvenShareISN_EET2_T4_E12temp_storage;
	add.s32 	%r332, %r331, %r330;
	st.shared.f64 	[%r332+24], %fd16;
$L__BB5_20:
	bar.sync 	0;
	setp.ne.s32 	%p67, %r7, 0;
	@%p67 bra 	$L__BB5_48;
	ld.shared.f64 	%fd318, [_ZZN3cub18CUB_300001_SM_10006detail6reduce18DeviceReduceKernelINS2_10policy_hubIdjN4cuda3std3__44plusIdEEE10Policy1000EN6thrust24THRUST_300001_SM_1000_NS6detail15normal_iteratorINSD_10device_ptrIdEEEEjS9_dNS7_10__identityEEEvT0_PT3_T1_NS0_13GridEvenShareISN_EET2_T4_E12temp_storage+32];
	add.f64 	%fd319, %fd375, %fd318;
	ld.shared.f64 	%fd320, [_ZZN3cub18CUB_300001_SM_10006detail6reduce18DeviceReduceKernelINS2_10policy_hubIdjN4cuda3std3__44plusIdEEE10Policy1000EN6thrust24THRUST_300001_SM_1000_NS6detail15normal_iteratorINSD_10device_ptrIdEEEEjS9_dNS7_10__identityEEEvT0_PT3_T1_NS0_13GridEvenShareISN_EET2_T4_E12temp_storage+40];
	add.f64 	%fd321, %fd319, %fd320;
	ld.shared.f64 	%fd322, [_ZZN3cub18CUB_300001_SM_10006detail6reduce18DeviceReduceKernelINS2_10policy_hubIdjN4cuda3std3__44plusIdEEE10Policy1000EN6thrust24THRUST_300001_SM_1000_NS6detail15normal_iteratorINSD_10device_ptrIdEEEEjS9_dNS7_10__identityEEEvT0_PT3_T1_NS0_13GridEvenShareISN_EET2_T4_E12temp_storage+48];
	add.f64 	%fd323, %fd321, %fd322;
	ld.shared.f64 	%fd324, [_ZZN3cub18CUB_300001_SM_10006detail6reduce18DeviceReduceKernelINS2_10policy_hubIdjN4cuda3std3__44plusIdEEE10Policy1000EN6thrust24THRUST_300001_SM_1000_NS6detail15normal_iteratorINSD_10device_ptrIdEEEEjS9_dNS7_10__identityEEEvT0_PT3_T1_NS0_13GridEvenShareISN_EET2_T4_E12temp_storage+56];
	add.f64 	%fd325, %fd323, %fd324;
	ld.shared.f64 	%fd326, [_ZZN3cub18CUB_300001_SM_10006detail6reduce18DeviceReduceKernelINS2_10policy_hubIdjN4cuda3std3__44plusIdEEE10Policy1000EN6thrust24THRUST_300001_SM_1000_NS6detail15normal_iteratorINSD_10device_ptrIdEEEEjS9_dNS7_10__identityEEEvT0_PT3_T1_NS0_13GridEvenShareISN_EET2_T4_E12temp_storage+64];
	add.f64 	%fd327, %fd325, %fd326;
	ld.shared.f64 	%fd328, [_ZZN3cub18CUB_300001_SM_10006detail6reduce18DeviceReduceKernelINS2_10policy_hubIdjN4cuda3std3__44plusIdEEE10Policy1000EN6thrust24THRUST_300001_SM_1000_NS6detail15normal_iteratorINSD_10device_ptrIdEEEEjS9_dNS7_10__identityEEEvT0_PT3_T1_NS0_13GridEvenShareISN_EET2_T4_E12temp_storage+72];
	add.f64 	%fd329, %fd327, %fd328;
	ld.shared.f64 	%fd330, [_ZZN3cub18CUB_300001_SM_10006detail6reduce18DeviceReduceKernelINS2_10policy_hubIdjN4cuda3std3__44plusIdEEE10Policy1000EN6thrust24THRUST_300001_SM_1000_NS6detail15normal_iteratorINSD_10device_ptrIdEEEEjS9_dNS7_10__identityEEEvT0_PT3_T1_NS0_13GridEvenShareISN_EET2_T4_E12temp_storage+80];
	add.f64 	%fd331, %fd329, %fd330;
	ld.shared.f64 	%fd332, [_ZZN3cub18CUB_300001_SM_10006detail6reduce18DeviceReduceKernelINS2_10policy_hubIdjN4cuda3std3__44plusIdEEE10Policy1000EN6thrust24THRUST_300001_SM_1000_NS6detail15normal_iteratorINSD_10device_ptrIdEEEEjS9_dNS7_10__identityEEEvT0_PT3_T1_NS0_13GridEvenShareISN_EET2_T4_E12temp_storage+88];
	add.f64 	%fd333, %fd331, %fd332;
	ld.shared.f64 	%fd334, [_ZZN3cub18CUB_300001_SM_10006detail6reduce18DeviceReduceKernelINS2_10policy_hubIdjN4cuda3std3__44plusIdEEE10Policy1000EN6thrust24THRUST_300001_SM_1000_NS6detail15normal_iteratorINSD_10device_ptrIdEEEEjS9_dNS7_10__identityEEEvT0_PT3_T1_NS0_13GridEvenShareISN_EET2_T4_E12temp_storage+96];
	add.f64 	%fd335, %fd333, %fd334;
	ld.shared.f64 	%fd336, [_ZZN3cub18CUB_300001_SM_10006detail6reduce18DeviceReduceKernelINS2_10policy_hubIdjN4cuda3std3__44plusIdEEE10Policy1000EN6thrust24THRUST_300001_SM_1000_NS6detail15normal_iteratorINSD_10device_ptrIdEEEEjS9_dNS7_10__identityEEEvT0_PT3_T1_NS0_13GridEvenShareISN_EET2_T4_E12temp_storage+104];
	add.f64 	%fd337, %fd335, %fd336;
	ld.shared.f64 	%fd338, [_ZZN3cub18CUB_300001_SM_10006detail6reduce18DeviceReduceKernelINS2_10policy_hubIdjN4cuda3std3__44plusIdEEE10Policy1000EN6thrust24THRUST_300001_SM_1000_NS6detail15normal_iteratorINSD_10device_ptrIdEEEEjS9_dNS7_10__identityEEEvT0_PT3_T1_NS0_13GridEvenShareISN_EET2_T4_E12temp_storage+112];
	add.f64 	%fd339, %fd337, %fd338;
	ld.shared.f64 	%fd340, [_ZZN3cub18CUB_300001_SM_10006detail6reduce18DeviceReduceKernelINS2_10policy_hubIdjN4cuda3std3__44plusIdEEE10Policy1000EN6thrust24THRUST_300001_SM_1000_NS6detail15normal_iteratorINSD_10device_ptrIdEEEEjS9_dNS7_10__identityEEEvT0_PT3_T1_NS0_13GridEvenShareISN_EET2_T4_E12temp_storage+120];
	add.f64 	%fd341, %fd339, %fd340;
	ld.shared.f64 	%fd342, [_ZZN3cub18CUB_300001_SM_10006detail6reduce18DeviceReduceKernelINS2_10policy_hubIdjN4cuda3std3__44plusIdEEE10Policy1000EN6thrust24THRUST_300001_SM_1000_NS6detail15normal_iteratorINSD_10device_ptrIdEEEEjS9_dNS7_10__identityEEEvT0_PT3_T1_NS0_13GridEvenShareISN_EET2_T4_E12temp_storage+128];
	add.f64 	%fd343, %fd341, %fd342;
	ld.shared.f64 	%fd344, [_ZZN3cub18CUB_300001_SM_10006detail6reduce18DeviceReduceKernelINS2_10policy_hubIdjN4cuda3std3__44plusIdEEE10Policy1000EN6thrust24THRUST_300001_SM_1000_NS6detail15normal_iteratorINSD_10device_ptrIdEEEEjS9_dNS7_10__identityEEEvT0_PT3_T1_NS0_13GridEvenShareISN_EET2_T4_E12temp_storage+136];
	add.f64 	%fd345, %fd343, %fd344;
	ld.shared.f64 	%fd346, [_ZZN3cub18CUB_300001_SM_10006detail6reduce18DeviceReduceKernelINS2_10policy_hubIdjN4cuda3std3__44plusIdEEE10Policy1000EN6thrust24THRUST_300001_SM_1000_NS6detail15normal_iteratorINSD_10device_ptrIdEEEEjS9_dNS7_10__identityEEEvT0_PT3_T1_NS0_13GridEvenShareISN_EET2_T4_E12temp_storage+144];
	add.f64 	%fd347, %fd345, %fd346;
	ld.shared.f64 	%fd348, [_ZZN3cub18CUB_300001_SM_10006detail6reduce18DeviceReduceKernelINS2_10policy_hubIdjN4cuda3std3__44plusIdEEE10Policy1000EN6thrust24THRUST_300001_SM_1000_NS6detail15normal_iteratorINSD_10device_ptrIdEEEEjS9_dNS7_10__identityEEEvT0_PT3_T1_NS0_13GridEvenShareISN_EET2_T4_E12temp_storage+152];
	add.f64 	%fd349, %fd347, %fd348;
	ld.shared.f64 	%fd350, [_ZZN3cub18CUB_300001_SM_10006detail6reduce18DeviceReduceKernelINS2_10policy_hubIdjN4cuda3std3__44plusIdEEE10Policy1000EN6thrust24THRUST_300001_SM_1000_NS6detail15normal_iteratorINSD_10device_ptrIdEEEEjS9_dNS7_10__identityEEEvT0_PT3_T1_NS0_13GridEvenShareISN_EET2_T4_E12temp_storage+160];
	add.f64 	%fd351, %fd349, %fd350;
	ld.shared.f64 	%fd352, [_ZZN3cub18CUB_300001_SM_10006detail6reduce18DeviceReduceKernelINS2_10policy_hubIdjN4cuda3std3__44plusIdEEE10Policy1000EN6thrust24THRUST_300001_SM_1000_NS6detail15normal_iteratorINSD_10device_ptrIdEEEEjS9_dNS7_10__identityEEEvT0_PT3_T1_NS0_13GridEvenShareISN_EET2_T4_E12temp_storage+168];
	add.f64 	%fd353, %fd351, %fd352;
	ld.shared.f64 	%fd354, [_ZZN3cub18CUB_300001_SM_10006detail6reduce18DeviceReduceKernelINS2_10policy_hubIdjN4cuda3std3__44plusIdEEE10Policy1000EN6thrust24THRUST_300001_SM_1000_NS6detail15normal_iteratorINSD_10device_ptrIdEEEEjS9_dNS7_10__identityEEEvT0_PT3_T1_NS0_13GridEvenShareISN_EET2_T4_E12temp_storage+176];
	add.f64 	%fd375, %fd353, %fd354;
	bra.uni 	$L__BB5_48;
$L__BB5_22:
	// begin inline asm
	mov.u32 %r215, %laneid;
	// end inline asm
	and.b32  	%r266, %r7, 992;
	add.s32 	%r267, %r266, 32;
	setp.gt.u32 	%p34, %r267, %r6;
	not.b32 	%r268, %r266;
	add.s32 	%r269, %r6, %r268;
	selp.b32 	%r264, %r269, 31, %p34;
	mov.b64 	%rd136, %fd364;
	mov.b64 	{%r217, %r222}, %rd136;
	mov.b32 	%r223, 1;
	mov.b32 	%r265, -1;
	// begin inline asm
	shfl.sync.down.b32 %r216, %r217, %r223, %r264, %r265;
	// end inline asm
	// begin inline asm
	shfl.sync.down.b32 %r221, %r222, %r223, %r264, %r265;
	// end inline asm
	mov.b64 	%rd137, {%r216, %r221};
	mov.b64 	%fd235, %rd137;
	setp.lt.s32 	%p35, %r215, %r264;
	add.f64 	%fd236, %fd364, %fd235;
	selp.f64 	%fd237, %fd236, %fd364, %p35;
	mov.b64 	%rd138, %fd237;
	mov.b64 	{%r227, %r232}, %rd138;
	mov.b32 	%r233, 2;
	// begin inline asm
	shfl.sync.down.b32 %r226, %r227, %r233, %r264, %r265;
	// end inline asm
	// begin inline asm
	shfl.sync.down.b32 %r231, %r232, %r233, %r264, %r265;
	// end inline asm
	mov.b64 	%rd139, {%r226, %r231};
	mov.b64 	%fd238, %rd139;
	add.s32 	%r270, %r215, 2;
	setp.gt.s32 	%p36, %r270, %r264;
	add.f64 	%fd239, %fd237, %fd238;
	selp.f64 	%fd240, %fd237, %fd239, %p36;
	mov.b64 	%rd140, %fd240;
	mov.b64 	{%r237, %r242}, %rd140;
	mov.b32 	%r243, 4;
	// begin inline asm
	shfl.sync.down.b32 %r236, %r237, %r243, %r264, %r265;
	// end inline asm
	// begin inline asm
	shfl.sync.down.b32 %r241, %r242, %r243, %r264, %r265;
	// end inline asm
	mov.b64 	%rd141, {%r236, %r241};
	mov.b64 	%fd241, %rd141;
	add.s32 	%r271, %r215, 4;
	setp.gt.s32 	%p37, %r271, %r264;
	add.f64 	%fd242, %fd240, %fd241;
	selp.f64 	%fd243, %fd240, %fd242, %p37;
	mov.b64 	%rd142, %fd243;
	mov.b64 	{%r247, %r252}, %rd142;
	mov.b32 	%r253, 8;
	// begin inline asm
	shfl.sync.down.b32 %r246, %r247, %r253, %r264, %r265;
	// end inline asm
	// begin inline asm
	shfl.sync.down.b32 %r251, %r252, %r253, %r264, %r265;
	// end inline asm
	mov.b64 	%rd143, {%r246, %r251};
	mov.b64 	%fd244, %rd143;
	add.s32 	%r272, %r215, 8;
	setp.gt.s32 	%p38, %r272, %r264;
	add.f64 	%fd245, %fd243, %fd244;
	selp.f64 	%fd246, %fd243, %fd245, %p38;
	mov.b64 	%rd144, %fd246;
	mov.b64 	{%r257, %r262}, %rd144;
	mov.b32 	%r263, 16;
	// begin inline asm
	shfl.sync.down.b32 %r256, %r257, %r263, %r264, %r265;
	// end inline asm
	// begin inline asm
	shfl.sync.down.b32 %r261, %r262, %r263, %r264, %r265;
	// end inline asm
	mov.b64 	%rd145, {%r256, %r261};
	mov.b64 	%fd247, %rd145;
	add.s32 	%r273, %r215, 16;
	setp.gt.s32 	%p39, %r273, %r264;
	add.f64 	%fd248, %fd246, %fd247;
	selp.f64 	%fd375, %fd246, %fd248, %p39;
	setp.ne.s32 	%p40, %r215, 0;
	@%p40 bra 	$L__BB5_24;
	shr.u32 	%r274, %r7, 2;
	and.b32  	%r275, %r274, 248;
	mov.u32 	%r276, _ZZN3cub18CUB_300001_SM_10006detail6reduce18DeviceReduceKernelINS2_10policy_hubIdjN4cuda3std3__44plusIdEEE10Policy1000EN6thrust24THRUST_300001_SM_1000_NS6detail15normal_iteratorINSD_10device_ptrIdEEEEjS9_dNS7_10__identityEEEvT0_PT3_T1_NS0_13GridEvenShareISN_EET2_T4_E12temp_storage;
	add.s32 	%r277, %r276, %r275;
	st.shared.f64 	[%r277+24], %fd375;
$L__BB5_24:
	bar.sync 	0;
	setp.ne.s32 	%p41, %r7, 0;
	@%p41 bra 	$L__BB5_48;
	setp.gt.u32 	%p42, %r6, 32;
	ld.shared.f64 	%fd249, [_ZZN3cub18CUB_300001_SM_10006detail6reduce18DeviceReduceKernelINS2_10policy_hubIdjN4cuda3std3__44plusIdEEE10Policy1000EN6thrust24THRUST_300001_SM_1000_NS6detail15normal_iteratorINSD_10device_ptrIdEEEEjS9_dNS7_10__identityEEEvT0_PT3_T1_NS0_13GridEvenShareISN_EET2_T4_E12temp_storage+32];
	add.f64 	%fd250, %fd375, %fd249;
	selp.f64 	%fd251, %fd250, %fd375, %p42;
	setp.gt.u32 	%p43, %r6, 64;
	ld.shared.f64 	%fd252, [_ZZN3cub18CUB_300001_SM_10006detail6reduce18DeviceReduceKernelINS2_10policy_hubIdjN4cuda3std3__44plusIdEEE10Policy1000EN6thrust24THRUST_300001_SM_1000_NS6detail15normal_iteratorINSD_10device_ptrIdEEEEjS9_dNS7_10__identityEEEvT0_PT3_T1_NS0_13GridEvenShareISN_EET2_T4_E12temp_storage+40];
	add.f64 	%fd253, %fd252, %fd251;
	selp.f64 	%fd254, %fd253, %fd251, %p43;
	setp.gt.u32 	%p44, %r6, 96;
	ld.shared.f64 	%fd255, [_ZZN3cub18CUB_300001_SM_10006detail6reduce18DeviceReduceKernelINS2_10policy_hubIdjN4cuda3std3__44plusIdEEE10Policy1000EN6thrust24THRUST_300001_SM_1000_NS6detail15normal_iteratorINSD_10device_ptrIdEEEEjS9_dNS7_10__identityEEEvT0_PT3_T1_NS0_13GridEvenShareISN_EET2_T4_E12temp_storage+48];
	add.f64 	%fd256, %fd255, %fd254;
	selp.f64 	%fd257, %fd256, %fd254, %p44;
	setp.gt.u32 	%p45, %r6, 128;
	ld.shared.f64 	%fd258, [_ZZN3cub18CUB_300001_SM_10006detail6reduce18DeviceReduceKernelINS2_10policy_hubIdjN4cuda3std3__44plusIdEEE10Policy1000EN6thrust24THRUST_300001_SM_1000_NS6detail15normal_iteratorINSD_10device_ptrIdEEEEjS9_dNS7_10__identityEEEvT0_PT3_T1_NS0_13GridEvenShareISN_EET2_T4_E12temp_storage+56];
	add.f64 	%fd259, %fd258, %fd257;
	selp.f64 	%fd260, %fd259, %fd257, %p45;
	setp.gt.u32 	%p46, %r6, 160;
	ld.shared.f64 	%fd261, [_ZZN3cub18CUB_300001_SM_10006detail6reduce18DeviceReduceKernelINS2_10policy_hubIdjN4cuda3std3__44plusIdEEE10Policy1000EN6thrust24THRUST_300001_SM_1000_NS6detail15normal_iteratorINSD_10device_ptrIdEEEEjS9_dNS7_10__identityEEEvT0_PT3_T1_NS0_13GridEvenShareISN_EET2_T4_E12temp_storage+64];
	add.f64 	%fd262, %fd261, %fd260;
	selp.f64 	%fd263, %fd262, %fd260, %p46;
	setp.gt.u32 	%p47, %r6, 192;
	ld.shared.f64 	%fd264, [_ZZN3cub18CUB_300001_SM_10006detail6reduce18DeviceReduceKernelINS2_10policy_hubIdjN4cuda3std3__44plusIdEEE10Policy1000EN6thrust24THRUST_300001_SM_1000_NS6detail15normal_iteratorINSD_10device_ptrIdEEEEjS9_dNS7_10__identityEEEvT0_PT3_T1_NS0_13GridEvenShareISN_EET2_T4_E12temp_storage+72];
	add.f64 	%fd265, %fd264, %fd263;
	selp.f64 	%fd266, %fd265, %fd263, %p47;
	setp.gt.u32 	%p48, %r6, 224;
	ld.shared.f64 	%fd267, [_ZZN3cub18CUB_300001_SM_10006detail6reduce18DeviceReduceKernelINS2_10policy_hubIdjN4cuda3std3__44plusIdEEE10Policy1000EN6thrust24THRUST_300001_SM_1000_NS6detail15normal_iteratorINSD_10device_ptrIdEEEEjS9_dNS7_10__identityEEEvT0_PT3_T1_NS0_13GridEvenShareISN_EET2_T4_E12temp_storage+80];
	add.f64 	%fd268, %fd267, %fd266;
	selp.f64 	%fd269, %fd268, %fd266, %p48;
	setp.gt.u32 	%p49, %r6, 256;
	ld.shared.f64 	%fd270, [_ZZN3cub18CUB_300001_SM_10006detail6reduce18DeviceReduceKernelINS2_10policy_hubIdjN4cuda3std3__44plusIdEEE10Policy1000EN6thrust24THRUST_300001_SM_1000_NS6detail15normal_iteratorINSD_10device_ptrIdEEEEjS9_dNS7_10__identityEEEvT0_PT3_T1_NS0_13GridEvenShareISN_EET2_T4_E12temp_storage+88];
	add.f64 	%fd271, %fd270, %fd269;
	selp.f64 	%fd272, %fd271, %fd269, %p49;
	setp.gt.u32 	%p50, %r6, 288;
	ld.shared.f64 	%fd273, [_ZZN3cub18CUB_300001_SM_10006detail6reduce18DeviceReduceKernelINS2_10policy_hubIdjN4cuda3std3__44plusIdEEE10Policy1000EN6thrust24THRUST_300001_SM_1000_NS6detail15normal_iteratorINSD_10device_ptrIdEEEEjS9_dNS7_10__identityEEEvT0_PT3_T1_NS0_13GridEvenShareISN_EET2_T4_E12temp_storage+96];
	add.f64 	%fd274, %fd273, %fd272;
	selp.f64 	%fd275, %fd274, %fd272, %p50;
	setp.gt.u32 	%p51, %r6, 320;
	ld.shared.f64 	%fd276, [_ZZN3cub18CUB_300001_SM_10006detail6reduce18DeviceReduceKernelINS2_10policy_hubIdjN4cuda3std3__44plusIdEEE10Policy1000EN6thrust24THRUST_300001_SM_1000_NS6detail15normal_iteratorINSD_10device_ptrIdEEEEjS9_dNS7_10__identityEEEvT0_PT3_T1_NS0_13GridEvenShareISN_EET2_T4_E12temp_storage+104];
	add.f64 	%fd277, %fd276, %fd275;
	selp.f64 	%fd278, %fd277, %fd275, %p51;
	setp.gt.u32 	%p52, %r6, 352;
	ld.shared.f64 	%fd279, [_ZZN3cub18CUB_300001_SM_10006detail6reduce18DeviceReduceKernelINS2_10policy_hubIdjN4cuda3std3__44plusIdEEE10Policy1000EN6thrust24THRUST_300001_SM_1000_NS6detail15normal_iteratorINSD_10device_ptrIdEEEEjS9_dNS7_10__identityEEEvT0_PT3_T1_NS0_13GridEvenShareISN_EET2_T4_E12temp_storage+112];
	add.f64 	%fd280, %fd279, %fd278;
	selp.f64 	%fd281, %fd280, %fd278, %p52;
	setp.gt.u32 	%p53, %r6, 384;
	ld.shared.f64 	%fd282, [_ZZN3cub18CUB_300001_SM_10006detail6reduce18DeviceReduceKernelINS2_10policy_hubIdjN4cuda3std3__44plusIdEEE10Policy1000EN6thrust24THRUST_300001_SM_1000_NS6detail15normal_iteratorINSD_10device_ptrIdEEEEjS9_dNS7_10__identityEEEvT0_PT3_T1_NS0_13GridEvenShareISN_EET2_T4_E12temp_storage+120];
	add.f64 	%fd283, %fd282, %fd281;
	selp.f64 	%fd284, %fd283, %fd281, %p53;
	setp.gt.u32 	%p54, %r6, 416;
	ld.shared.f64 	%fd285, [_ZZN3cub18CUB_300001_SM_10006detail6reduce18DeviceReduceKernelINS2_10policy_hubIdjN4cuda3std3__44plusIdEEE10Policy1000EN6thrust24THRUST_300001_SM_1000_NS6detail15normal_iteratorINSD_10device_ptrIdEEEEjS9_dNS7_10__identityEEEvT0_PT3_T1_NS0_13GridEvenShareISN_EET2_T4_E12temp_storage+128];
	add.f64 	%fd286, %fd285, %fd284;
	selp.f64 	%fd287, %fd286, %fd284, %p54;
	setp.gt.u32 	%p55, %r6, 448;
	ld.shared.f64 	%fd288, [_ZZN3cub18CUB_300001_SM_10006detail6reduce18DeviceReduceKernelINS2_10policy_hubIdjN4cuda3std3__44plusIdEEE10Policy1000EN6thrust24THRUST_300001_SM_1000_NS6detail15normal_iteratorINSD_10device_ptrIdEEEEjS9_dNS7_10__identityEEEvT0_PT3_T1_NS0_13GridEvenShareISN_EET2_T4_E12temp_storage+136];
	add.f64 	%fd289, %fd288, %fd287;
	selp.f64 	%fd290, %fd289, %fd287, %p55;
	setp.gt.u32 	%p56, %r6, 480;
	ld.shared.f64 	%fd291, [_ZZN3cub18CUB_300001_SM_10006detail6reduce18DeviceReduceKernelINS2_10policy_hubIdjN4cuda3std3__44plusIdEEE10Policy1000EN6thrust24THRUST_300001_SM_1000_NS6detail15normal_iteratorINSD_10device_ptrIdEEEEjS9_dNS7_10__identityEEEvT0_PT3_T1_NS0_13GridEvenShareISN_EET2_T4_E12temp_storage+144];
	add.f64 	%fd292, %fd291, %fd290;
	selp.f64 	%fd293, %fd292, %fd290, %p56;
	setp.gt.u32 	%p57, %r6, 512;
	ld.shared.f64 	%fd294, [_ZZN3cub18CUB_300001_SM_10006detail6reduce18DeviceReduceKernelINS2_10policy_hubIdjN4cuda3std3__44plusIdEEE10Policy1000EN6thrust24THRUST_300001_SM_1000_NS6detail15normal_iteratorINSD_10device_ptrIdEEEEjS9_dNS7_10__identityEEEvT0_PT3_T1_NS0_13GridEvenShareISN_EET2_T4_E12temp_storage+152];
	add.f64 	%fd295, %fd294, %fd293;
	selp.f64 	%fd296, %fd295, %fd293, %p57;
	setp.gt.u32 	%p58, %r6, 544;
	ld.shared.f64 	%fd297, [_ZZN3cub18CUB_300001_SM_10006detail6reduce18DeviceReduceKernelINS2_10policy_hubIdjN4cuda3std3__44plusIdEEE10Policy1000EN6thrust24THRUST_300001_SM_1000_NS6detail15normal_iteratorINSD_10device_ptrIdEEEEjS9_dNS7_10__identityEEEvT0_PT3_T1_NS0_13GridEvenShareISN_EET2_T4_E12temp_storage+160];
	add.f64 	%fd298, %fd297, %fd296;
	selp.f64 	%fd299, %fd298, %fd296, %p58;
	setp.gt.u32 	%p59, %r6, 576;
	ld.shared.f64 	%fd300, [_ZZN3cub18CUB_300001_SM_10006detail6reduce18DeviceReduceKernelINS2_10policy_hubIdjN4cuda3std3__44plusIdEEE10Policy1000EN6thrust24THRUST_300001_SM_1000_NS6detail15normal_iteratorINSD_10device_ptrIdEEEEjS9_dNS7_10__identityEEEvT0_PT3_T1_NS0_13GridEvenShareISN_EET2_T4_E12temp_storage+168];
	add.f64 	%fd301, %fd300, %fd299;
	selp.f64 	%fd302, %fd301, %fd299, %p59;
	setp.gt.u32 	%p60, %r6, 608;
	ld.shared.f64 	%fd303, [_ZZN3cub18CUB_300001_SM_10006detail6reduce18DeviceReduceKernelINS2_10policy_hubIdjN4cuda3std3__44plusIdEEE10Policy1000EN6thrust24THRUST_300001_SM_1000_NS6detail15normal_iteratorINSD_10device_ptrIdEEEEjS9_dNS7_10__identityEEEvT0_PT3_T1_NS0_13GridEvenShareISN_EET2_T4_E12temp_storage+176];
	add.f64 	%fd304, %fd303, %fd302;
	selp.f64 	%fd375, %fd304, %fd302, %p60;
	bra.uni 	$L__BB5_48;
$L__BB5_26:
	mov.u32 	%r35, %tid.x;
	add.s32 	%r72, %r347, %r35;
	mul.wide.u32 	%rd4, %r72, 8;
	add.s64 	%rd5, %rd1, %rd4;
	ld.global.f64 	%fd41, [%rd5];
	ld.global.f64 	%fd42, [%rd5+5120];
	ld.global.f64 	%fd43, [%rd5+10240];
	ld.global.f64 	%fd44, [%rd5+15360];
	ld.global.f64 	%fd45, [%rd5+20480];
	ld.global.f64 	%fd46, [%rd5+25600];
	ld.global.f64 	%fd47, [%rd5+30720];
	ld.global.f64 	%fd48, [%rd5+35840];
	add.f64 	%fd49, %fd41, %fd42;
	add.f64 	%fd50, %fd49, %fd43;
	add.f64 	%fd51, %fd50, %fd44;
	add.f64 	%fd52, %fd51, %fd45;
	add.f64 	%fd53, %fd52, %fd46;
	add.f64 	%fd54, %fd53, %fd47;
	add.f64 	%fd374, %fd54, %fd48;
	setp.lt.u32 	%p2, %r6, %r4;
	@%p2 bra 	$L__BB5_44;
	add.s32 	%r36, %r4, %r347;
	not.b32 	%r74, %r35;
	add.s32 	%r75, %r74, %r1;
	sub.s32 	%r76, %r75, %r4;
	sub.s32 	%r344, %r76, %r347;
	add.s32 	%r77, %r36, %r35;
	add.s32 	%r343, %r77, 5120;
	mov.b32 	%r346, 0;
	mov.u32 	%r345, %r36;
$L__BB5_28:
	mad.lo.s32 	%r347, %r2, 5120, %r347;
	add.s32 	%r78, %r1, -5120;
	setp.gt.u32 	%p3, %r347, %r78;
	@%p3 bra 	$L__BB5_30;
	add.s32 	%r79, %r35, %r347;
	mul.wide.u32 	%rd6, %r79, 8;
	add.s64 	%rd7, %rd1, %rd6;
	ld.global.f64 	%fd55, [%rd7];
	ld.global.f64 	%fd56, [%rd7+5120];
	ld.global.f64 	%fd57, [%rd7+10240];
	ld.global.f64 	%fd58, [%rd7+15360];
	ld.global.f64 	%fd59, [%rd7+20480];
	ld.global.f64 	%fd60, [%rd7+25600];
	ld.global.f64 	%fd61, [%rd7+30720];
	ld.global.f64 	%fd62, [%rd7+35840];
	add.f64 	%fd63, %fd374, %fd55;
	add.f64 	%fd64, %fd63, %fd56;
	add.f64 	%fd65, %fd64, %fd57;
	add.f64 	%fd66, %fd65, %fd58;
	add.f64 	%fd67, %fd66, %fd59;
	add.f64 	%fd68, %fd67, %fd60;
	add.f64 	%fd69, %fd68, %fd61;
	add.f64 	%fd374, %fd69, %fd62;
	sub.s32 	%r80, %r1, %r347;
	mul.lo.s32 	%r81, %r2, 5120;
	setp.lt.u32 	%p4, %r80, %r81;
	add.s32 	%r346, %r346, 1;
	add.s32 	%r345, %r345, %r81;
	sub.s32 	%r344, %r344, %r81;
	add.s32 	%r343, %r343, %r81;
	@%p4 bra 	$L__BB5_44;
	bra.uni 	$L__BB5_28;
$L__BB5_30:
	setp.le.u32 	%p5, %r1, %r347;
	sub.s32 	%r82, %r1, %r347;
	setp.ge.s32 	%p6, %r35, %r82;
	or.pred  	%p7, %p5, %p6;
	@%p7 bra 	$L__BB5_44;
	not.b32 	%r84, %r35;
	add.s32 	%r85, %r1, %r84;
	sub.s32 	%r86, %r85, %r36;
	mul.lo.s32 	%r87, %r2, %r346;
	mad.lo.s32 	%r88, %r87, -5120, %r86;
	mul.hi.u32 	%r89, %r88, -858993459;
	shr.u32 	%r90, %r89, 9;
	add.s32 	%r49, %r90, 1;
	and.b32  	%r50, %r49, 15;
	setp.lt.u32 	%p8, %r88, 9600;
	mov.u32 	%r352, %r35;
	@%p8 bra 	$L__BB5_35;
	or.b32  	%r350, %r35, 5120;
	mul.hi.u32 	%r91, %r344, -858993459;
	shr.u32 	%r92, %r91, 9;
	add.s32 	%r93, %r92, 1;
	and.b32  	%r94, %r93, 16777200;
	neg.s32 	%r348, %r94;
$L__BB5_33:
	.pragma "nounroll";
	add.s32 	%r95, %r343, -5120;
	mul.wide.u32 	%rd8, %r95, 8;
	add.s64 	%rd9, %rd1, %rd8;
	ld.global.f64 	%fd71, [%rd9];
	add.f64 	%fd72, %fd374, %fd71;
	add.s32 	%r96, %r343, -4480;
	mul.wide.u32 	%rd10, %r96, 8;
	add.s64 	%rd11, %rd1, %rd10;
	ld.global.f64 	%fd73, [%rd11];
	add.f64 	%fd74, %fd72, %fd73;
	add.s32 	%r97, %r343, -3840;
	mul.wide.u32 	%rd12, %r97, 8;
	add.s64 	%rd13, %rd1, %rd12;
	ld.global.f64 	%fd75, [%rd13];
	add.f64 	%fd76, %fd74, %fd75;
	add.s32 	%r98, %r343, -3200;
	mul.wide.u32 	%rd14, %r98, 8;
	add.s64 	%rd15, %rd1, %rd14;
	ld.global.f64 	%fd77, [%rd15];
	add.f64 	%fd78, %fd76, %fd77;
	add.s32 	%r99, %r343, -2560;
	mul.wide.u32 	%rd16, %r99, 8;
	add.s64 	%rd17, %rd1, %rd16;
	ld.global.f64 	%fd79, [%rd17];
	add.f64 	%fd80, %fd78, %fd79;
	add.s32 	%r100, %r343, -1920;
	mul.wide.u32 	%rd18, %r100, 8;
	add.s64 	%rd19, %rd1, %rd18;
	ld.global.f64 	%fd81, [%rd19];
	add.f64 	%fd82, %fd80, %fd81;
	add.s32 	%r101, %r343, -1280;
	mul.wide.u32 	%rd20, %r101, 8;
	add.s64 	%rd21, %rd1, %rd20;
	ld.global.f64 	%fd83, [%rd21];
	add.f64 	%fd84, %fd82, %fd83;
	add.s32 	%r102, %r343, 4480;
	add.s32 	%r103, %r343, -640;
	mul.wide.u32 	%rd22, %r103, 8;
	add.s64 	%rd23, %rd1, %rd22;
	ld.global.f64 	%fd85, [%rd23];
	add.f64 	%fd86, %fd84, %fd85;
	mul.wide.u32 	%rd24, %r343, 8;
	add.s64 	%rd25, %rd1, %rd24;
	ld.global.f64 	%fd87, [%rd25];
	add.f64 	%fd88, %fd86, %fd87;
	add.s32 	%r104, %r343, 640;
	mul.wide.u32 	%rd26, %r104, 8;
	add.s64 	%rd27, %rd1, %rd26;
	ld.global.f64 	%fd89, [%rd27];
	add.f64 	%fd90, %fd88, %fd89;
	add.s32 	%r105, %r343, 1280;
	mul.wide.u32 	%rd28, %r105, 8;
	add.s64 	%rd29, %rd1, %rd28;
	ld.global.f64 	%fd91, [%rd29];
	add.f64 	%fd92, %fd90, %fd91;
	add.s32 	%r106, %r343, 1920;
	mul.wide.u32 	%rd30, %r106, 8;
	add.s64 	%rd31, %rd1, %rd30;
	ld.global.f64 	%fd93, [%rd31];
	add.f64 	%fd94, %fd92, %fd93;
	add.s32 	%r107, %r343, 2560;
	mul.wide.u32 	%rd32, %r107, 8;
	add.s64 	%rd33, %rd1, %rd32;
	ld.global.f64 	%fd95, [%rd33];
	add.f64 	%fd96, %fd94, %fd95;
	add.s32 	%r108, %r343, 3200;
	mul.wide.u32 	%rd34, %r108, 8;
	add.s64 	%rd35, %rd1, %rd34;
	ld.global.f64 	%fd97, [%rd35];
	add.f64 	%fd98, %fd96, %fd97;
	add.s32 	%r109, %r343, 3840;
	mul.wide.u32 	%rd36, %r109, 8;
	add.s64 	%rd37, %rd1, %rd36;
	ld.global.f64 	%fd99, [%rd37];
	add.f64 	%fd100, %fd98, %fd99;
	mul.wide.u32 	%rd38, %r102, 8;
	add.s64 	%rd39, %rd1, %rd38;
	ld.global.f64 	%fd101, [%rd39];
	add.f64 	%fd374, %fd100, %fd101;
	add.s32 	%r350, %r350, 10240;
	add.s32 	%r343, %r343, 10240;
	add.s32 	%r348, %r348, 16;
	setp.ne.s32 	%p9, %r348, 0;
	@%p9 bra 	$L__BB5_33;
	add.s32 	%r352, %r350, -5120;
$L__BB5_35:
	setp.eq.s32 	%p10, %r50, 0;
	@%p10 bra 	$L__BB5_44;
	and.b32  	%r61, %r49, 7;
	setp.lt.u32 	%p11, %r50, 8;
	@%p11 bra 	$L__BB5_38;
	add.s32 	%r110, %r352, %r347;
	mul.wide.u32 	%rd40, %r110, 8;
	add.s64 	%rd41, %rd1, %rd40;
	ld.global.f64 	%fd103, [%rd41];
	add.f64 	%fd104, %fd374, %fd103;
	add.s32 	%r111, %r110, 640;
	mul.wide.u32 	%rd42, %r111, 8;
	add.s64 	%rd43, %rd1, %rd42;
	ld.global.f64 	%fd105, [%rd43];
	add.f64 	%fd106, %fd104, %fd105;
	add.s32 	%r112, %r110, 1280;
	mul.wide.u32 	%rd44, %r112, 8;
	add.s64 	%rd45, %rd1, %rd44;
	ld.global.f64 	%fd107, [%rd45];
	add.f64 	%fd108, %fd106, %fd107;
	add.s32 	%r113, %r110, 1920;
	mul.wide.u32 	%rd46, %r113, 8;
	add.s64 	%rd47, %rd1, %rd46;
	ld.global.f64 	%fd109, [%rd47];
	add.f64 	%fd110, %fd108, %fd109;
	add.s32 	%r114, %r110, 2560;
	mul.wide.u32 	%rd48, %r114, 8;
	add.s64 	%rd49, %rd1, %rd48;
	ld.global.f64 	%fd111, [%rd49];
	add.f64 	%fd112, %fd110, %fd111;
	add.s32 	%r115, %r110, 3200;
	mul.wide.u32 	%rd50, %r115, 8;
	add.s64 	%rd51, %rd1, %rd50;
	ld.global.f64 	%fd113, [%rd51];
	add.f64 	%fd114, %fd112, %fd113;
	add.s32 	%r116, %r110, 3840;
	mul.wide.u32 	%rd52, %r116, 8;
	add.s64 	%rd53, %rd1, %rd52;
	ld.global.f64 	%fd115, [%rd53];
	add.f64 	%fd116, %fd114, %fd115;
	add.s32 	%r117, %r110, 4480;
	mul.wide.u32 	%rd54, %r117, 8;
	add.s64 	%rd55, %rd1, %rd54;
	ld.global.f64 	%fd117, [%rd55];
	add.f64 	%fd374, %fd116, %fd117;
	add.s32 	%r352, %r352, 5120;
$L__BB5_38:
	setp.eq.s32 	%p12, %r61, 0;
	@%p12 bra 	$L__BB5_44;
	setp.lt.u32 	%p13, %r61, 4;
	@%p13 bra 	$L__BB5_41;
	add.s32 	%r118, %r352, %r347;
	mul.wide.u32 	%rd56, %r118, 8;
	add.s64 	%rd57, %rd1, %rd56;
	ld.global.f64 	%fd119, [%rd57];
	add.f64 	%fd120, %fd374, %fd119;
	add.s32 	%r119, %r118, 640;
	mul.wide.u32 	%rd58, %r119, 8;
	add.s64 	%rd59, %rd1, %rd58;
	ld.global.f64 	%fd121, [%rd59];
	add.f64 	%fd122, %fd120, %fd121;
	add.s32 	%r120, %r118, 1280;
	mul.wide.u32 	%rd60, %r120, 8;
	add.s64 	%rd61, %rd1, %rd60;
	ld.global.f64 	%fd123, [%rd61];
	add.f64 	%fd124, %fd122, %fd123;
	add.s32 	%r121, %r118, 1920;
	mul.wide.u32 	%rd62, %r121, 8;
	add.s64 	%rd63, %rd1, %rd62;
	ld.global.f64 	%fd125, [%rd63];
	add.f64 	%fd374, %fd124, %fd125;
	add.s32 	%r352, %r352, 2560;
$L__BB5_41:
	and.b32  	%r122, %r49, 3;
	setp.eq.s32 	%p14, %r122, 0;
	@%p14 bra 	$L__BB5_44;
	add.s32 	%r355, %r352, %r345;
	mul.hi.u32 	%r123, %r344, -858993459;
	cvt.u16.u32 	%rs1, %r123;
	shr.u16 	%rs2, %rs1, 9;
	add.s16 	%rs3, %rs2, 1;
	cvt.u32.u16 	%r124, %rs3;
	and.b32  	%r125, %r124, 3;
	neg.s32 	%r354, %r125;
$L__BB5_43:
	.pragma "nounroll";
	mul.wide.u32 	%rd64, %r355, 8;
	add.s64 	%rd65, %rd1, %rd64;
	ld.global.f64 	%fd126, [%rd65];
	add.f64 	%fd374, %fd374, %fd126;
	add.s32 	%r355, %r355, 640;
	add.s32 	%r354, %r354, 1;
	setp.ne.s32 	%p15, %r354, 0;
	@%p15 bra 	$L__BB5_43;
$L__BB5_44:
	// begin inline asm
	mov.u32 %r126, %laneid;
	// end inline asm
	mov.b64 	%rd66, %fd374;
	mov.b64 	{%r128, %r133}, %rd66;
	mov.b32 	%r134, 1;
	mov.b32 	%r175, 31;
	mov.b32 	%r176, -1;
	// begin inline asm
	shfl.sync.down.b32 %r127, %r128, %r134, %r175, %r176;
	// end inline asm
	// begin inline asm
	shfl.sync.down.b32 %r132, %r133, %r134, %r175, %r176;
	// end inline asm
	mov.b64 	%rd67, {%r127, %r132};
	mov.b64 	%fd127, %rd67;
	setp.gt.s32 	%p16, %r126, 30;
	add.f64 	%fd128, %fd374, %fd127;
	selp.f64 	%fd129, %fd374, %fd128, %p16;
	mov.b64 	%rd68, %fd129;
	mov.b64 	{%r138, %r143}, %rd68;
	mov.b32 	%r144, 2;
	// begin inline asm
	shfl.sync.down.b32 %r137, %r138, %r144, %r175, %r176;
	// end inline asm
	// begin inline asm
	shfl.sync.down.b32 %r142, %r143, %r144, %r175, %r176;
	// end inline asm
	mov.b64 	%rd69, {%r137, %r142};
	mov.b64 	%fd130, %rd69;
	setp.gt.s32 	%p17, %r126, 29;
	add.f64 	%fd131, %fd129, %fd130;
	selp.f64 	%fd132, %fd129, %fd131, %p17;
	mov.b64 	%rd70, %fd132;
	mov.b64 	{%r148, %r153}, %rd70;
	mov.b32 	%r154, 4;
	// begin inline asm
	shfl.sync.down.b32 %r147, %r148, %r154, %r175, %r176;
	// end inline asm
	// begin inline asm
	shfl.sync.down.b32 %r152, %r153, %r154, %r175, %r176;
	// end inline asm
	mov.b64 	%rd71, {%r147, %r152};
	mov.b64 	%fd133, %rd71;
	setp.gt.s32 	%p18, %r126, 27;
	add.f64 	%fd134, %fd132, %fd133;
	selp.f64 	%fd135, %fd132, %fd134, %p18;
	mov.b64 	%rd72, %fd135;
	mov.b64 	{%r158, %r163}, %rd72;
	mov.b32 	%r164, 8;
	// begin inline asm
	shfl.sync.down.b32 %r157, %r158, %r164, %r175, %r176;
	// end inline asm
	// begin inline asm
	shfl.sync.down.b32 %r162, %r163, %r164, %r175, %r176;
	// end inline asm
	mov.b64 	%rd73, {%r157, %r162};
	mov.b64 	%fd136, %rd73;
	setp.gt.s32 	%p19, %r126, 23;
	add.f64 	%fd137, %fd135, %fd136;
	selp.f64 	%fd138, %fd135, %fd137, %p19;
	mov.b64 	%rd74, %fd138;
	mov.b64 	{%r168, %r173}, %rd74;
	mov.b32 	%r174, 16;
	// begin inline asm
	shfl.sync.down.b32 %r167, %r168, %r174, %r175, %r176;
	// end inline asm
	// begin inline asm
	shfl.sync.down.b32 %r172, %r173, %r174, %r175, %r176;
	// end inline asm
	mov.b64 	%rd75, {%r167, %r172};
	mov.b64 	%fd139, %rd75;
	setp.gt.s32 	%p20, %r126, 15;
	add.f64 	%fd37, %fd138, %fd139;
	selp.f64 	%fd375, %fd138, %fd37, %p20;
	setp.ne.s32 	%p21, %r126, 0;
	@%p21 bra 	$L__BB5_46;
	shr.u32 	%r177, %r35, 2;
	and.b32  	%r178, %r177, 248;
	mov.u32 	%r179, _ZZN3cub18CUB_300001_SM_10006detail6reduce18DeviceReduceKernelINS2_10policy_hubIdjN4cuda3std3__44plusIdEEE10Policy1000EN6thrust24THRUST_300001_SM_1000_NS6detail15normal_iteratorINSD_10device_ptrIdEEEEjS9_dNS7_10__identityEEEvT0_PT3_T1_NS0_13GridEvenShareISN_EET2_T4_E12temp_storage;
	add.s32 	%r180, %r179, %r178;
	st.shared.f64 	[%r180+24], %fd37;
$L__BB5_46:
	bar.sync 	0;
	setp.ne.s32 	%p22, %r35, 0;
	@%p22 bra 	$L__BB5_48;
	ld.shared.f64 	%fd140, [_ZZN3cub18CUB_300001_SM_10006detail6reduce18DeviceReduceKernelINS2_10policy_hubIdjN4cuda3std3__44plusIdEEE10Policy1000EN6thrust24THRUST_300001_SM_1000_NS6detail15normal_iteratorINSD_10device_ptrIdEEEEjS9_dNS7_10__identityEEEvT0_PT3_T1_NS0_13GridEvenShareISN_EET2_T4_E12temp_storage+32];
	add.f64 	%fd141, %fd375, %fd140;
	ld.shared.f64 	%fd142, [_ZZN3cub18CUB_300001_SM_10006detail6reduce18DeviceReduceKernelINS2_10policy_hubIdjN4cuda3std3__44plusIdEEE10Policy1000EN6thrust24THRUST_300001_SM_1000_NS6detail15normal_iteratorINSD_10device_ptrIdEEEEjS9_dNS7_10__identityEEEvT0_PT3_T1_NS0_13GridEvenShareISN_EET2_T4_E12temp_storage+40];
	add.f64 	%fd143, %fd141, %fd142;
	ld.shared.f64 	%fd144, [_ZZN3cub18CUB_300001_SM_10006detail6reduce18DeviceReduceKernelINS2_10policy_hubIdjN4cuda3std3__44plusIdEEE10Policy1000EN6thrust24THRUST_300001_SM_1000_NS6detail15normal_iteratorINSD_10device_ptrIdEEEEjS9_dNS7_10__identityEEEvT0_PT3_T1_NS0_13GridEvenShareISN_EET2_T4_E12temp_storage+48];
	add.f64 	%fd145, %fd143, %fd144;
	ld.shared.f64 	%fd146, [_ZZN3cub18CUB_300001_SM_10006detail6reduce18DeviceReduceKernelINS2_10policy_hubIdjN4cuda3std3__44plusIdEEE10Policy1000EN6thrust24THRUST_300001_SM_1000_NS6detail15normal_iteratorINSD_10device_ptrIdEEEEjS9_dNS7_10__identityEEEvT0_PT3_T1_NS0_13GridEvenShareISN_EET2_T4_E12temp_storage+56];
	add.f64 	%fd147, %fd145, %fd146;
	ld.shared.f64 	%fd148, [_ZZN3cub18CUB_300001_SM_10006detail6reduce18DeviceReduceKernelINS2_10policy_hubIdjN4cuda3std3__44plusIdEEE10Policy1000EN6thrust24THRUST_300001_SM_1000_NS6detail15normal_iteratorINSD_10device_ptrIdEEEEjS9_dNS7_10__identityEEEvT0_PT3_T1_NS0_13GridEvenShareISN_EET2_T4_E12temp_storage+64];
	add.f64 	%fd149, %fd147, %fd148;
	ld.shared.f64 	%fd150, [_ZZN3cub18CUB_300001_SM_10006detail6reduce18DeviceReduceKernelINS2_10policy_hubIdjN4cuda3std3__44plusIdEEE10Policy1000EN6thrust24THRUST_300001_SM_1000_NS6detail15normal_iteratorINSD_10device_ptrIdEEEEjS9_dNS7_10__identityEEEvT0_PT3_T1_NS0_13GridEvenShareISN_EET2_T4_E12temp_storage+72];
	add.f64 	%fd151, %fd149, %fd150;
	ld.shared.f64 	%fd152, [_ZZN3cub18CUB_300001_SM_10006detail6reduce18DeviceReduceKernelINS2_10policy_hubIdjN4cuda3std3__44plusIdEEE10Policy1000EN6thrust24THRUST_300001_SM_1000_NS6detail15normal_iteratorINSD_10device_ptrIdEEEEjS9_dNS7_10__identityEEEvT0_PT3_T1_NS0_13GridEvenShareISN_EET2_T4_E12temp_storage+80];
	add.f64 	%fd153, %fd151, %fd152;
	ld.shared.f64 	%fd154, [_ZZN3cub18CUB_300001_SM_10006detail6reduce18DeviceReduceKernelINS2_10policy_hubIdjN4cuda3std3__44plusIdEEE10Policy1000EN6thrust24THRUST_300001_SM_1000_NS6detail15normal_iteratorINSD_10device_ptrIdEEEEjS9_dNS7_10__identityEEEvT0_PT3_T1_NS0_13GridEvenShareISN_EET2_T4_E12temp_storage+88];
	add.f64 	%fd155, %fd153, %fd154;
	ld.shared.f64 	%fd156, [_ZZN3cub18CUB_300001_SM_10006detail6reduce18DeviceReduceKernelINS2_10policy_hubIdjN4cuda3std3__44plusIdEEE10Policy1000EN6thrust24THRUST_300001_SM_1000_NS6detail15normal_iteratorINSD_10device_ptrIdEEEEjS9_dNS7_10__identityEEEvT0_PT3_T1_NS0_13GridEvenShareISN_EET2_T4_E12temp_storage+96];
	add.f64 	%fd157, %fd155, %fd156;
	ld.shared.f64 	%fd158, [_ZZN3cub18CUB_300001_SM_10006detail6reduce18DeviceReduceKernelINS2_10policy_hubIdjN4cuda3std3__44plusIdEEE10Policy1000EN6thrust24THRUST_300001_SM_1000_NS6detail15normal_iteratorINSD_10device_ptrIdEEEEjS9_dNS7_10__identityEEEvT0_PT3_T1_NS0_13GridEvenShareISN_EET2_T4_E12temp_storage+104];
	add.f64 	%fd159, %fd157, %fd158;
	ld.shared.f64 	%fd160, [_ZZN3cub18CUB_300001_SM_10006detail6reduce18DeviceReduceKernelINS2_10policy_hubIdjN4cuda3std3__44plusIdEEE10Policy1000EN6thrust24THRUST_300001_SM_1000_NS6detail15normal_iteratorINSD_10device_ptrIdEEEEjS9_dNS7_10__identityEEEvT0_PT3_T1_NS0_13GridEvenShareISN_EET2_T4_E12temp_storage+112];
	add.f64 	%fd161, %fd159, %fd160;
	ld.shared.f64 	%fd162, [_ZZN3cub18CUB_300001_SM_10006detail6reduce18DeviceReduceKernelINS2_10policy_hubIdjN4cuda3std3__44plusIdEEE10Policy1000EN6thrust24THRUST_300001_SM_1000_NS6detail15normal_iteratorINSD_10device_ptrIdEEEEjS9_dNS7_10__identityEEEvT0_PT3_T1_NS0_13GridEvenShareISN_EET2_T4_E12temp_storage+120];
	add.f64 	%fd163, %fd161, %fd162;
	ld.shared.f64 	%fd164, [_ZZN3cub18CUB_300001_SM_10006detail6reduce18DeviceReduceKernelINS2_10policy_hubIdjN4cuda3std3__44plusIdEEE10Policy1000EN6thrust24THRUST_300001_SM_1000_NS6detail15normal_iteratorINSD_10device_ptrIdEEEEjS9_dNS7_10__identityEEEvT0_PT3_T1_NS0_13GridEvenShareISN_EET2_T4_E12temp_storage+128];
	add.f64 	%fd165, %fd163, %fd164;
	ld.shared.f64 	%fd166, [_ZZN3cub18CUB_300001_SM_10006detail6reduce18DeviceReduceKernelINS2_10policy_hubIdjN4cuda3std3__44plusIdEEE10Policy1000EN6thrust24THRUST_300001_SM_1000_NS6detail15normal_iteratorINSD_10device_ptrIdEEEEjS9_dNS7_10__identityEEEvT0_PT3_T1_NS0_13GridEvenShareISN_EET2_T4_E12temp_storage+136];
	add.f64 	%fd167, %fd165, %fd166;
	ld.shared.f64 	%fd168, [_ZZN3cub18CUB_300001_SM_10006detail6reduce18DeviceReduceKernelINS2_10policy_hubIdjN4cuda3std3__44plusIdEEE10Policy1000EN6thrust24THRUST_300001_SM_1000_NS6detail15normal_iteratorINSD_10device_ptrIdEEEEjS9_dNS7_10__identityEEEvT0_PT3_T1_NS0_13GridEvenShareISN_EET2_T4_E12temp_storage+144];
	add.f64 	%fd169, %fd167, %fd168;
	ld.shared.f64 	%fd170, [_ZZN3cub18CUB_300001_SM_10006detail6reduce18DeviceReduceKernelINS2_10policy_hubIdjN4cuda3std3__44plusIdEEE10Policy1000EN6thrust24THRUST_300001_SM_1000_NS6detail15normal_iteratorINSD_10device_ptrIdEEEEjS9_dNS7_10__identityEEEvT0_PT3_T1_NS0_13GridEvenShareISN_EET2_T4_E12temp_storage+152];
	add.f64 	%fd171, %fd169, %fd170;
	ld.shared.f64 	%fd172, [_ZZN3cub18CUB_300001_SM_10006detail6reduce18DeviceReduceKernelINS2_10policy_hubIdjN4cuda3std3__44plusIdEEE10Policy1000EN6thrust24THRUST_300001_SM_1000_NS6detail15normal_iteratorINSD_10device_ptrIdEEEEjS9_dNS7_10__identityEEEvT0_PT3_T1_NS0_13GridEvenShareISN_EET2_T4_E12temp_storage+160];
	add.f64 	%fd173, %fd171, %fd172;
	ld.shared.f64 	%fd174, [_ZZN3cub18CUB_300001_SM_10006detail6reduce18DeviceReduceKernelINS2_10policy_hubIdjN4cuda3std3__44plusIdEEE10Policy1000EN6thrust24THRUST_300001_SM_1000_NS6detail15normal_iteratorINSD_10device_ptrIdEEEEjS9_dNS7_10__identityEEEvT0_PT3_T1_NS0_13GridEvenShareISN_EET2_T4_E12temp_storage+168];
	add.f64 	%fd175, %fd173, %fd174;
	ld.shared.f64 	%fd176, [_ZZN3cub18CUB_300001_SM_10006detail6reduce18DeviceReduceKernelINS2_10policy_hubIdjN4cuda3std3__44plusIdEEE10Policy1000EN6thrust24THRUST_300001_SM_1000_NS6detail15normal_iteratorINSD_10device_ptrIdEEEEjS9_dNS7_10__identityEEEvT0_PT3_T1_NS0_13GridEvenShareISN_EET2_T4_E12temp_storage+176];
	add.f64 	%fd375, %fd175, %fd176;
$L__BB5_48:
	mov.u32 	%r333, %tid.x;
	setp.ne.s32 	%p68, %r333, 0;
	@%p68 bra 	$L__BB5_50;
	ld.param.u64 	%rd159, [_ZN3cub18CUB_300001_SM_10006detail6reduce18DeviceReduceKernelINS2_10policy_hubIdjN4cuda3std3__44plusIdEEE10Policy1000EN6thrust24THRUST_300001_SM_1000_NS6detail15normal_iteratorINSD_10device_ptrIdEEEEjS9_dNS7_10__identityEEEvT0_PT3_T1_NS0_13GridEvenShareISN_EET2_T4__param_1];
	cvta.to.global.u64 	%rd156, %rd159;
	mul.wide.u32 	%rd157, %r3, 8;
	add.s64 	%rd158, %rd156, %rd157;
	st.global.f64 	[%rd158], %fd375;
$L__BB5_50:
	ret;

}
	// .globl	_ZN3cub18CUB_300001_SM_10006detail6reduce28DeviceReduceSingleTileKernelINS2_10policy_hubIdjN4cuda3std3__44plusIdEEE10Policy1000EPdSC_iS9_ddNS7_10__identityEEEvT0_T1_T2_T3_T4_T6_
.visible .entry _ZN3cub18CUB_300001_SM_10006detail6reduce28DeviceReduceSingleTileKernelINS2_10policy_hubIdjN4cuda3std3__44plusIdEEE10Policy1000EPdSC_iS9_ddNS7_10__identityEEEvT0_T1_T2_T3_T4_T6_(
	.param .u64 .ptr .align 1 _ZN3cub18CUB_300001_SM_10006detail6reduce28DeviceReduceSingleTileKernelINS2_10policy_hubIdjN4cuda3std3__44plusIdEEE10Policy1000EPdSC_iS9_ddNS7_10__identityEEEvT0_T1_T2_T3_T4_T6__param_0,
	.param .u64 .ptr .align 1 _ZN3cub18CUB_300001_SM_10006detail6reduce28DeviceReduceSingleTileKernelINS2_10policy_hubIdjN4cuda3std3__44plusIdEEE10Policy1000EPdSC_iS9_ddNS7_10__identityEEEvT0_T1_T2_T3_T4_T6__param_1,
	.param .u32 _ZN3cub18CUB_300001_SM_10006detail6reduce28DeviceReduceSingleTileKernelINS2_10policy_hubIdjN4cuda3std3__44plusIdEEE10Policy1000EPdSC_iS9_ddNS7_10__identityEEEvT0_T1_T2_T3_T4_T6__param_2,
	.param .align 1 .b8 _ZN3cub18CUB_300001_SM_10006detail6reduce28DeviceReduceSingleTileKernelINS2_10policy_hubIdjN4cuda3std3__44plusIdEEE10Policy1000EPdSC_iS9_ddNS7_10__identityEEEvT0_T1_T2_T3_T4_T6__param_3[1],
	.param .f64 _ZN3cub18CUB_300001_SM_10006detail6reduce28DeviceReduceSingleTileKernelINS2_10policy_hubIdjN4cuda3std3__44plusIdEEE10Policy1000EPdSC_iS9_ddNS7_10__identityEEEvT0_T1_T2_T3_T4_T6__param_4,
	.param .align 1 .b8 _ZN3cub18CUB_300001_SM_10006detail6reduce28DeviceReduceSingleTileKernelINS2_10policy_hubIdjN4cuda3std3__44plusIdEEE10Policy1000EPdSC_iS9_ddNS7_10__identityEEEvT0_T1_T2_T3_T4_T6__param_5[1]
)
.maxntid 640
.minnctapersm 1
{
	.reg .pred 	%p<62>;
	.reg .b32 	%r<239>;
	.reg .b64 	%rd<109>;
	.reg .b64 	%fd<264>;
	// demoted variable
	.shared .align 8 .b8 _ZZN3cub18CUB_300001_SM_10006detail6reduce28DeviceReduceSingleTileKernelINS2_10policy_hubIdjN4cuda3std3__44plusIdEEE10Policy1000EPdSC_iS9_ddNS7_10__identityEEEvT0_T1_T2_T3_T4_T6_E12temp_storage[192];
	ld.param.u64 	%rd9, [_ZN3cub18CUB_300001_SM_10006detail6reduce28DeviceReduceSingleTileKernelINS2_10policy_hubIdjN4cuda3std3__44plusIdEEE10Policy1000EPdSC_iS9_ddNS7_10__identityEEEvT0_T1_T2_T3_T4_T6__param_0];
	ld.param.u64 	%rd10, [_ZN3cub18CUB_300001_SM_10006detail6reduce28DeviceReduceSingleTileKernelINS2_10policy_hubIdjN4cuda3std3__44plusIdEEE10Policy1000EPdSC_iS9_ddNS7_10__identityEEEvT0_T1_T2_T3_T4_T6__param_1];
	ld.param.u32 	%r36, [_ZN3cub18CUB_300001_SM_10006detail6reduce28DeviceReduceSingleTileKernelINS2_10policy_hubIdjN4cuda3std3__44plusIdEEE10Policy1000EPdSC_iS9_ddNS7_10__identityEEEvT0_T1_T2_T3_T4_T6__param_2];
	ld.param.f64 	%fd30, [_ZN3cub18CUB_300001_SM_10006detail6reduce28DeviceReduceSingleTileKernelINS2_10policy_hubIdjN4cuda3std3__44plusIdEEE10Policy1000EPdSC_iS9_ddNS7_10__identityEEEvT0_T1_T2_T3_T4_T6__param_4];
	cvta.to.global.u64 	%rd1, %rd10;
	setp.ne.s32 	%p1, %r36, 0;
	@%p1 bra 	$L__BB6_3;
	mov.u32 	%r225, %tid.x;
	setp.ne.s32 	%p61, %r225, 0;
	@%p61 bra 	$L__BB6_39;
	st.global.f64 	[%rd1], %fd30;
	bra.uni 	$L__BB6_39;
$L__BB6_3:
	setp.gt.s32 	%p2, %r36, 5119;
	@%p2 bra 	$L__BB6_21;
	mov.u32 	%r1, %tid.x;
	setp.ge.s32 	%p19, %r1, %r36;
	mov.f64 	%fd255, 0d0000000000000000;
	mov.u32 	%r229, %r1;
	@%p19 bra 	$L__BB6_6;
	mul.wide.u32 	%rd74, %r1, 8;
	add.s64 	%rd73, %rd9, %rd74;
	// begin inline asm
	ld.global.nc.u64 %rd72, [%rd73];
	// end inline asm
	mov.b64 	%fd255, %rd72;
	add.s32 	%r229, %r1, 640;
$L__BB6_6:
	setp.ge.s32 	%p20, %r229, %r36;
	@%p20 bra 	$L__BB6_12;
	not.b32 	%r101, %r229;
	add.s32 	%r4, %r36, %r101;
	mul.hi.u32 	%r102, %r4, -858993459;
	shr.u32 	%r103, %r102, 9;
	add.s32 	%r5, %r103, 1;
	and.b32  	%r104, %r103, 3;
	setp.eq.s32 	%p21, %r104, 3;
	@%p21 bra 	$L__BB6_10;
	mul.wide.u32 	%rd75, %r229, 8;
	add.s64 	%rd107, %rd9, %rd75;
	and.b32  	%r105, %r5, 3;
	neg.s32 	%r227, %r105;
$L__BB6_9:
	.pragma "nounroll";
	// begin inline asm
	ld.global.nc.u64 %rd76, [%rd107];
	// end inline asm
	mov.b64 	%fd121, %rd76;
	add.f64 	%fd255, %fd255, %fd121;
	add.s32 	%r229, %r229, 640;
	add.s64 	%rd107, %rd107, 5120;
	add.s32 	%r227, %r227, 1;
	setp.ne.s32 	%p22, %r227, 0;
	@%p22 bra 	$L__BB6_9;
$L__BB6_10:
	setp.lt.u32 	%p23, %r4, 1920;
	@%p23 bra 	$L__BB6_12;
$L__BB6_11:
	mul.wide.s32 	%rd86, %r229, 8;
	add.s64 	%rd79, %rd9, %rd86;
	// begin inline asm
	ld.global.nc.u64 %rd78, [%rd79];
	// end inline asm
	mov.b64 	%fd122, %rd78;
	add.f64 	%fd123, %fd255, %fd122;
	add.s64 	%rd81, %rd79, 5120;
	// begin inline asm
	ld.global.nc.u64 %rd80, [%rd81];
	// end inline asm
	mov.b64 	%fd124, %rd80;
	add.f64 	%fd125, %fd123, %fd124;
	add.s64 	%rd83, %rd79, 10240;
	// begin inline asm
	ld.global.nc.u64 %rd82, [%rd83];
	// end inline asm
	mov.b64 	%fd126, %rd82;
	add.f64 	%fd127, %fd125, %fd126;
	add.s64 	%rd85, %rd79, 15360;
	// begin inline asm
	ld.global.nc.u64 %rd84, [%rd85];
	// end inline asm
	mov.b64 	%fd128, %rd84;
	add.f64 	%fd255, %fd127, %fd128;
	add.s32 	%r229, %r229, 2560;
	setp.lt.s32 	%p24, %r229, %r36;
	@%p24 bra 	$L__BB6_11;
$L__BB6_12:
	setp.lt.s32 	%p25, %r36, 640;
	@%p25 bra 	$L__BB6_17;
	// begin inline asm
	mov.u32 %r169, %laneid;
	// end inline asm
	mov.b64 	%rd97, %fd255;
	mov.b64 	{%r171, %r176}, %rd97;
	mov.b32 	%r177, 1;
	mov.b32 	%r218, 31;
	mov.b32 	%r219, -1;
	// begin inline asm
	shfl.sync.down.b32 %r170, %r171, %r177, %r218, %r219;
	// end inline asm
	// begin inline asm
	shfl.sync.down.b32 %r175, %r176, %r177, %r218, %r219;
	// end inline asm
	mov.b64 	%rd98, {%r170, %r175};
	mov.b64 	%fd199, %rd98;
	setp.gt.s32 	%p53, %r169, 30;
	add.f64 	%fd200, %fd255, %fd199;
	selp.f64 	%fd201, %fd255, %fd200, %p53;
	mov.b64 	%rd99, %fd201;
	mov.b64 	{%r181, %r186}, %rd99;
	mov.b32 	%r187, 2;
	// begin inline asm
	shfl.sync.down.b32 %r180, %r181, %r187, %r218, %r219;
	// end inline asm
	// begin inline asm
	shfl.sync.down.b32 %r185, %r186, %r187, %r218, %r219;
	// end inline asm
	mov.b64 	%rd100, {%r180, %r185};
	mov.b64 	%fd202, %rd100;
	setp.gt.s32 	%p54, %r169, 29;
	add.f64 	%fd203, %fd201, %fd202;
	selp.f64 	%fd204, %fd201, %fd203, %p54;
	mov.b64 	%rd101, %fd204;
	mov.b64 	{%r191, %r196}, %rd101;
	mov.b32 	%r197, 4;
	// begin inline asm
	shfl.sync.down.b32 %r190, %r191, %r197, %r218, %r219;
	// end inline asm
	// begin inline asm
	shfl.sync.down.b32 %r195, %r196, %r197, %r218, %r219;
	// end inline asm
	mov.b64 	%rd102, {%r190, %r195};
	mov.b64 	%fd205, %rd102;
	setp.gt.s32 	%p55, %r169, 27;
	add.f64 	%fd206, %fd204, %fd205;
	selp.f64 	%fd207, %fd204, %fd206, %p55;
	mov.b64 	%rd103, %fd207;
	mov.b64 	{%r201, %r206}, %rd103;
	mov.b32 	%r207, 8;
	// begin inline asm
	shfl.sync.down.b32 %r200, %r201, %r207, %r218, %r219;
	// end inline asm
	// begin inline asm
	shfl.sync.down.b32 %r205, %r206, %r207, %r218, %r219;
	// end inline asm
	mov.b64 	%rd104, {%r200, %r205};
	mov.b64 	%fd208, %rd104;
	setp.gt.s32 	%p56, %r169, 23;
	add.f64 	%fd209, %fd207, %fd208;
	selp.f64 	%fd210, %fd207, %fd209, %p56;
	mov.b64 	%rd105, %fd210;
	mov.b64 	{%r211, %r216}, %rd105;
	mov.b32 	%r217, 16;
	// begin inline asm
	shfl.sync.down.b32 %r210, %r211, %r217, %r218, %r219;
	// end inline asm
	// begin inline asm
	shfl.sync.down.b32 %r215, %r216, %r217, %r218, %r219;
	// end inline asm
	mov.b64 	%rd106, {%r210, %r215};
	mov.b64 	%fd211, %rd106;
	setp.gt.s32 	%p57, %r169, 15;
	add.f64 	%fd10, %fd210, %fd211;
	selp.f64 	%fd263, %fd210, %fd10, %p57;
	setp.ne.s32 	%p58, %r169, 0;
	@%p58 bra 	$L__BB6_15;
	shr.u32 	%r220, %r1, 2;
	and.b32  	%r221, %r220, 248;
	mov.u32 	%r222, _ZZN3cub18CUB_300001_SM_10006detail6reduce28DeviceReduceSingleTileKernelINS2_10policy_hubIdjN4cuda3std3__44plusIdEEE10Policy1000EPdSC_iS9_ddNS7_10__identityEEEvT0_T1_T2_T3_T4_T6_E12temp_storage;
	add.s32 	%r223, %r222, %r221;
	st.shared.f64 	[%r223+24], %fd10;
$L__BB6_15:
	bar.sync 	0;
	setp.ne.s32 	%p59, %r1, 0;
	@%p59 bra 	$L__BB6_37;
	ld.shared.f64 	%fd212, [_ZZN3cub18CUB_300001_SM_10006detail6reduce28DeviceReduceSingleTileKernelINS2_10policy_hubIdjN4cuda3std3__44plusIdEEE10Policy1000EPdSC_iS9_ddNS7_10__identityEEEvT0_T1_T2_T3_T4_T6_E12temp_storage+32];
	add.f64 	%fd213, %fd263, %fd212;
	ld.shared.f64 	%fd214, [_ZZN3cub18CUB_300001_SM_10006detail6reduce28DeviceReduceSingleTileKernelINS2_10policy_hubIdjN4cuda3std3__44plusIdEEE10Policy1000EPdSC_iS9_ddNS7_10__identityEEEvT0_T1_T2_T3_T4_T6_E12temp_storage+40];
	add.f64 	%fd215, %fd213, %fd214;
	ld.shared.f64 	%fd216, [_ZZN3cub18CUB_300001_SM_10006detail6reduce28DeviceReduceSingleTileKernelINS2_10policy_hubIdjN4cuda3std3__44plusIdEEE10Policy1000EPdSC_iS9_ddNS7_10__identityEEEvT0_T1_T2_T3_T4_T6_E12temp_storage+48];
	add.f64 	%fd217, %fd215, %fd216;
	ld.shared.f64 	%fd218, [_ZZN3cub18CUB_300001_SM_10006detail6reduce28DeviceReduceSingleTileKernelINS2_10policy_hubIdjN4cuda3std3__44plusIdEEE10Policy1000EPdSC_iS9_ddNS7_10__identityEEEvT0_T1_T2_T3_T4_T6_E12temp_storage+56];
	add.f64 	%fd219, %fd217, %fd218;
	ld.shared.f64 	%fd220, [_ZZN3cub18CUB_300001_SM_10006detail6reduce28DeviceReduceSingleTileKernelINS2_10policy_hubIdjN4cuda3std3__44plusIdEEE10Policy1000EPdSC_iS9_ddNS7_10__identityEEEvT0_T1_T2_T3_T4_T6_E12temp_storage+64];
	add.f64 	%fd221, %fd219, %fd220;
	ld.shared.f64 	%fd222, [_ZZN3cub18CUB_300001_SM_10006detail6reduce28DeviceReduceSingleTileKernelINS2_10policy_hubIdjN4cuda3std3__44plusIdEEE10Policy1000EPdSC_iS9_ddNS7_10__identityEEEvT0_T1_T2_T3_T4_T6_E12temp_storage+72];
	add.f64 	%fd223, %fd221, %fd222;
	ld.shared.f64 	%fd224, [_ZZN3cub18CUB_300001_SM_10006detail6reduce28DeviceReduceSingleTileKernelINS2_10policy_hubIdjN4cuda3std3__44plusIdEEE10Policy1000EPdSC_iS9_ddNS7_10__identityEEEvT0_T1_T2_T3_T4_T6_E12temp_storage+80];
	add.f64 	%fd225, %fd223, %fd224;
	ld.shared.f64 	%fd226, [_ZZN3cub18CUB_300001_SM_10006detail6reduce28DeviceReduceSingleTileKernelINS2_10policy_hubIdjN4cuda3std3__44plusIdEEE10Policy1000EPdSC_iS9_ddNS7_10__identityEEEvT0_T1_T2_T3_T4_T6_E12temp_storage+88];
	add.f64 	%fd227, %fd225, %fd226;
	ld.shared.f64 	%fd228, [_ZZN3cub18CUB_300001_SM_10006detail6reduce28DeviceReduceSingleTileKernelINS2_10policy_hubIdjN4cuda3std3__44plusIdEEE10Policy1000EPdSC_iS9_ddNS7_10__identityEEEvT0_T1_T2_T3_T4_T6_E12temp_storage+96];
	add.f64 	%fd229, %fd227, %fd228;
	ld.shared.f64 	%fd230, [_ZZN3cub18CUB_300001_SM_10006detail6reduce28DeviceReduceSingleTileKernelINS2_10policy_hubIdjN4cuda3std3__44plusIdEEE10Policy1000EPdSC_iS9_ddNS7_10__identityEEEvT0_T1_T2_T3_T4_T6_E12temp_storage+104];
	add.f64 	%fd231, %fd229, %fd230;
	ld.shared.f64 	%fd232, [_ZZN3cub18CUB_300001_SM_10006detail6reduce28DeviceReduceSingleTileKernelINS2_10policy_hubIdjN4cuda3std3__44plusIdEEE10Policy1000EPdSC_iS9_ddNS7_10__identityEEEvT0_T1_T2_T3_T4_T6_E12temp_storage+112];
	add.f64 	%fd233, %fd231, %fd232;
	ld.shared.f64 	%fd234, [_ZZN3cub18CUB_300001_SM_10006detail6reduce28DeviceReduceSingleTileKernelINS2_10policy_hubIdjN4cuda3std3__44plusIdEEE10Policy1000EPdSC_iS9_ddNS7_10__identityEEEvT0_T1_T2_T3_T4_T6_E12temp_storage+120];
	add.f64 	%fd235, %fd233, %fd234;
	ld.shared.f64 	%fd236, [_ZZN3cub18CUB_300001_SM_10006detail6reduce28DeviceReduceSingleTileKernelINS2_10policy_hubIdjN4cuda3std3__44plusIdEEE10Policy1000EPdSC_iS9_ddNS7_10__identityEEEvT0_T1_T2_T3_T4_T6_E12temp_storage+128];
	add.f64 	%fd237, %fd235, %fd236;
	ld.shared.f64 	%fd238, [_ZZN3cub18CUB_300001_SM_10006detail6reduce28DeviceReduceSingleTileKernelINS2_10policy_hubIdjN4cuda3std3__44plusIdEEE10Policy1000EPdSC_iS9_ddNS7_10__identityEEEvT0_T1_T2_T3_T4_T6_E12temp_storage+136];
	add.f64 	%fd239, %fd237, %fd238;
	ld.shared.f64 	%fd240, [_ZZN3cub18CUB_300001_SM_10006detail6reduce28DeviceReduceSingleTileKernelINS2_10policy_hubIdjN4cuda3std3__44plusIdEEE10Policy1000EPdSC_iS9_ddNS7_10__identityEEEvT0_T1_T2_T3_T4_T6_E12temp_storage+144];
	add.f64 	%fd241, %fd239, %fd240;
	ld.shared.f64 	%fd242, [_ZZN3cub18CUB_300001_SM_10006detail6reduce28DeviceReduceSingleTileKernelINS2_10policy_hubIdjN4cuda3std3__44plusIdEEE10Policy1000EPdSC_iS9_ddNS7_10__identityEEEvT0_T1_T2_T3_T4_T6_E12temp_storage+152];
	add.f64 	%fd243, %fd241, %fd242;
	ld.shared.f64 	%fd244, [_ZZN3cub18CUB_300001_SM_10006detail6reduce28DeviceReduceSingleTileKernelINS2_10policy_hubIdjN4cuda3std3__44plusIdEEE10Policy1000EPdSC_iS9_ddNS7_10__identityEEEvT0_T1_T2_T3_T4_T6_E12temp_storage+160];
	add.f64 	%fd245, %fd243, %fd244;
	ld.shared.f64 	%fd246, [_ZZN3cub18CUB_300001_SM_10006detail6reduce28DeviceReduceSingleTileKernelINS2_10policy_hubIdjN4cuda3std3__44plusIdEEE10Policy1000EPdSC_iS9_ddNS7_10__identityEEEvT0_T1_T2_T3_T4_T6_E12temp_storage+168];
	add.f64 	%fd247, %fd245, %fd246;
	ld.shared.f64 	%fd248, [_ZZN3cub18CUB_300001_SM_10006detail6reduce28DeviceReduceSingleTileKernelINS2_10policy_hubIdjN4cuda3std3__44plusIdEEE10Policy1000EPdSC_iS9_ddNS7_10__identityEEEvT0_T1_T2_T3_T4_T6_E12temp_storage+176];
	add.f64 	%fd263, %fd247, %fd248;
	bra.uni 	$L__BB6_37;
$L__BB6_17:
	// begin inline asm
	mov.u32 %r106, %laneid;
	// end inline asm
	and.b32  	%r157, %r1, 992;
	add.s32 	%r158, %r157, 32;
	setp.gt.s32 	%p26, %r158, %r36;
	not.b32 	%r159, %r157;
	add.s32 	%r160, %r36, %r159;
	selp.b32 	%r155, %r160, 31, %p26;
	mov.b64 	%rd87, %fd255;
	mov.b64 	{%r108, %r113}, %rd87;
	mov.b32 	%r114, 1;
	mov.b32 	%r156, -1;
	// begin inline asm
	shfl.sync.down.b32 %r107, %r108, %r114, %r155, %r156;
	// end inline asm
	// begin inline asm
	shfl.sync.down.b32 %r112, %r113, %r114, %r155, %r156;
	// end inline asm
	mov.b64 	%rd88, {%r107, %r112};
	mov.b64 	%fd129, %rd88;
	setp.lt.s32 	%p27, %r106, %r155;
	add.f64 	%fd130, %fd255, %fd129;
	selp.f64 	%fd131, %fd130, %fd255, %p27;
	mov.b64 	%rd89, %fd131;
	mov.b64 	{%r118, %r123}, %rd89;
	mov.b32 	%r124, 2;
	// begin inline asm
	shfl.sync.down.b32 %r117, %r118, %r124, %r155, %r156;
	// end inline asm
	// begin inline asm
	shfl.sync.down.b32 %r122, %r123, %r124, %r155, %r156;
	// end inline asm
	mov.b64 	%rd90, {%r117, %r122};
	mov.b64 	%fd132, %rd90;
	add.s32 	%r161, %r106, 2;
	setp.gt.s32 	%p28, %r161, %r155;
	add.f64 	%fd133, %fd131, %fd132;
	selp.f64 	%fd134, %fd131, %fd133, %p28;
	mov.b64 	%rd91, %fd134;
	mov.b64 	{%r128, %r133}, %rd91;
	mov.b32 	%r134, 4;
	// begin inline asm
	shfl.sync.down.b32 %r127, %r128, %r134, %r155, %r156;
	// end inline asm
	// begin inline asm
	shfl.sync.down.b32 %r132, %r133, %r134, %r155, %r156;
	// end inline asm
	mov.b64 	%rd92, {%r127, %r132};
	mov.b64 	%fd135, %rd92;
	add.s32 	%r162, %r106, 4;
	setp.gt.s32 	%p29, %r162, %r155;
	add.f64 	%fd136, %fd134, %fd135;
	selp.f64 	%fd137, %fd134, %fd136, %p29;
	mov.b64 	%rd93, %fd137;
	mov.b64 	{%r138, %r143}, %rd93;
	mov.b32 	%r144, 8;
	// begin inline asm
	shfl.sync.down.b32 %r137, %r138, %r144, %r155, %r156;
	// end inline asm
	// begin inline asm
	shfl.sync.down.b32 %r142, %r143, %r144, %r155, %r156;
	// end inline asm
	mov.b64 	%rd94, {%r137, %r142};
	mov.b64 	%fd138, %rd94;
	add.s32 	%r163, %r106, 8;
	setp.gt.s32 	%p30, %r163, %r155;
	add.f64 	%fd139, %fd137, %fd138;
	selp.f64 	%fd140, %fd137, %fd139, %p30;
	mov.b64 	%rd95, %fd140;
	mov.b64 	{%r148, %r153}, %rd95;
	mov.b32 	%r154, 16;
	// begin inline asm
	shfl.sync.down.b32 %r147, %r148, %r154, %r155, %r156;
	// end inline asm
	// begin inline asm
	shfl.sync.down.b32 %r152, %r153, %r154, %r155, %r156;
	// end inline asm
	mov.b64 	%rd96, {%r147, %r152};
	mov.b64 	%fd141, %rd96;
	add.s32 	%r164, %r106, 16;
	setp.gt.s32 	%p31, %r164, %r155;
	add.f64 	%fd142, %fd140, %fd141;
	selp.f64 	%fd263, %fd140, %fd142, %p31;
	setp.ne.s32 	%p32, %r106, 0;
	@%p32 bra 	$L__BB6_19;
	shr.u32 	%r165, %r1, 2;
	and.b32  	%r166, %r165, 248;
	mov.u32 	%r167, _ZZN3cub18CUB_300001_SM_10006detail6reduce28DeviceReduceSingleTileKernelINS2_10policy_hubIdjN4cuda3std3__44plusIdEEE10Policy1000EPdSC_iS9_ddNS7_10__identityEEEvT0_T1_T2_T3_T4_T6_E12temp_storage;
	add.s32 	%r168, %r167, %r166;
	st.shared.f64 	[%r168+24], %fd263;
$L__BB6_19:
	bar.sync 	0;
	setp.ne.s32 	%p33, %r1, 0;
	@%p33 bra 	$L__BB6_37;
	setp.gt.s32 	%p34, %r36, 32;
	ld.shared.f64 	%fd143, [_ZZN3cub18CUB_300001_SM_10006detail6reduce28DeviceReduceSingleTileKernelINS2_10policy_hubIdjN4cuda3std3__44plusIdEEE10Policy1000EPdSC_iS9_ddNS7_10__identityEEEvT0_T1_T2_T3_T4_T6_E12temp_storage+32];
	add.f64 	%fd144, %fd263, %fd143;
	selp.f64 	%fd145, %fd144, %fd263, %p34;
	setp.gt.s32 	%p35, %r36, 64;
	ld.shared.f64 	%fd146, [_ZZN3cub18CUB_300001_SM_10006detail6reduce28DeviceReduceSingleTileKernelINS2_10policy_hubIdjN4cuda3std3__44plusIdEEE10Policy1000EPdSC_iS9_ddNS7_10__identityEEEvT0_T1_T2_T3_T4_T6_E12temp_storage+40];
	add.f64 	%fd147, %fd146, %fd145;
	selp.f64 	%fd148, %fd147, %fd145, %p35;
	setp.gt.s32 	%p36, %r36, 96;
	ld.shared.f64 	%fd149, [_ZZN3cub18CUB_300001_SM_10006detail6reduce28DeviceReduceSingleTileKernelINS2_10policy_hubIdjN4cuda3std3__44plusIdEEE10Policy1000EPdSC_iS9_ddNS7_10__identityEEEvT0_T1_T2_T3_T4_T6_E12temp_storage+48];
	add.f64 	%fd150, %fd149, %fd148;
	selp.f64 	%fd151, %fd150, %fd148, %p36;
	setp.gt.s32 	%p37, %r36, 128;
	ld.shared.f64 	%fd152, [_ZZN3cub18CUB_300001_SM_10006detail6reduce28DeviceReduceSingleTileKernelINS2_10policy_hubIdjN4cuda3std3__44plusIdEEE10Policy1000EPdSC_iS9_ddNS7_10__identityEEEvT0_T1_T2_T3_T4_T6_E12temp_storage+56];
	add.f64 	%fd153, %fd152, %fd151;
	selp.f64 	%fd154, %fd153, %fd151, %p37;
	setp.gt.s32 	%p38, %r36, 160;
	ld.shared.f64 	%fd155, [_ZZN3cub18CUB_300001_SM_10006detail6reduce28DeviceReduceSingleTileKernelINS2_10policy_hubIdjN4cuda3std3__44plusIdEEE10Policy1000EPdSC_iS9_ddNS7_10__identityEEEvT0_T1_T2_T3_T4_T6_E12temp_storage+64];
	add.f64 	%fd156, %fd155, %fd154;
	selp.f64 	%fd157, %fd156, %fd154, %p38;
	setp.gt.s32 	%p39, %r36, 192;
	ld.shared.f64 	%fd158, [_ZZN3cub18CUB_300001_SM_10006detail6reduce28DeviceReduceSingleTileKernelINS2_10policy_hubIdjN4cuda3std3__44plusIdEEE10Policy1000EPdSC_iS9_ddNS7_10__identityEEEvT0_T1_T2_T3_T4_T6_E12temp_storage+72];
	add.f64 	%fd159, %fd158, %fd157;
	selp.f64 	%fd160, %fd159, %fd157, %p39;
	setp.gt.s32 	%p40, %r36, 224;
	ld.shared.f64 	%fd161, [_ZZN3cub18CUB_300001_SM_10006detail6reduce28DeviceReduceSingleTileKernelINS2_10policy_hubIdjN4cuda3std3__44plusIdEEE10Policy1000EPdSC_iS9_ddNS7_10__identityEEEvT0_T1_T2_T3_T4_T6_E12temp_storage+80];
	add.f64 	%fd162, %fd161, %fd160;
	selp.f64 	%fd163, %fd162, %fd160, %p40;
	setp.gt.s32 	%p41, %r36, 256;
	ld.shared.f64 	%fd164, [_ZZN3cub18CUB_300001_SM_10006detail6reduce28DeviceReduceSingleTileKernelINS2_10policy_hubIdjN4cuda3std3__44plusIdEEE10Policy1000EPdSC_iS9_ddNS7_10__identityEEEvT0_T1_T2_T3_T4_T6_E12temp_storage+88];
	add.f64 	%fd165, %fd164, %fd163;
	selp.f64 	%fd166, %fd165, %fd163, %p41;
	setp.gt.s32 	%p42, %r36, 288;
	ld.shared.f64 	%fd167, [_ZZN3cub18CUB_300001_SM_10006detail6reduce28DeviceReduceSingleTileKernelINS2_10policy_hubIdjN4cuda3std3__44plusIdEEE10Policy1000EPdSC_iS9_ddNS7_10__identityEEEvT0_T1_T2_T3_T4_T6_E12temp_storage+96];
	add.f64 	%fd168, %fd167, %fd166;
	selp.f64 	%fd169, %fd168, %fd166, %p42;
	setp.gt.s32 	%p43, %r36, 320;
	ld.shared.f64 	%fd170, [_ZZN3cub18CUB_300001_SM_10006detail6reduce28DeviceReduceSingleTileKernelINS2_10policy_hubIdjN4cuda3std3__44plusIdEEE10Policy1000EPdSC_iS9_ddNS7_10__identityEEEvT0_T1_T2_T3_T4_T6_E12temp_storage+104];
	add.f64 	%fd171, %fd170, %fd169;
	selp.f64 	%fd172, %fd171, %fd169, %p43;
	setp.gt.s32 	%p44, %r36, 352;
	ld.shared.f64 	%fd173, [_ZZN3cub18CUB_300001_SM_10006detail6reduce28DeviceReduceSingleTileKernelINS2_10policy_hubIdjN4cuda3std3__44plusIdEEE10Policy1000EPdSC_iS9_ddNS7_10__identityEEEvT0_T1_T2_T3_T4_T6_E12temp_storage+112];
	add.f64 	%fd174, %fd173, %fd172;
	selp.f64 	%fd175, %fd174, %fd172, %p44;
	setp.gt.s32 	%p45, %r36, 384;
	ld.shared.f64 	%fd176, [_ZZN3cub18CUB_300001_SM_10006detail6reduce28DeviceReduceSingleTileKernelINS2_10policy_hubIdjN4cuda3std3__44plusIdEEE10Policy1000EPdSC_iS9_ddNS7_10__identityEEEvT0_T1_T2_T3_T4_T6_E12temp_storage+120];
	add.f64 	%fd177, %fd176, %fd175;
	selp.f64 	%fd178, %fd177, %fd175, %p45;
	setp.gt.s32 	%p46, %r36, 416;
	ld.shared.f64 	%fd179, [_ZZN3cub18CUB_300001_SM_10006detail6reduce28DeviceReduceSingleTileKernelINS2_10policy_hubIdjN4cuda3std3__44plusIdEEE10Policy1000EPdSC_iS9_ddNS7_10__identityEEEvT0_T1_T2_T3_T4_T6_E12temp_storage+128];
	add.f64 	%fd180, %fd179, %fd178;
	selp.f64 	%fd181, %fd180, %fd178, %p46;
	setp.gt.s32 	%p47, %r36, 448;
	ld.shared.f64 	%fd182, [_ZZN3cub18CUB_300001_SM_10006detail6reduce28DeviceReduceSingleTileKernelINS2_10policy_hubIdjN4cuda3std3__44plusIdEEE10Policy1000EPdSC_iS9_ddNS7_10__identityEEEvT0_T1_T2_T3_T4_T6_E12temp_storage+136];
	add.f64 	%fd183, %fd182, %fd181;
	selp.f64 	%fd184, %fd183, %fd181, %p47;
	setp.gt.s32 	%p48, %r36, 480;
	ld.shared.f64 	%fd185, [_ZZN3cub18CUB_300001_SM_10006detail6reduce28DeviceReduceSingleTileKernelINS2_10policy_hubIdjN4cuda3std3__44plusIdEEE10Policy1000EPdSC_iS9_ddNS7_10__identityEEEvT0_T1_T2_T3_T4_T6_E12temp_storage+144];
	add.f64 	%fd186, %fd185, %fd184;
	selp.f64 	%fd187, %fd186, %fd184, %p48;
	setp.gt.s32 	%p49, %r36, 512;
	ld.shared.f64 	%fd188, [_ZZN3cub18CUB_300001_SM_10006detail6reduce28DeviceReduceSingleTileKernelINS2_10policy_hubIdjN4cuda3std3__44plusIdEEE10Policy1000EPdSC_iS9_ddNS7_10__identityEEEvT0_T1_T2_T3_T4_T6_E12temp_storage+152];
	add.f64 	%fd189, %fd188, %fd187;
	selp.f64 	%fd190, %fd189, %fd187, %p49;
	setp.gt.s32 	%p50, %r36, 544;
	ld.shared.f64 	%fd191, [_ZZN3cub18CUB_300001_SM_10006detail6reduce28DeviceReduceSingleTileKernelINS2_10policy_hubIdjN4cuda3std3__44plusIdEEE10Policy1000EPdSC_iS9_ddNS7_10__identityEEEvT0_T1_T2_T3_T4_T6_E12temp_storage+160];
	add.f64 	%fd192, %fd191, %fd190;
	selp.f64 	%fd193, %fd192, %fd190, %p50;
	setp.gt.s32 	%p51, %r36, 576;
	ld.shared.f64 	%fd194, [_ZZN3cub18CUB_300001_SM_10006detail6reduce28DeviceReduceSingleTileKernelINS2_10policy_hubIdjN4cuda3std3__44plusIdEEE10Policy1000EPdSC_iS9_ddNS7_10__identityEEEvT0_T1_T2_T3_T4_T6_E12temp_storage+168];
	add.f64 	%fd195, %fd194, %fd193;
	selp.f64 	%fd196, %fd195, %fd193, %p51;
	setp.gt.s32 	%p52, %r36, 608;
	ld.shared.f64 	%fd197, [_ZZN3cub18CUB_300001_SM_10006detail6reduce28DeviceReduceSingleTileKernelINS2_10policy_hubIdjN4cuda3std3__44plusIdEEE10Policy1000EPdSC_iS9_ddNS7_10__identityEEEvT0_T1_T2_T3_T4_T6_E12temp_storage+176];
	add.f64 	%fd198, %fd197, %fd196;
	selp.f64 	%fd263, %fd198, %fd196, %p52;
	bra.uni 	$L__BB6_37;
$L__BB6_21:
	mov.u32 	%r14, %tid.x;
	mul.wide.u32 	%rd27, %r14, 8;
	add.s64 	%rd12, %rd9, %rd27;
	// begin inline asm
	ld.global.nc.u64 %rd11, [%rd12];
	// end inline asm
	mov.b64 	%fd31, %rd11;
	add.s64 	%rd14, %rd12, 5120;
	// begin inline asm
	ld.global.nc.u64 %rd13, [%rd14];
	// end inline asm
	mov.b64 	%fd32, %rd13;
	add.s64 	%rd16, %rd12, 10240;
	// begin inline asm
	ld.global.nc.u64 %rd15, [%rd16];
	// end inline asm
	mov.b64 	%fd33, %rd15;
	add.s64 	%rd18, %rd12, 15360;
	// begin inline asm
	ld.global.nc.u64 %rd17, [%rd18];
	// end inline asm
	mov.b64 	%fd34, %rd17;
	add.s64 	%rd20, %rd12, 20480;
	// begin inline asm
	ld.global.nc.u64 %rd19, [%rd20];
	// end inline asm
	mov.b64 	%fd35, %rd19;
	add.s64 	%rd22, %rd12, 25600;
	// begin inline asm
	ld.global.nc.u64 %rd21, [%rd22];
	// end inline asm
	mov.b64 	%fd36, %rd21;
	add.s64 	%rd24, %rd12, 30720;
	// begin inline asm
	ld.global.nc.u64 %rd23, [%rd24];
	// end inline asm
	mov.b64 	%fd37, %rd23;
	add.s64 	%rd26, %rd12, 35840;
	// begin inline asm
	ld.global.nc.u64 %rd25, [%rd26];
	// end inline asm
	mov.b64 	%fd38, %rd25;
	add.f64 	%fd39, %fd31, %fd32;
	add.f64 	%fd40, %fd39, %fd33;
	add.f64 	%fd41, %fd40, %fd34;
	add.f64 	%fd42, %fd41, %fd35;
	add.f64 	%fd43, %fd42, %fd36;
	add.f64 	%fd44, %fd43, %fd37;
	add.f64 	%fd262, %fd44, %fd38;
	setp.lt.u32 	%p3, %r36, 10240;
	mov.b32 	%r232, 5120;
	@%p3 bra 	$L__BB6_25;
	add.s32 	%r15, %r36, -5120;
	mov.b32 	%r232, 5120;
$L__BB6_23:
	mul.wide.s32 	%rd44, %r232, 8;
	add.s64 	%rd29, %rd12, %rd44;
	// begin inline asm
	ld.global.nc.u64 %rd28, [%rd29];
	// end inline asm
	mov.b64 	%fd45, %rd28;
	add.s64 	%rd31, %rd29, 5120;
	// begin inline asm
	ld.global.nc.u64 %rd30, [%rd31];
	// end inline asm
	mov.b64 	%fd46, %rd30;
	add.s64 	%rd33, %rd29, 10240;
	// begin inline asm
	ld.global.nc.u64 %rd32, [%rd33];
	// end inline asm
	mov.b64 	%fd47, %rd32;
	add.s64 	%rd35, %rd29, 15360;
	// begin inline asm
	ld.global.nc.u64 %rd34, [%rd35];
	// end inline asm
	mov.b64 	%fd48, %rd34;
	add.s64 	%rd37, %rd29, 20480;
	// begin inline asm
	ld.global.nc.u64 %rd36, [%rd37];
	// end inline asm
	mov.b64 	%fd49, %rd36;
	add.s64 	%rd39, %rd29, 25600;
	// begin inline asm
	ld.global.nc.u64 %rd38, [%rd39];
	// end inline asm
	mov.b64 	%fd50, %rd38;
	add.s64 	%rd41, %rd29, 30720;
	// begin inline asm
	ld.global.nc.u64 %rd40, [%rd41];
	// end inline asm
	mov.b64 	%fd51, %rd40;
	add.s64 	%rd43, %rd29, 35840;
	// begin inline asm
	ld.global.nc.u64 %rd42, [%rd43];
	// end inline asm
	mov.b64 	%fd52, %rd42;
	add.f64 	%fd53, %fd262, %fd45;
	add.f64 	%fd54, %fd53, %fd46;
	add.f64 	%fd55, %fd54, %fd47;
	add.f64 	%fd56, %fd55, %fd48;
	add.f64 	%fd57, %fd56, %fd49;
	add.f64 	%fd58, %fd57, %fd50;
	add.f64 	%fd59, %fd58, %fd51;
	add.f64 	%fd262, %fd59, %fd52;
	sub.s32 	%r39, %r36, %r232;
	setp.lt.s32 	%p4, %r39, 5120;
	@%p4 bra 	$L__BB6_33;
	add.s32 	%r232, %r232, 5120;
	setp.le.s32 	%p5, %r232, %r15;
	@%p5 bra 	$L__BB6_23;
$L__BB6_25:
	setp.le.s32 	%p6, %r36, %r232;
	@%p6 bra 	$L__BB6_33;
	sub.s32 	%r19, %r36, %r232;
	setp.ge.s32 	%p7, %r14, %r19;
	@%p7 bra 	$L__BB6_33;
	not.b32 	%r40, %r14;
	add.s32 	%r41, %r36, %r40;
	sub.s32 	%r20, %r41, %r232;
	mul.hi.u32 	%r42, %r20, -858993459;
	shr.u32 	%r43, %r42, 9;
	add.s32 	%r21, %r43, 1;
	and.b32  	%r44, %r43, 3;
	setp.eq.s32 	%p8, %r44, 3;
	mov.u32 	%r236, %r14;
	@%p8 bra 	$L__BB6_30;
	add.s32 	%r234, %r14, %r232;
	and.b32  	%r45, %r21, 3;
	neg.s32 	%r233, %r45;
	mov.u32 	%r236, %r14;
$L__BB6_29:
	.pragma "nounroll";
	mul.wide.u32 	%rd47, %r234, 8;
	add.s64 	%rd46, %rd9, %rd47;
	// begin inline asm
	ld.global.nc.u64 %rd45, [%rd46];
	// end inline asm
	mov.b64 	%fd61, %rd45;
	add.f64 	%fd262, %fd262, %fd61;
	add.s32 	%r236, %r236, 640;
	add.s32 	%r234, %r234, 640;
	add.s32 	%r233, %r233, 1;
	setp.ne.s32 	%p9, %r233, 0;
	@%p9 bra 	$L__BB6_29;
$L__BB6_30:
	setp.lt.u32 	%p10, %r20, 1920;
	@%p10 bra 	$L__BB6_33;
	cvt.u64.u32 	%rd48, %r236;
	cvt.u64.u32 	%rd49, %r232;
	add.s64 	%rd50, %rd48, %rd49;
	shl.b64 	%rd51, %rd50, 3;
	add.s64 	%rd52, %rd51, %rd9;
	add.s64 	%rd108, %rd52, 10240;
	add.s32 	%r237, %r236, %r232;
$L__BB6_32:
	mul.wide.u32 	%rd61, %r237, 8;
	add.s64 	%rd54, %rd9, %rd61;
	// begin inline asm
	ld.global.nc.u64 %rd53, [%rd54];
	// end inline asm
	mov.b64 	%fd62, %rd53;
	add.f64 	%fd63, %fd262, %fd62;
	add.s64 	%rd56, %rd108, -5120;
	// begin inline asm
	ld.global.nc.u64 %rd55, [%rd56];
	// end inline asm
	mov.b64 	%fd64, %rd55;
	add.f64 	%fd65, %fd63, %fd64;
	// begin inline asm
	ld.global.nc.u64 %rd57, [%rd108];
	// end inline asm
	mov.b64 	%fd66, %rd57;
	add.f64 	%fd67, %fd65, %fd66;
	add.s64 	%rd60, %rd108, 5120;
	// begin inline asm
	ld.global.nc.u64 %rd59, [%rd60];
	// end inline asm
	mov.b64 	%fd68, %rd59;
	add.f64 	%fd262, %fd67, %fd68;
	add.s32 	%r236, %r236, 2560;
	add.s64 	%rd108, %rd108, 20480;
	add.s32 	%r237, %r237, 2560;
	setp.lt.s32 	%p11, %r236, %r19;
	@%p11 bra 	$L__BB6_32;
$L__BB6_33:
	// begin inline asm
	mov.u32 %r46, %laneid;
	// end inline asm
	mov.b64 	%rd62, %fd262;
	mov.b64 	{%r48, %r53}, %rd62;
	mov.b32 	%r54, 1;
	mov.b32 	%r95, 31;
	mov.b32 	%r96, -1;
	// begin inline asm
	shfl.sync.down.b32 %r47, %r48, %r54, %r95, %r96;
	// end inline asm
	// begin inline asm
	shfl.sync.down.b32 %r52, %r53, %r54, %r95, %r96;
	// end inline asm
	mov.b64 	%rd63, {%r47, %r52};
	mov.b64 	%fd69, %rd63;
	setp.gt.s32 	%p12, %r46, 30;
	add.f64 	%fd70, %fd262, %fd69;
	selp.f64 	%fd71, %fd262, %fd70, %p12;
	mov.b64 	%rd64, %fd71;
	mov.b64 	{%r58, %r63}, %rd64;
	mov.b32 	%r64, 2;
	// begin inline asm
	shfl.sync.down.b32 %r57, %r58, %r64, %r95, %r96;
	// end inline asm
	// begin inline asm
	shfl.sync.down.b32 %r62, %r63, %r64, %r95, %r96;
	// end inline asm
	mov.b64 	%rd65, {%r57, %r62};
	mov.b64 	%fd72, %rd65;
	setp.gt.s32 	%p13, %r46, 29;
	add.f64 	%fd73, %fd71, %fd72;
	selp.f64 	%fd74, %fd71, %fd73, %p13;
	mov.b64 	%rd66, %fd74;
	mov.b64 	{%r68, %r73}, %rd66;
	mov.b32 	%r74, 4;
	// begin inline asm
	shfl.sync.down.b32 %r67, %r68, %r74, %r95, %r96;
	// end inline asm
	// begin inline asm
	shfl.sync.down.b32 %r72, %r73, %r74, %r95, %r96;
	// end inline asm
	mov.b64 	%rd67, {%r67, %r72};
	mov.b64 	%fd75, %rd67;
	setp.gt.s32 	%p14, %r46, 27;
	add.f64 	%fd76, %fd74, %fd75;
	selp.f64 	%fd77, %fd74, %fd76, %p14;
	mov.b64 	%rd68, %fd77;
	mov.b64 	{%r78, %r83}, %rd68;
	mov.b32 	%r84, 8;
	// begin inline asm
	shfl.sync.down.b32 %r77, %r78, %r84, %r95, %r96;
	// end inline asm
	// begin inline asm
	shfl.sync.down.b32 %r82, %r83, %r84, %r95, %r96;
	// end inline asm
	mov.b64 	%rd69, {%r77, %r82};
	mov.b64 	%fd78, %rd69;
	setp.gt.s32 	%p15, %r46, 23;
	add.f64 	%fd79, %fd77, %fd78;
	selp.f64 	%fd80, %fd77, %fd79, %p15;
	mov.b64 	%rd70, %fd80;
	mov.b64 	{%r88, %r93}, %rd70;
	mov.b32 	%r94, 16;
	// begin inline asm
	shfl.sync.down.b32 %r87, %r88, %r94, %r95, %r96;
	// end inline asm
	// begin inline asm
	shfl.sync.down.b32 %r92, %r93, %r94, %r95, %r96;
	// end inline asm
	mov.b64 	%rd71, {%r87, %r92};
	mov.b64 	%fd81, %rd71;
	setp.gt.s32 	%p16, %r46, 15;
	add.f64 	%fd26, %fd80, %fd81;
	selp.f64 	%fd263, %fd80, %fd26, %p16;
	setp.ne.s32 	%p17, %r46, 0;
	@%p17 bra 	$L__BB6_35;
	shr.u32 	%r97, %r14, 2;
	and.b32  	%r98, %r97, 248;
	mov.u32 	%r99, _ZZN3cub18CUB_300001_SM_10006detail6reduce28DeviceReduceSingleTileKernelINS2_10policy_hubIdjN4cuda3std3__44plusIdEEE10Policy1000EPdSC_iS9_ddNS7_10__identityEEEvT0_T1_T2_T3_T4_T6_E12temp_storage;
	add.s32 	%r100, %r99, %r98;
	st.shared.f64 	[%r100+24], %fd26;
$L__BB6_35:
	bar.sync 	0;
	setp.ne.s32 	%p18, %r14, 0;
	@%p18 bra 	$L__BB6_37;
	ld.shared.f64 	%fd82, [_ZZN3cub18CUB_300001_SM_10006detail6reduce28DeviceReduceSingleTileKernelINS2_10policy_hubIdjN4cuda3std3__44plusIdEEE10Policy1000EPdSC_iS9_ddNS7_10__identityEEEvT0_T1_T2_T3_T4_T6_E12temp_storage+32];
	add.f64 	%fd83, %fd263, %fd82;
	ld.shared.f64 	%fd84, [_ZZN3cub18CUB_300001_SM_10006detail6reduce28DeviceReduceSingleTileKernelINS2_10policy_hubIdjN4cuda3std3__44plusIdEEE10Policy1000EPdSC_iS9_ddNS7_10__identityEEEvT0_T1_T2_T3_T4_T6_E12temp_storage+40];
	add.f64 	%fd85, %fd83, %fd84;
	ld.shared.f64 	%fd86, [_ZZN3cub18CUB_300001_SM_10006detail6reduce28DeviceReduceSingleTileKernelINS2_10policy_hubIdjN4cuda3std3__44plusIdEEE10Policy1000EPdSC_iS9_ddNS7_10__identityEEEvT0_T1_T2_T3_T4_T6_E12temp_storage+48];
	add.f64 	%fd87, %fd85, %fd86;
	ld.shared.f64 	%fd88, [_ZZN3cub18CUB_300001_SM_10006detail6reduce28DeviceReduceSingleTileKernelINS2_10policy_hubIdjN4cuda3std3__44plusIdEEE10Policy1000EPdSC_iS9_ddNS7_10__identityEEEvT0_T1_T2_T3_T4_T6_E12temp_storage+56];
	add.f64 	%fd89, %fd87, %fd88;
	ld.shared.f64 	%fd90, [_ZZN3cub18CUB_300001_SM_10006detail6reduce28DeviceReduceSingleTileKernelINS2_10policy_hubIdjN4cuda3std3__44plusIdEEE10Policy1000EPdSC_iS9_ddNS7_10__identityEEEvT0_T1_T2_T3_T4_T6_E12temp_storage+64];
	add.f64 	%fd91, %fd89, %fd90;
	ld.shared.f64 	%fd92, [_ZZN3cub18CUB_300001_SM_10006detail6reduce28DeviceReduceSingleTileKernelINS2_10policy_hubIdjN4cuda3std3__44plusIdEEE10Policy1000EPdSC_iS9_ddNS7_10__identityEEEvT0_T1_T2_T3_T4_T6_E12temp_storage+72];
	add.f64 	%fd93, %fd91, %fd92;
	ld.shared.f64 	%fd94, [_ZZN3cub18CUB_300001_SM_10006detail6reduce28DeviceReduceSingleTileKernelINS2_10policy_hubIdjN4cuda3std3__44plusIdEEE10Policy1000EPdSC_iS9_ddNS7_10__identityEEEvT0_T1_T2_T3_T4_T6_E12temp_storage+80];
	add.f64 	%fd95, %fd93, %fd94;
	ld.shared.f64 	%fd96, [_ZZN3cub18CUB_300001_SM_10006detail6reduce28DeviceReduceSingleTileKernelINS2_10policy_hubIdjN4cuda3std3__44plusIdEEE10Policy1000EPdSC_iS9_ddNS7_10__identityEEEvT0_T1_T2_T3_T4_T6_E12temp_storage+88];
	add.f64 	%fd97, %fd95, %fd96;
	ld.shared.f64 	%fd98, [_ZZN3cub18CUB_300001_SM_10006detail6reduce28DeviceReduceSingleTileKernelINS2_10policy_hubIdjN4cuda3std3__44plusIdEEE10Policy1000EPdSC_iS9_ddNS7_10__identityEEEvT0_T1_T2_T3_T4_T6_E12temp_storage+96];
	add.f64 	%fd99, %fd97, %fd98;
	ld.shared.f64 	%fd100, [_ZZN3cub18CUB_300001_SM_10006detail6reduce28DeviceReduceSingleTileKernelINS2_10policy_hubIdjN4cuda3std3__44plusIdEEE10Policy1000EPdSC_iS9_ddNS7_10__identityEEEvT0_T1_T2_T3_T4_T6_E12temp_storage+104];
	add.f64 	%fd101, %fd99, %fd100;
	ld.shared.f64 	%fd102, [_ZZN3cub18CUB_300001_SM_10006detail6reduce28DeviceReduceSingleTileKernelINS2_10policy_hubIdjN4cuda3std3__44plusIdEEE10Policy1000EPdSC_iS9_ddNS7_10__identityEEEvT0_T1_T2_T3_T4_T6_E12temp_storage+112];
	add.f64 	%fd103, %fd101, %fd102;
	ld.shared.f64 	%fd104, [_ZZN3cub18CUB_300001_SM_10006detail6reduce28DeviceReduceSingleTileKernelINS2_10policy_hubIdjN4cuda3std3__44plusIdEEE10Policy1000EPdSC_iS9_ddNS7_10__identityEEEvT0_T1_T2_T3_T4_T6_E12temp_storage+120];
	add.f64 	%fd105, %fd103, %fd104;
	ld.shared.f64 	%fd106, [_ZZN3cub18CUB_300001_SM_10006detail6reduce28DeviceReduceSingleTileKernelINS2_10policy_hubIdjN4cuda3std3__44plusIdEEE10Policy1000EPdSC_iS9_ddNS7_10__identityEEEvT0_T1_T2_T3_T4_T6_E12temp_storage+128];
	add.f64 	%fd107, %fd105, %fd106;
	ld.shared.f64 	%fd108, [_ZZN3cub18CUB_300001_SM_10006detail6reduce28DeviceReduceSingleTileKernelINS2_10policy_hubIdjN4cuda3std3__44plusIdEEE10Policy1000EPdSC_iS9_ddNS7_10__identityEEEvT0_T1_T2_T3_T4_T6_E12temp_storage+136];
	add.f64 	%fd109, %fd107, %fd108;
	ld.shared.f64 	%fd110, [_ZZN3cub18CUB_300001_SM_10006detail6reduce28DeviceReduceSingleTileKernelINS2_10policy_hubIdjN4cuda3std3__44plusIdEEE10Policy1000EPdSC_iS9_ddNS7_10__identityEEEvT0_T1_T2_T3_T4_T6_E12temp_storage+144];
	add.f64 	%fd111, %fd109, %fd110;
	ld.shared.f64 	%fd112, [_ZZN3cub18CUB_300001_SM_10006detail6reduce28DeviceReduceSingleTileKernelINS2_10policy_hubIdjN4cuda3std3__44plusIdEEE10Policy1000EPdSC_iS9_ddNS7_10__identityEEEvT0_T1_T2_T3_T4_T6_E12temp_storage+152];
	add.f64 	%fd113, %fd111, %fd112;
	ld.shared.f64 	%fd114, [_ZZN3cub18CUB_300001_SM_10006detail6reduce28DeviceReduceSingleTileKernelINS2_10policy_hubIdjN4cuda3std3__44plusIdEEE10Policy1000EPdSC_iS9_ddNS7_10__identityEEEvT0_T1_T2_T3_T4_T6_E12temp_storage+160];
	add.f64 	%fd115, %fd113, %fd114;
	ld.shared.f64 	%fd116, [_ZZN3cub18CUB_300001_SM_10006detail6reduce28DeviceReduceSingleTileKernelINS2_10policy_hubIdjN4cuda3std3__44plusIdEEE10Policy1000EPdSC_iS9_ddNS7_10__identityEEEvT0_T1_T2_T3_T4_T6_E12temp_storage+168];
	add.f64 	%fd117, %fd115, %fd116;
	ld.shared.f64 	%fd118, [_ZZN3cub18CUB_300001_SM_10006detail6reduce28DeviceReduceSingleTileKernelINS2_10policy_hubIdjN4cuda3std3__44plusIdEEE10Policy1000EPdSC_iS9_ddNS7_10__identityEEEvT0_T1_T2_T3_T4_T6_E12temp_storage+176];
	add.f64 	%fd263, %fd117, %fd118;
$L__BB6_37:
	mov.u32 	%r224, %tid.x;
	setp.ne.s32 	%p60, %r224, 0;
	@%p60 bra 	$L__BB6_39;
	add.f64 	%fd249, %fd30, %fd263;
	st.global.f64 	[%rd1], %fd249;
$L__BB6_39:
	ret;

}
	// .globl	_ZN3cub18CUB_300001_SM_10006detail6reduce28DeviceReduceSingleTileKernelINS2_10policy_hubIdyN4cuda3std3__44plusIdEEE10Policy1000EN6thrust24THRUST_300001_SM_1000_NS6detail15normal_iteratorINSD_10device_ptrIdEEEEPdyS9_ddNS7_10__identityEEEvT0_T1_T2_T3_T4_T6_
.visible .entry _ZN3cub18CUB_300001_SM_10006detail6reduce28DeviceReduceSingleTileKernelINS2_10policy_hubIdyN4cuda3std3__44plusIdEEE10Policy1000EN6thrust24THRUST_300001_SM_1000_NS6detail15normal_iteratorINSD_10device_ptrIdEEEEPdyS9_ddNS7_10__identityEEEvT0_T1_T2_T3_T4_T6_(
	.param .align 8 .b8 _ZN3cub18CUB_300001_SM_10006detail6reduce28DeviceReduceSingleTileKernelINS2_10policy_hubIdyN4cuda3std3__44plusIdEEE10Policy1000EN6thrust24THRUST_300001_SM_1000_NS6detail15normal_iteratorINSD_10device_ptrIdEEEEPdyS9_ddNS7_10__identityEEEvT0_T1_T2_T3_T4_T6__param_0[8],
	.param .u64 .ptr .align 1 _ZN3cub18CUB_300001_SM_10006detail6reduce28DeviceReduceSingleTileKernelINS2_10policy_hubIdyN4cuda3std3__44plusIdEEE10Policy1000EN6thrust24THRUST_300001_SM_1000_NS6detail15normal_iteratorINSD_10device_ptrIdEEEEPdyS9_ddNS7_10__identityEEEvT0_T1_T2_T3_T4_T6__param_1,
	.param .u64 _ZN3cub18CUB_300001_SM_10006detail6reduce28DeviceReduceSingleTileKernelINS2_10policy_hubIdyN4cuda3std3__44plusIdEEE10Policy1000EN6thrust24THRUST_300001_SM_1000_NS6detail15normal_iteratorINSD_10device_ptrIdEEEEPdyS9_ddNS7_10__identityEEEvT0_T1_T2_T3_T4_T6__param_2,
	.param .align 1 .b8 _ZN3cub18CUB_300001_SM_10006detail6reduce28DeviceReduceSingleTileKernelINS2_10policy_hubIdyN4cuda3std3__44plusIdEEE10Policy1000EN6thrust24THRUST_300001_SM_1000_NS6detail15normal_iteratorINSD_10device_ptrIdEEEEPdyS9_ddNS7_10__identityEEEvT0_T1_T2_T3_T4_T6__param_3[1],
	.param .f64 _ZN3cub18CUB_300001_SM_10006detail6reduce28DeviceReduceSingleTileKernelINS2_10policy_hubIdyN4cuda3std3__44plusIdEEE10Policy1000EN6thrust24THRUST_300001_SM_1000_NS6detail15normal_iteratorINSD_10device_ptrIdEEEEPdyS9_ddNS7_10__identityEEEvT0_T1_T2_T3_T4_T6__param_4,
	.param .align 1 .b8 _ZN3cub18CUB_300001_SM_10006detail6reduce28DeviceReduceSingleTileKernelINS2_10policy_hubIdyN4cuda3std3__44plusIdEEE10Policy1000EN6thrust24THRUST_300001_SM_1000_NS6detail15normal_iteratorINSD_10device_ptrIdEEEEPdyS9_ddNS7_10__identityEEEvT0_T1_T2_T3_T4_T6__param_5[1]
)
.maxntid 512
.minnctapersm 1
{
	.reg .pred 	%p<67>;
	.reg .b32 	%r<246>;
	.reg .b64 	%rd<86>;
	.reg .b64 	%fd<348>;
	// demoted variable
	.shared .align 8 .b8 _ZZN3cub18CUB_300001_SM_10006detail6reduce28DeviceReduceSingleTileKernelINS2_10policy_hubIdyN4cuda3std3__44plusIdEEE10Policy1000EN6thrust24THRUST_300001_SM_1000_NS6detail15normal_iteratorINSD_10device_ptrIdEEEEPdyS9_ddNS7_10__identityEEEvT0_T1_T2_T3_T4_T6_E12temp_storage[152];
	ld.param.u64 	%rd18, [_ZN3cub18CUB_300001_SM_10006detail6reduce28DeviceReduceSingleTileKernelINS2_10policy_hubIdyN4cuda3std3__44plusIdEEE10Policy1000EN6thrust24THRUST_300001_SM_1000_NS6detail15normal_iteratorINSD_10device_ptrIdEEEEPdyS9_ddNS7_10__identityEEEvT0_T1_T2_T3_T4_T6__param_0];
	ld.param.u64 	%rd20, [_ZN3cub18CUB_300001_SM_10006detail6reduce28DeviceReduceSingleTileKernelINS2_10policy_hubIdyN4cuda3std3__44plusIdEEE10Policy1000EN6thrust24THRUST_300001_SM_1000_NS6detail15normal_iteratorINSD_10device_ptrIdEEEEPdyS9_ddNS7_10__identityEEEvT0_T1_T2_T3_T4_T6__param_1];
	ld.param.u64 	%rd19, [_ZN3cub18CUB_300001_SM_10006detail6reduce28DeviceReduceSingleTileKernelINS2_10policy_hubIdyN4cuda3std3__44plusIdEEE10Policy1000EN6thrust24THRUST_300001_SM_1000_NS6detail15normal_iteratorINSD_10device_ptrIdEEEEPdyS9_ddNS7_10__identityEEEvT0_T1_T2_T3_T4_T6__param_2];
	ld.param.f64 	%fd42, [_ZN3cub18CUB_300001_SM_10006detail6reduce28DeviceReduceSingleTileKernelINS2_10policy_hubIdyN4cuda3std3__44plusIdEEE10Policy1000EN6thrust24THRUST_300001_SM_1000_NS6detail15normal_iteratorINSD_10device_ptrIdEEEEPdyS9_ddNS7_10__identityEEEvT0_T1_T2_T3_T4_T6__param_4];
	cvta.to.global.u64 	%rd1, %rd20;
	setp.ne.s64 	%p1, %rd19, 0;
	@%p1 bra 	$L__BB7_3;
	mov.u32 	%r231, %tid.x;
	setp.ne.s32 	%p66, %r231, 0;
	@%p66 bra 	$L__BB7_51;
	st.global.f64 	[%rd1], %fd42;
	bra.uni 	$L__BB7_51;
$L__BB7_3:
	cvta.to.global.u64 	%rd2, %rd18;
	setp.gt.u64 	%p2, %rd19, 3583;
	@%p2 bra 	$L__BB7_28;
	cvt.u32.u64 	%r1, %rd19;
	mov.u32 	%r2, %tid.x;
	setp.ge.u32 	%p24, %r2, %r1;
	mov.f64 	%fd335, 0d0000000000000000;
	mov.u32 	%r235, %r2;
	@%p24 bra 	$L__BB7_6;
	mul.wide.u32 	%rd51, %r2, 8;
	add.s64 	%rd52, %rd2, %rd51;
	ld.global.f64 	%fd335, [%rd52];
	add.s32 	%r235, %r2, 512;
$L__BB7_6:
	setp.ge.u32 	%p25, %r235, %r1;
	@%p25 bra 	$L__BB7_19;
	not.b32 	%r108, %r235;
	add.s32 	%r109, %r108, %r1;
	shr.u32 	%r110, %r109, 9;
	add.s32 	%r5, %r110, 1;
	and.b32  	%r6, %r5, 15;
	setp.lt.u32 	%p26, %r109, 7680;
	@%p26 bra 	$L__BB7_10;
	and.b32  	%r111, %r5, 16777200;
	neg.s32 	%r233, %r111;
	mul.wide.u32 	%rd53, %r235, 8;
	add.s64 	%rd54, %rd53, %rd2;
	add.s64 	%rd81, %rd54, 32768;
$L__BB7_9:
	.pragma "nounroll";
	ld.global.f64 	%fd169, [%rd81+-32768];
	add.f64 	%fd170, %fd335, %fd169;
	ld.global.f64 	%fd171, [%rd81+-28672];
	add.f64 	%fd172, %fd170, %fd171;
	ld.global.f64 	%fd173, [%rd81+-24576];
	add.f64 	%fd174, %fd172, %fd173;
	ld.global.f64 	%fd175, [%rd81+-20480];
	add.f64 	%fd176, %fd174, %fd175;
	ld.global.f64 	%fd177, [%rd81+-16384];
	add.f64 	%fd178, %fd176, %fd177;
	ld.global.f64 	%fd179, [%rd81+-12288];
	add.f64 	%fd180, %fd178, %fd179;
	ld.global.f64 	%fd181, [%rd81+-8192];
	add.f64 	%fd182, %fd180, %fd181;
	ld.global.f64 	%fd183, [%rd81+-4096];
	add.f64 	%fd184, %fd182, %fd183;
	ld.global.f64 	%fd185, [%rd81];
	add.f64 	%fd186, %fd184, %fd185;
	ld.global.f64 	%fd187, [%rd81+4096];
	add.f64 	%fd188, %fd186, %fd187;
	ld.global.f64 	%fd189, [%rd81+8192];
	add.f64 	%fd190, %fd188, %fd189;
	ld.global.f64 	%fd191, [%rd81+12288];
	add.f64 	%fd192, %fd190, %fd191;
	ld.global.f64 	%fd193, [%rd81+16384];
	add.f64 	%fd194, %fd192, %fd193;
	ld.global.f64 	%fd195, [%rd81+20480];
	add.f64 	%fd196, %fd194, %fd195;
	ld.global.f64 	%fd197, [%rd81+24576];
	add.f64 	%fd198, %fd196, %fd197;
	ld.global.f64 	%fd199, [%rd81+28672];
	add.f64 	%fd335, %fd198, %fd199;
	add.s32 	%r235, %r235, 8192;
	add.s32 	%r233, %r233, 16;
	add.s64 	%rd81, %rd81, 65536;
	setp.ne.s32 	%p27, %r233, 0;
	@%p27 bra 	$L__BB7_9;
$L__BB7_10:
	setp.eq.s32 	%p28, %r6, 0;
	@%p28 bra 	$L__BB7_19;
	and.b32  	%r13, %r5, 7;
	setp.lt.u32 	%p29, %r6, 8;
	@%p29 bra 	$L__BB7_13;
	mul.wide.s32 	%rd55, %r235, 8;
	add.s64 	%rd56, %rd2, %rd55;
	ld.global.f64 	%fd201, [%rd56];
	add.f64 	%fd202, %fd335, %fd201;
	ld.global.f64 	%fd203, [%rd56+4096];
	add.f64 	%fd204, %fd202, %fd203;
	ld.global.f64 	%fd205, [%rd56+8192];
	add.f64 	%fd206, %fd204, %fd205;
	ld.global.f64 	%fd207, [%rd56+12288];
	add.f64 	%fd208, %fd206, %fd207;
	ld.global.f64 	%fd209, [%rd56+16384];
	add.f64 	%fd210, %fd208, %fd209;
	ld.global.f64 	%fd211, [%rd56+20480];
	add.f64 	%fd212, %fd210, %fd211;
	ld.global.f64 	%fd213, [%rd56+24576];
	add.f64 	%fd214, %fd212, %fd213;
	ld.global.f64 	%fd215, [%rd56+28672];
	add.f64 	%fd335, %fd214, %fd215;
	add.s32 	%r235, %r235, 4096;
$L__BB7_13:
	setp.eq.s32 	%p30, %r13, 0;
	@%p30 bra 	$L__BB7_19;
	and.b32  	%r16, %r5, 3;
	setp.lt.u32 	%p31, %r13, 4;
	@%p31 bra 	$L__BB7_16;
	mul.wide.s32 	%rd57, %r235, 8;
	add.s64 	%rd58, %rd2, %rd57;
	ld.global.f64 	%fd217, [%rd58];
	add.f64 	%fd218, %fd335, %fd217;
	ld.global.f64 	%fd219, [%rd58+4096];
	add.f64 	%fd220, %fd218, %fd219;
	ld.global.f64 	%fd221, [%rd58+8192];
	add.f64 	%fd222, %fd220, %fd221;
	ld.global.f64 	%fd223, [%rd58+12288];
	add.f64 	%fd335, %fd222, %fd223;
	add.s32 	%r235, %r235, 2048;
$L__BB7_16:
	setp.eq.s32 	%p32, %r16, 0;
	@%p32 bra 	$L__BB7_19;
	neg.s32 	%r238, %r16;
$L__BB7_18:
	.pragma "nounroll";
	mul.wide.s32 	%rd59, %r235, 8;
	add.s64 	%rd60, %rd2, %rd59;
	ld.global.f64 	%fd224, [%rd60];
	add.f64 	%fd335, %fd335, %fd224;
	add.s32 	%r235, %r235, 512;
	add.s32 	%r238, %r238, 1;
	setp.ne.s32 	%p33, %r238, 0;
	@%p33 bra 	$L__BB7_18;
$L__BB7_19:
	setp.lt.u64 	%p34, %rd19, 512;
	@%p34 bra 	$L__BB7_24;
	// begin inline asm
	mov.u32 %r175, %laneid;
	// end inline asm
	mov.b64 	%rd71, %fd335;
	mov.b64 	{%r177, %r182}, %rd71;
	mov.b32 	%r183, 1;
	mov.b32 	%r224, 31;
	mov.b32 	%r225, -1;
	// begin inline asm
	shfl.sync.down.b32 %r176, %r177, %r183, %r224, %r225;
	// end inline asm
	// begin inline asm
	shfl.sync.down.b32 %r181, %r182, %r183, %r224, %r225;
	// end inline asm
	mov.b64 	%rd72, {%r176, %r181};
	mov.b64 	%fd283, %rd72;
	setp.gt.s32 	%p58, %r175, 30;
	add.f64 	%fd284, %fd335, %fd283;
	selp.f64 	%fd285, %fd335, %fd284, %p58;
	mov.b64 	%rd73, %fd285;
	mov.b64 	{%r187, %r192}, %rd73;
	mov.b32 	%r193, 2;
	// begin inline asm
	shfl.sync.down.b32 %r186, %r187, %r193, %r224, %r225;
	// end inline asm
	// begin inline asm
	shfl.sync.down.b32 %r191, %r192, %r193, %r224, %r225;
	// end inline asm
	mov.b64 	%rd74, {%r186, %r191};
	mov.b64 	%fd286, %rd74;
	setp.gt.s32 	%p59, %r175, 29;
	add.f64 	%fd287, %fd285, %fd286;
	selp.f64 	%fd288, %fd285, %fd287, %p59;
	mov.b64 	%rd75, %fd288;
	mov.b64 	{%r197, %r202}, %rd75;
	mov.b32 	%r203, 4;
	// begin inline asm
	shfl.sync.down.b32 %r196, %r197, %r203, %r224, %r225;
	// end inline asm
	// begin inline asm
	shfl.sync.down.b32 %r201, %r202, %r203, %r224, %r225;
	// end inline asm
	mov.b64 	%rd76, {%r196, %r201};
	mov.b64 	%fd289, %rd76;
	setp.gt.s32 	%p60, %r175, 27;
	add.f64 	%fd290, %fd288, %fd289;
	selp.f64 	%fd291, %fd288, %fd290, %p60;
	mov.b64 	%rd77, %fd291;
	mov.b64 	{%r207, %r212}, %rd77;
	mov.b32 	%r213, 8;
	// begin inline asm
	shfl.sync.down.b32 %r206, %r207, %r213, %r224, %r225;
	// end inline asm
	// begin inline asm
	shfl.sync.down.b32 %r211, %r212, %r213, %r224, %r225;
	// end inline asm
	mov.b64 	%rd78, {%r206, %r211};
	mov.b64 	%fd292, %rd78;
	setp.gt.s32 	%p61, %r175, 23;
	add.f64 	%fd293, %fd291, %fd292;
	selp.f64 	%fd294, %fd291, %fd293, %p61;
	mov.b64 	%rd79, %fd294;
	mov.b64 	{%r217, %r222}, %rd79;
	mov.b32 	%r223, 16;
	// begin inline asm
	shfl.sync.down.b32 %r216, %r217, %r223, %r224, %r225;
	// end inline asm
	// begin inline asm
	shfl.sync.down.b32 %r221, %r222, %r223, %r224, %r225;
	// end inline asm
	mov.b64 	%rd80, {%r216, %r221};
	mov.b64 	%fd295, %rd80;
	setp.gt.s32 	%p62, %r175, 15;
	add.f64 	%fd16, %fd294, %fd295;
	selp.f64 	%fd347, %fd294, %fd16, %p62;
	setp.ne.s32 	%p63, %r175, 0;
	@%p63 bra 	$L__BB7_22;
	shr.u32 	%r226, %r2, 2;
	and.b32  	%r227, %r226, 248;
	mov.u32 	%r228, _ZZN3cub18CUB_300001_SM_10006detail6reduce28DeviceReduceSingleTileKernelINS2_10policy_hubIdyN4cuda3std3__44plusIdEEE10Policy1000EN6thrust24THRUST_300001_SM_1000_NS6detail15normal_iteratorINSD_10device_ptrIdEEEEPdyS9_ddNS7_10__identityEEEvT0_T1_T2_T3_T4_T6_E12temp_storage;
	add.s32 	%r229, %r228, %r227;
	st.shared.f64 	[%r229+16], %fd16;
$L__BB7_22:
	bar.sync 	0;
	setp.ne.s32 	%p64, %r2, 0;
	@%p64 bra 	$L__BB7_49;
	ld.shared.f64 	%fd296, [_ZZN3cub18CUB_300001_SM_10006detail6reduce28DeviceReduceSingleTileKernelINS2_10policy_hubIdyN4cuda3std3__44plusIdEEE10Policy1000EN6thrust24THRUST_300001_SM_1000_NS6detail15normal_iteratorINSD_10device_ptrIdEEEEPdyS9_ddNS7_10__identityEEEvT0_T1_T2_T3_T4_T6_E12temp_storage+24];
	add.f64 	%fd297, %fd347, %fd296;
	ld.shared.f64 	%fd298, [_ZZN3cub18CUB_300001_SM_10006detail6reduce28DeviceReduceSingleTileKernelINS2_10policy_hubIdyN4cuda3std3__44plusIdEEE10Policy1000EN6thrust24THRUST_300001_SM_1000_NS6detail15normal_iteratorINSD_10device_ptrIdEEEEPdyS9_ddNS7_10__identityEEEvT0_T1_T2_T3_T4_T6_E12temp_storage+32];
	add.f64 	%fd299, %fd297, %fd298;
	ld.shared.f64 	%fd300, [_ZZN3cub18CUB_300001_SM_10006detail6reduce28DeviceReduceSingleTileKernelINS2_10policy_hubIdyN4cuda3std3__44plusIdEEE10Policy1000EN6thrust24THRUST_300001_SM_1000_NS6detail15normal_iteratorINSD_10device_ptrIdEEEEPdyS9_ddNS7_10__identityEEEvT0_T1_T2_T3_T4_T6_E12temp_storage+40];
	add.f64 	%fd301, %fd299, %fd300;
	ld.shared.f64 	%fd302, [_ZZN3cub18CUB_300001_SM_10006detail6reduce28DeviceReduceSingleTileKernelINS2_10policy_hubIdyN4cuda3std3__44plusIdEEE10Policy1000EN6thrust24THRUST_300001_SM_1000_NS6detail15normal_iteratorINSD_10device_ptrIdEEEEPdyS9_ddNS7_10__identityEEEvT0_T1_T2_T3_T4_T6_E12temp_storage+48];
	add.f64 	%fd303, %fd301, %fd302;
	ld.shared.f64 	%fd304, [_ZZN3cub18CUB_300001_SM_10006detail6reduce28DeviceReduceSingleTileKernelINS2_10policy_hubIdyN4cuda3std3__44plusIdEEE10Policy1000EN6thrust24THRUST_300001_SM_1000_NS6detail15normal_iteratorINSD_10device_ptrIdEEEEPdyS9_ddNS7_10__identityEEEvT0_T1_T2_T3_T4_T6_E12temp_storage+56];
	add.f64 	%fd305, %fd303, %fd304;
	ld.shared.f64 	%fd306, [_ZZN3cub18CUB_300001_SM_10006detail6reduce28DeviceReduceSingleTileKernelINS2_10policy_hubIdyN4cuda3std3__44plusIdEEE10Policy1000EN6thrust24THRUST_300001_SM_1000_NS6detail15normal_iteratorINSD_10device_ptrIdEEEEPdyS9_ddNS7_10__identityEEEvT0_T1_T2_T3_T4_T6_E12temp_storage+64];
	add.f64 	%fd307, %fd305, %fd306;
	ld.shared.f64 	%fd308, [_ZZN3cub18CUB_300001_SM_10006detail6reduce28DeviceReduceSingleTileKernelINS2_10policy_hubIdyN4cuda3std3__44plusIdEEE10Policy1000EN6thrust24THRUST_300001_SM_1000_NS6detail15normal_iteratorINSD_10device_ptrIdEEEEPdyS9_ddNS7_10__identityEEEvT0_T1_T2_T3_T4_T6_E12temp_storage+72];
	add.f64 	%fd309, %fd307, %fd308;
	ld.shared.f64 	%fd310, [_ZZN3cub18CUB_300001_SM_10006detail6reduce28DeviceReduceSingleTileKernelINS2_10policy_hubIdyN4cuda3std3__44plusIdEEE10Policy1000EN6thrust24THRUST_300001_SM_1000_NS6detail15normal_iteratorINSD_10device_ptrIdEEEEPdyS9_ddNS7_10__identityEEEvT0_T1_T2_T3_T4_T6_E12temp_storage+80];
	add.f64 	%fd311, %fd309, %fd310;
	ld.shared.f64 	%fd312, [_ZZN3cub18CUB_300001_SM_10006detail6reduce28DeviceReduceSingleTileKernelINS2_10policy_hubIdyN4cuda3std3__44plusIdEEE10Policy1000EN6thrust24THRUST_300001_SM_1000_NS6detail15normal_iteratorINSD_10device_ptrIdEEEEPdyS9_ddNS7_10__identityEEEvT0_T1_T2_T3_T4_T6_E12temp_storage+88];
	add.f64 	%fd313, %fd311, %fd312;
	ld.shared.f64 	%fd314, [_ZZN3cub18CUB_300001_SM_10006detail6reduce28DeviceReduceSingleTileKernelINS2_10policy_hubIdyN4cuda3std3__44plusIdEEE10Policy1000EN6thrust24THRUST_300001_SM_1000_NS6detail15normal_iteratorINSD_10device_ptrIdEEEEPdyS9_ddNS7_10__identityEEEvT0_T1_T2_T3_T4_T6_E12temp_storage+96];
	add.f64 	%fd315, %fd313, %fd314;
	ld.shared.f64 	%fd316, [_ZZN3cub18CUB_300001_SM_10006detail6reduce28DeviceReduceSingleTileKernelINS2_10policy_hubIdyN4cuda3std3__44plusIdEEE10Policy1000EN6thrust24THRUST_300001_SM_1000_NS6detail15normal_iteratorINSD_10device_ptrIdEEEEPdyS9_ddNS7_10__identityEEEvT0_T1_T2_T3_T4_T6_E12temp_storage+104];
	add.f64 	%fd317, %fd315, %fd316;
	ld.shared.f64 	%fd318, [_ZZN3cub18CUB_300001_SM_10006detail6reduce28DeviceReduceSingleTileKernelINS2_10policy_hubIdyN4cuda3std3__44plusIdEEE10Policy1000EN6thrust24THRUST_300001_SM_1000_NS6detail15normal_iteratorINSD_10device_ptrIdEEEEPdyS9_ddNS7_10__identityEEEvT0_T1_T2_T3_T4_T6_E12temp_storage+112];
	add.f64 	%fd319, %fd317, %fd318;
	ld.shared.f64 	%fd320, [_ZZN3cub18CUB_300001_SM_10006detail6reduce28DeviceReduceSingleTileKernelINS2_10policy_hubIdyN4cuda3std3__44plusIdEEE10Policy1000EN6thrust24THRUST_300001_SM_1000_NS6detail15normal_iteratorINSD_10device_ptrIdEEEEPdyS9_ddNS7_10__identityEEEvT0_T1_T2_T3_T4_T6_E12temp_storage+120];
	add.f64 	%fd321, %fd319, %fd320;
	ld.shared.f64 	%fd322, [_ZZN3cub18CUB_300001_SM_10006detail6reduce28DeviceReduceSingleTileKernelINS2_10policy_hubIdyN4cuda3std3__44plusIdEEE10Policy1000EN6thrust24THRUST_300001_SM_1000_NS6detail15normal_iteratorINSD_10device_ptrIdEEEEPdyS9_ddNS7_10__identityEEEvT0_T1_T2_T3_T4_T6_E12temp_storage+128];
	add.f64 	%fd323, %fd321, %fd322;
	ld.shared.f64 	%fd324, [_ZZN3cub18CUB_300001_SM_10006detail6reduce28DeviceReduceSingleTileKernelINS2_10policy_hubIdyN4cuda3std3__44plusIdEEE10Policy1000EN6thrust24THRUST_300001_SM_1000_NS6detail15normal_iteratorINSD_10device_ptrIdEEEEPdyS9_ddNS7_10__identityEEEvT0_T1_T2_T3_T4_T6_E12temp_storage+136];
	add.f64 	%fd347, %fd323, %fd324;
	bra.uni 	$L__BB7_49;
$L__BB7_24:
	// begin inline asm
	mov.u32 %r112, %laneid;
	// end inline asm
	and.b32  	%r163, %r2, 992;
	add.s32 	%r164, %r163, 32;
	setp.gt.u32 	%p35, %r164, %r1;
	not.b32 	%r165, %r163;
	add.s32 	%r166, %r1, %r165;
	selp.b32 	%r161, %r166, 31, %p35;
	mov.b64 	%rd61, %fd335;
	mov.b64 	{%r114, %r119}, %rd61;
	mov.b32 	%r120, 1;
	mov.b32 	%r162, -1;
	// begin inline asm
	shfl.sync.down.b32 %r113, %r114, %r120, %r161, %r162;
	// end inline asm
	// begin inline asm
	shfl.sync.down.b32 %r118, %r119, %r120, %r161, %r162;
	// end inline asm
	mov.b64 	%rd62, {%r113, %r118};
	mov.b64 	%fd225, %rd62;
	setp.lt.s32 	%p36, %r112, %r161;
	add.f64 	%fd226, %fd335, %fd225;
	selp.f64 	%fd227, %fd226, %fd335, %p36;
	mov.b64 	%rd63, %fd227;
	mov.b64 	{%r124, %r129}, %rd63;
	mov.b32 	%r130, 2;
	// begin inline asm
	shfl.sync.down.b32 %r123, %r124, %r130, %r161, %r162;
	// end inline asm
	// begin inline asm
	shfl.sync.down.b32 %r128, %r129, %r130, %r161, %r162;
	// end inline asm
	mov.b64 	%rd64, {%r123, %r128};
	mov.b64 	%fd228, %rd64;
	add.s32 	%r167, %r112, 2;
	setp.gt.s32 	%p37, %r167, %r161;
	add.f64 	%fd229, %fd227, %fd228;
	selp.f64 	%fd230, %fd227, %fd229, %p37;
	mov.b64 	%rd65, %fd230;
	mov.b64 	{%r134, %r139}, %rd65;
	mov.b32 	%r140, 4;
	// begin inline asm
	shfl.sync.down.b32 %r133, %r134, %r140, %r161, %r162;
	// end inline asm
	// begin inline asm
	shfl.sync.down.b32 %r138, %r139, %r140, %r161, %r162;
	// end inline asm
	mov.b64 	%rd66, {%r133, %r138};
	mov.b64 	%fd231, %rd66;
	add.s32 	%r168, %r112, 4;
	setp.gt.s32 	%p38, %r168, %r161;
	add.f64 	%fd232, %fd230, %fd231;
	selp.f64 	%fd233, %fd230, %fd232, %p38;
	mov.b64 	%rd67, %fd233;
	mov.b64 	{%r144, %r149}, %rd67;
	mov.b32 	%r150, 8;
	// begin inline asm
	shfl.sync.down.b32 %r143, %r144, %r150, %r161, %r162;
	// end inline asm
	// begin inline asm
	shfl.sync.down.b32 %r148, %r149, %r150, %r161, %r162;
	// end inline asm
	mov.b64 	%rd68, {%r143, %r148};
	mov.b64 	%fd234, %rd68;
	add.s32 	%r169, %r112, 8;
	setp.gt.s32 	%p39, %r169, %r161;
	add.f64 	%fd235, %fd233, %fd234;
	selp.f64 	%fd236, %fd233, %fd235, %p39;
	mov.b64 	%rd69, %fd236;
	mov.b64 	{%r154, %r159}, %rd69;
	mov.b32 	%r160, 16;
	// begin inline asm
	shfl.sync.down.b32 %r153, %r154, %r160, %r161, %r162;
	// end inline asm
	// begin inline asm
	shfl.sync.down.b32 %r158, %r159, %r160, %r161, %r162;
	// end inline asm
	mov.b64 	%rd70, {%r153, %r158};
	mov.b64 	%fd237, %rd70;
	add.s32 	%r170, %r112, 16;
	setp.gt.s32 	%p40, %r170, %r161;
	add.f64 	%fd238, %fd236, %fd237;
	selp.f64 	%fd347, %fd236, %fd238, %p40;
	setp.ne.s32 	%p41, %r112, 0;
	@%p41 bra 	$L__BB7_26;
	shr.u32 	%r171, %r2, 2;
	and.b32  	%r172, %r171, 248;
	mov.u32 	%r173, _ZZN3cub18CUB_300001_SM_10006detail6reduce28DeviceReduceSingleTileKernelINS2_10policy_hubIdyN4cuda3std3__44plusIdEEE10Policy1000EN6thrust24THRUST_300001_SM_1000_NS6detail15normal_iteratorINSD_10device_ptrIdEEEEPdyS9_ddNS7_10__identityEEEvT0_T1_T2_T3_T4_T6_E12temp_storage;
	add.s32 	%r174, %r173, %r172;
	st.shared.f64 	[%r174+16], %fd347;
$L__BB7_26:
	bar.sync 	0;
	setp.ne.s32 	%p42, %r2, 0;
	@%p42 bra 	$L__BB7_49;
	setp.gt.u64 	%p43, %rd19, 32;
	ld.shared.f64 	%fd239, [_ZZN3cub18CUB_300001_SM_10006detail6reduce28DeviceReduceSingleTileKernelINS2_10policy_hubIdyN4cuda3std3__44plusIdEEE10Policy1000EN6thrust24THRUST_300001_SM_1000_NS6detail15normal_iteratorINSD_10device_ptrIdEEEEPdyS9_ddNS7_10__identityEEEvT0_T1_T2_T3_T4_T6_E12temp_storage+24];
	add.f64 	%fd240, %fd347, %fd239;
	selp.f64 	%fd241, %fd240, %fd347, %p43;
	setp.gt.u64 	%p44, %rd19, 64;
	ld.shared.f64 	%fd242, [_ZZN3cub18CUB_300001_SM_10006detail6reduce28DeviceReduceSingleTileKernelINS2_10policy_hubIdyN4cuda3std3__44plusIdEEE10Policy1000EN6thrust24THRUST_300001_SM_1000_NS6detail15normal_iteratorINSD_10device_ptrIdEEEEPdyS9_ddNS7_10__identityEEEvT0_T1_T2_T3_T4_T6_E12temp_storage+32];
	add.f64 	%fd243, %fd242, %fd241;
	selp.f64 	%fd244, %fd243, %fd241, %p44;
	setp.gt.u64 	%p45, %rd19, 96;
	ld.shared.f64 	%fd245, [_ZZN3cub18CUB_300001_SM_10006detail6reduce28DeviceReduceSingleTileKernelINS2_10policy_hubIdyN4cuda3std3__44plusIdEEE10Policy1000EN6thrust24THRUST_300001_SM_1000_NS6detail15normal_iteratorINSD_10device_ptrIdEEEEPdyS9_ddNS7_10__identityEEEvT0_T1_T2_T3_T4_T6_E12temp_storage+40];
	add.f64 	%fd246, %fd245, %fd244;
	selp.f64 	%fd247, %fd246, %fd244, %p45;
	setp.gt.u64 	%p46, %rd19, 128;
	ld.shared.f64 	%fd248, [_ZZN3cub18CUB_300001_SM_10006detail6reduce28DeviceReduceSingleTileKernelINS2_10policy_hubIdyN4cuda3std3__44plusIdEEE10Policy1000EN6thrust24THRUST_300001_SM_1000_NS6detail15normal_iteratorINSD_10device_ptrIdEEEEPdyS9_ddNS7_10__identityEEEvT0_T1_T2_T3_T4_T6_E12temp_storage+48];
	add.f64 	%fd249, %fd248, %fd247;
	selp.f64 	%fd250, %fd249, %fd247, %p46;
	setp.gt.u64 	%p47, %rd19, 160;
	ld.shared.f64 	%fd251, [_ZZN3cub18CUB_300001_SM_10006detail6reduce28DeviceReduceSingleTileKernelINS2_10policy_hubIdyN4cuda3std3__44plusIdEEE10Policy1000EN6thrust24THRUST_300001_SM_1000_NS6detail15normal_iteratorINSD_10device_ptrIdEEEEPdyS9_ddNS7_10__identityEEEvT0_T1_T2_T3_T4_T6_E12temp_storage+56];
	add.f64 	%fd252, %fd251, %fd250;
	selp.f64 	%fd253, %fd252, %fd250, %p47;
	setp.gt.u64 	%p48, %rd19, 192;
	ld.shared.f64 	%fd254, [_ZZN3cub18CUB_300001_SM_10006detail6reduce28DeviceReduceSingleTileKernelINS2_10policy_hubIdyN4cuda3std3__44plusIdEEE10Policy1000EN6thrust24THRUST_300001_SM_1000_NS6detail15normal_iteratorINSD_10device_ptrIdEEEEPdyS9_ddNS7_10__identityEEEvT0_T1_T2_T3_T4_T6_E12temp_storage+64];
	add.f64 	%fd255, %fd254, %fd253;
	selp.f64 	%fd256, %fd255, %fd253, %p48;
	setp.gt.u64 	%p49, %rd19, 224;
	ld.shared.f64 	%fd257, [_ZZN3cub18CUB_300001_SM_10006detail6reduce28DeviceReduceSingleTileKernelINS2_10policy_hubIdyN4cuda3std3__44plusIdEEE10Policy1000EN6thrust24THRUST_300001_SM_1000_NS6detail15normal_iteratorINSD_10device_ptrIdEEEEPdyS9_ddNS7_10__identityEEEvT0_T1_T2_T3_T4_T6_E12temp_storage+72];
	add.f64 	%fd258, %fd257, %fd256;
	selp.f64 	%fd259, %fd258, %fd256, %p49;
	setp.gt.u64 	%p50, %rd19, 256;
	ld.shared.f64 	%fd260, [_ZZN3cub18CUB_300001_SM_10006detail6reduce28DeviceReduceSingleTileKernelINS2_10policy_hubIdyN4cuda3std3__44plusIdEEE10Policy1000EN6thrust24THRUST_300001_SM_1000_NS6detail15normal_iteratorINSD_10device_ptrIdEEEEPdyS9_ddNS7_10__identityEEEvT0_T1_T2_T3_T4_T6_E12temp_storage+80];
	add.f64 	%fd261, %fd260, %fd259;
	selp.f64 	%fd262, %fd261, %fd259, %p50;
	setp.gt.u64 	%p51, %rd19, 288;
	ld.shared.f64 	%fd263, [_ZZN3cub18CUB_300001_SM_10006detail6reduce28DeviceReduceSingleTileKernelINS2_10policy_hubIdyN4cuda3std3__44plusIdEEE10Policy1000EN6thrust24THRUST_300001_SM_1000_NS6detail15normal_iteratorINSD_10device_ptrIdEEEEPdyS9_ddNS7_10__identityEEEvT0_T1_T2_T3_T4_T6_E12temp_storage+88];
	add.f64 	%fd264, %fd263, %fd262;
	selp.f64 	%fd265, %fd264, %fd262, %p51;
	setp.gt.u64 	%p52, %rd19, 320;
	ld.shared.f64 	%fd266, [_ZZN3cub18CUB_300001_SM_10006detail6reduce28DeviceReduceSingleTileKernelINS2_10policy_hubIdyN4cuda3std3__44plusIdEEE10Policy1000EN6thrust24THRUST_300001_SM_1000_NS6detail15normal_iteratorINSD_10device_ptrIdEEEEPdyS9_ddNS7_10__identityEEEvT0_T1_T2_T3_T4_T6_E12temp_storage+96];
	add.f64 	%fd267, %fd266, %fd265;
	selp.f64 	%fd268, %fd267, %fd265, %p52;
	setp.gt.u64 	%p53, %rd19, 352;
	ld.shared.f64 	%fd269, [_ZZN3cub18CUB_300001_SM_10006detail6reduce28DeviceReduceSingleTileKernelINS2_10policy_hubIdyN4cuda3std3__44plusIdEEE10Policy1000EN6thrust24THRUST_300001_SM_1000_NS6detail15normal_iteratorINSD_10device_ptrIdEEEEPdyS9_ddNS7_10__identityEEEvT0_T1_T2_T3_T4_T6_E12temp_storage+104];
	add.f64 	%fd270, %fd269, %fd268;
	selp.f64 	%fd271, %fd270, %fd268, %p53;
	setp.gt.u64 	%p54, %rd19, 384;
	ld.shared.f64 	%fd272, [_ZZN3cub18CUB_300001_SM_10006detail6reduce28DeviceReduceSingleTileKernelINS2_10policy_hubIdyN4cuda3std3__44plusIdEEE10Policy1000EN6thrust24THRUST_300001_SM_1000_NS6detail15normal_iteratorINSD_10device_ptrIdEEEEPdyS9_ddNS7_10__identityEEEvT0_T1_T2_T3_T4_T6_E12temp_storage+112];
	add.f64 	%fd273, %fd272, %fd271;
	selp.f64 	%fd274, %fd273, %fd271, %p54;
	setp.gt.u64 	%p55, %rd19, 416;
	ld.shared.f64 	%fd275, [_ZZN3cub18CUB_300001_SM_10006detail6reduce28DeviceReduceSingleTileKernelINS2_10policy_hubIdyN4cuda3std3__44plusIdEEE10Policy1000EN6thrust24THRUST_300001_SM_1000_NS6detail15normal_iteratorINSD_10device_ptrIdEEEEPdyS9_ddNS7_10__identityEEEvT0_T1_T2_T3_T4_T6_E12temp_storage+120];
	add.f64 	%fd276, %fd275, %fd274;
	selp.f64 	%fd277, %fd276, %fd274, %p55;
	setp.gt.u64 	%p56, %rd19, 448;
	ld.shared.f64 	%fd278, [_ZZN3cub18CUB_300001_SM_10006detail6reduce28DeviceReduceSingleTileKernelINS2_10policy_hubIdyN4cuda3std3__44plusIdEEE10Policy1000EN6thrust24THRUST_300001_SM_1000_NS6detail15normal_iteratorINSD_10device_ptrIdEEEEPdyS9_ddNS7_10__identityEEEvT0_T1_T2_T3_T4_T6_E12temp_storage+128];
	add.f64 	%fd279, %fd278, %fd277;
	selp.f64 	%fd280, %fd279, %fd277, %p56;
	setp.gt.u64 	%p57, %rd19, 480;
	ld.shared.f64 	%fd281, [_ZZN3cub18CUB_300001_SM_10006detail6reduce28DeviceReduceSingleTileKernelINS2_10policy_hubIdyN4cuda3std3__44plusIdEEE10Policy1000EN6thrust24THRUST_300001_SM_1000_NS6detail15normal_iteratorINSD_10device_ptrIdEEEEPdyS9_ddNS7_10__identityEEEvT0_T1_T2_T3_T4_T6_E12temp_storage+136];
	add.f64 	%fd282, %fd281, %fd280;
	selp.f64 	%fd347, %fd282, %fd280, %p57;
	bra.uni 	$L__BB7_49;
$L__BB7_28:
	mov.u32 	%r24, %tid.x;
	cvt.u64.u32 	%rd6, %r24;
	mul.wide.u32 	%rd22, %r24, 8;
	add.s64 	%rd7, %rd2, %rd22;
	ld.global.f64 	%fd43, [%rd7];
	ld.global.f64 	%fd44, [%rd7+4096];
	ld.global.f64 	%fd45, [%rd7+8192];
	ld.global.f64 	%fd46, [%rd7+12288];
	ld.global.f64 	%fd47, [%rd7+16384];
	ld.global.f64 	%fd48, [%rd7+20480];
	ld.global.f64 	%fd49, [%rd7+24576];
	add.f64 	%fd50, %fd43, %fd44;
	add.f64 	%fd51, %fd50, %fd45;
	add.f64 	%fd52, %fd51, %fd46;
	add.f64 	%fd53, %fd52, %fd47;
	add.f64 	%fd54, %fd53, %fd48;
	add.f64 	%fd346, %fd54, %fd49;
	add.s64 	%rd8, %rd19, -3584;
	setp.lt.u64 	%p3, %rd8, 3584;
	mov.b64 	%rd83, 3584;
	@%p3 bra 	$L__BB7_32;
	mov.b64 	%rd83, 3584;
$L__BB7_30:
	shl.b64 	%rd24, %rd83, 3;
	add.s64 	%rd25, %rd7, %rd24;
	ld.global.f64 	%fd55, [%rd25];
	ld.global.f64 	%fd56, [%rd25+4096];
	ld.global.f64 	%fd57, [%rd25+8192];
	ld.global.f64 	%fd58, [%rd25+12288];
	ld.global.f64 	%fd59, [%rd25+16384];
	ld.global.f64 	%fd60, [%rd25+20480];
	ld.global.f64 	%fd61, [%rd25+24576];
	add.f64 	%fd62, %fd346, %fd55;
	add.f64 	%fd63, %fd62, %fd56;
	add.f64 	%fd64, %fd63, %fd57;
	add.f64 	%fd65, %fd64, %fd58;
	add.f64 	%fd66, %fd65, %fd59;
	add.f64 	%fd67, %fd66, %fd60;
	add.f64 	%fd346, %fd67, %fd61;
	sub.s64 	%rd26, %rd19, %rd83;
	setp.lt.u64 	%p4, %rd26, 3584;
	@%p4 bra 	$L__BB7_45;
	add.s64 	%rd83, %rd83, 3584;
	setp.le.u64 	%p5, %rd83, %rd8;
	@%p5 bra 	$L__BB7_30;
$L__BB7_32:
	setp.le.u64 	%p6, %rd19, %rd83;
	cvt.u32.u64 	%r42, %rd83;
	cvt.u32.u64 	%r43, %rd19;
	sub.s32 	%r44, %r43, %r42;
	setp.ge.s32 	%p7, %r24, %r44;
	or.pred  	%p8, %p6, %p7;
	@%p8 bra 	$L__BB7_45;
	not.b32 	%r47, %r24;
	add.s32 	%r48, %r47, %r43;
	sub.s32 	%r50, %r48, %r42;
	shr.u32 	%r51, %r50, 9;
	add.s32 	%r25, %r51, 1;
	and.b32  	%r26, %r25, 15;
	setp.lt.u32 	%p9, %r50, 7680;
	mov.u32 	%r242, %r24;
	@%p9 bra 	$L__BB7_36;
	and.b32  	%r52, %r25, 16777200;
	neg.s32 	%r240, %r52;
	add.s64 	%rd27, %rd83, %rd6;
	shl.b64 	%rd28, %rd27, 3;
	add.s64 	%rd29, %rd28, %rd2;
	add.s64 	%rd84, %rd29, 32768;
	mov.u32 	%r242, %r24;
$L__BB7_35:
	.pragma "nounroll";
	ld.global.f64 	%fd69, [%rd84+-32768];
	add.f64 	%fd70, %fd346, %fd69;
	ld.global.f64 	%fd71, [%rd84+-28672];
	add.f64 	%fd72, %fd70, %fd71;
	ld.global.f64 	%fd73, [%rd84+-24576];
	add.f64 	%fd74, %fd72, %fd73;
	ld.global.f64 	%fd75, [%rd84+-20480];
	add.f64 	%fd76, %fd74, %fd75;
	ld.global.f64 	%fd77, [%rd84+-16384];
	add.f64 	%fd78, %fd76, %fd77;
	ld.global.f64 	%fd79, [%rd84+-12288];
	add.f64 	%fd80, %fd78, %fd79;
	ld.global.f64 	%fd81, [%rd84+-8192];
	add.f64 	%fd82, %fd80, %fd81;
	ld.global.f64 	%fd83, [%rd84+-4096];
	add.f64 	%fd84, %fd82, %fd83;
	ld.global.f64 	%fd85, [%rd84];
	add.f64 	%fd86, %fd84, %fd85;
	ld.global.f64 	%fd87, [%rd84+4096];
	add.f64 	%fd88, %fd86, %fd87;
	ld.global.f64 	%fd89, [%rd84+8192];
	add.f64 	%fd90, %fd88, %fd89;
	ld.global.f64 	%fd91, [%rd84+12288];
	add.f64 	%fd92, %fd90, %fd91;
	ld.global.f64 	%fd93, [%rd84+16384];
	add.f64 	%fd94, %fd92, %fd93;
	ld.global.f64 	%fd95, [%rd84+20480];
	add.f64 	%fd96, %fd94, %fd95;
	ld.global.f64 	%fd97, [%rd84+24576];
	add.f64 	%fd98, %fd96, %fd97;
	ld.global.f64 	%fd99, [%rd84+28672];
	add.f64 	%fd346, %fd98, %fd99;
	add.s32 	%r242, %r242, 8192;
	add.s32 	%r240, %r240, 16;
	add.s64 	%rd84, %rd84, 65536;
	setp.ne.s32 	%p10, %r240, 0;
	@%p10 bra 	$L__BB7_35;
$L__BB7_36:
	setp.eq.s32 	%p11, %r26, 0;
	@%p11 bra 	$L__BB7_45;
	and.b32  	%r33, %r25, 7;
	setp.lt.u32 	%p12, %r26, 8;
	@%p12 bra 	$L__BB7_39;
	cvt.u64.u32 	%rd30, %r242;
	add.s64 	%rd31, %rd83, %rd30;
	shl.b64 	%rd32, %rd31, 3;
	add.s64 	%rd33, %rd2, %rd32;
	ld.global.f64 	%fd101, [%rd33];
	add.f64 	%fd102, %fd346, %fd101;
	ld.global.f64 	%fd103, [%rd33+4096];
	add.f64 	%fd104, %fd102, %fd103;
	ld.global.f64 	%fd105, [%rd33+8192];
	add.f64 	%fd106, %fd104, %fd105;
	ld.global.f64 	%fd107, [%rd33+12288];
	add.f64 	%fd108, %fd106, %fd107;
	ld.global.f64 	%fd109, [%rd33+16384];
	add.f64 	%fd110, %fd108, %fd109;
	ld.global.f64 	%fd111, [%rd33+20480];
	add.f64 	%fd112, %fd110, %fd111;
	ld.global.f64 	%fd113, [%rd33+24576];
	add.f64 	%fd114, %fd112, %fd113;
	ld.global.f64 	%fd115, [%rd33+28672];
	add.f64 	%fd346, %fd114, %fd115;
	add.s32 	%r242, %r242, 4096;
$L__BB7_39:
	setp.eq.s32 	%p13, %r33, 0;
	@%p13 bra 	$L__BB7_45;
	and.b32  	%r36, %r25, 3;
	setp.lt.u32 	%p14, %r33, 4;
	@%p14 bra 	$L__BB7_42;
	cvt.u64.u32 	%rd34, %r242;
	add.s64 	%rd35, %rd83, %rd34;
	shl.b64 	%rd36, %rd35, 3;
	add.s64 	%rd37, %rd2, %rd36;
	ld.global.f64 	%fd117, [%rd37];
	add.f64 	%fd118, %fd346, %fd117;
	ld.global.f64 	%fd119, [%rd37+4096];
	add.f64 	%fd120, %fd118, %fd119;
	ld.global.f64 	%fd121, [%rd37+8192];
	add.f64 	%fd122, %fd120, %fd121;
	ld.global.f64 	%fd123, [%rd37+12288];
	add.f64 	%fd346, %fd122, %fd123;
	add.s32 	%r242, %r242, 2048;
$L__BB7_42:
	setp.eq.s32 	%p15, %r36, 0;
	@%p15 bra 	$L__BB7_45;
	cvt.u64.u32 	%rd38, %r242;
	add.s64 	%rd39, %rd83, %rd38;
	shl.b64 	%rd40, %rd39, 3;
	add.s64 	%rd85, %rd2, %rd40;
	neg.s32 	%r245, %r36;
$L__BB7_44:
	.pragma "nounroll";
	ld.global.f64 	%fd124, [%rd85];
	add.f64 	%fd346, %fd346, %fd124;
	add.s64 	%rd85, %rd85, 4096;
	add.s32 	%r245, %r245, 1;
	setp.ne.s32 	%p16, %r245, 0;
	@%p16 bra 	$L__BB7_44;
$L__BB7_45:
	// begin inline asm
	mov.u32 %r53, %laneid;
	// end inline asm
	mov.b64 	%rd41, %fd346;
	mov.b64 	{%r55, %r60}, %rd41;
	mov.b32 	%r61, 1;
	mov.b32 	%r102, 31;
	mov.b32 	%r103, -1;
	// begin inline asm
	shfl.sync.down.b32 %r54, %r55, %r61, %r102, %r103;
	// end inline asm
	// begin inline asm
	shfl.sync.down.b32 %r59, %r60, %r61, %r102, %r103;
	// end inline asm
	mov.b64 	%rd42, {%r54, %r59};
	mov.b64 	%fd125, %rd42;
	setp.gt.s32 	%p17, %r53, 30;
	add.f64 	%fd126, %fd346, %fd125;
	selp.f64 	%fd127, %fd346, %fd126, %p17;
	mov.b64 	%rd43, %fd127;
	mov.b64 	{%r65, %r70}, %rd43;
	mov.b32 	%r71, 2;
	// begin inline asm
	shfl.sync.down.b32 %r64, %r65, %r71, %r102, %r103;
	// end inline asm
	// begin inline asm
	shfl.sync.down.b32 %r69, %r70, %r71, %r102, %r103;
	// end inline asm
	mov.b64 	%rd44, {%r64, %r69};
	mov.b64 	%fd128, %rd44;
	setp.gt.s32 	%p18, %r53, 29;
	add.f64 	%fd129, %fd127, %fd128;
	selp.f64 	%fd130, %fd127, %fd129, %p18;
	mov.b64 	%rd45, %fd130;
	mov.b64 	{%r75, %r80}, %rd45;
	mov.b32 	%r81, 4;
	// begin inline asm
	shfl.sync.down.b32 %r74, %r75, %r81, %r102, %r103;
	// end inline asm
	// begin inline asm
	shfl.sync.down.b32 %r79, %r80, %r81, %r102, %r103;
	// end inline asm
	mov.b64 	%rd46, {%r74, %r79};
	mov.b64 	%fd131, %rd46;
	setp.gt.s32 	%p19, %r53, 27;
	add.f64 	%fd132, %fd130, %fd131;
	selp.f64 	%fd133, %fd130, %fd132, %p19;
	mov.b64 	%rd47, %fd133;
	mov.b64 	{%r85, %r90}, %rd47;
	mov.b32 	%r91, 8;
	// begin inline asm
	shfl.sync.down.b32 %r84, %r85, %r91, %r102, %r103;
	// end inline asm
	// begin inline asm
	shfl.sync.down.b32 %r89, %r90, %r91, %r102, %r103;
	// end inline asm
	mov.b64 	%rd48, {%r84, %r89};
	mov.b64 	%fd134, %rd48;
	setp.gt.s32 	%p20, %r53, 23;
	add.f64 	%fd135, %fd133, %fd134;
	selp.f64 	%fd136, %fd133, %fd135, %p20;
	mov.b64 	%rd49, %fd136;
	mov.b64 	{%r95, %r100}, %rd49;
	mov.b32 	%r101, 16;
	// begin inline asm
	shfl.sync.down.b32 %r94, %r95, %r101, %r102, %r103;
	// end inline asm
	// begin inline asm
	shfl.sync.down.b32 %r99, %r100, %r101, %r102, %r103;
	// end inline asm
	mov.b64 	%rd50, {%r94, %r99};
	mov.b64 	%fd137, %rd50;
	setp.gt.s32 	%p21, %r53, 15;
	add.f64 	%fd38, %fd136, %fd137;
	selp.f64 	%fd347, %fd136, %fd38, %p21;
	setp.ne.s32 	%p22, %r53, 0;
	@%p22 bra 	$L__BB7_47;
	shr.u32 	%r104, %r24, 2;
	and.b32  	%r105, %r104, 248;
	mov.u32 	%r106, _ZZN3cub18CUB_300001_SM_10006detail6reduce28DeviceReduceSingleTileKernelINS2_10policy_hubIdyN4cuda3std3__44plusIdEEE10Policy1000EN6thrust24THRUST_300001_SM_1000_NS6detail15normal_iteratorINSD_10device_ptrIdEEEEPdyS9_ddNS7_10__identityEEEvT0_T1_T2_T3_T4_T6_E12temp_storage;
	add.s32 	%r107, %r106, %r105;
	st.shared.f64 	[%r107+16], %fd38;
$L__BB7_47:
	bar.sync 	0;
	setp.ne.s32 	%p23, %r24, 0;
	@%p23 bra 	$L__BB7_49;
	ld.shared.f64 	%fd138, [_ZZN3cub18CUB_300001_SM_10006detail6reduce28DeviceReduceSingleTileKernelINS2_10policy_hubIdyN4cuda3std3__44plusIdEEE10Policy1000EN6thrust24THRUST_300001_SM_1000_NS6detail15normal_iteratorINSD_10device_ptrIdEEEEPdyS9_ddNS7_10__identityEEEvT0_T1_T2_T3_T4_T6_E12temp_storage+24];
	add.f64 	%fd139, %fd347, %fd138;
	ld.shared.f64 	%fd140, [_ZZN3cub18CUB_300001_SM_10006detail6reduce28DeviceReduceSingleTileKernelINS2_10policy_hubIdyN4cuda3std3__44plusIdEEE10Policy1000EN6thrust24THRUST_300001_SM_1000_NS6detail15normal_iteratorINSD_10device_ptrIdEEEEPdyS9_ddNS7_10__identityEEEvT0_T1_T2_T3_T4_T6_E12temp_storage+32];
	add.f64 	%fd141, %fd139, %fd140;
	ld.shared.f64 	%fd142, [_ZZN3cub18CUB_300001_SM_10006detail6reduce28DeviceReduceSingleTileKernelINS2_10policy_hubIdyN4cuda3std3__44plusIdEEE10Policy1000EN6thrust24THRUST_300001_SM_1000_NS6detail15normal_iteratorINSD_10device_ptrIdEEEEPdyS9_ddNS7_10__identityEEEvT0_T1_T2_T3_T4_T6_E12temp_storage+40];
	add.f64 	%fd143, %fd141, %fd142;
	ld.shared.f64 	%fd144, [_ZZN3cub18CUB_300001_SM_10006detail6reduce28DeviceReduceSingleTileKernelINS2_10policy_hubIdyN4cuda3std3__44plusIdEEE10Policy1000EN6thrust24THRUST_300001_SM_1000_NS6detail15normal_iteratorINSD_10device_ptrIdEEEEPdyS9_ddNS7_10__identityEEEvT0_T1_T2_T3_T4_T6_E12temp_storage+48];
	add.f64 	%fd145, %fd143, %fd144;
	ld.shared.f64 	%fd146, [_ZZN3cub18CUB_300001_SM_10006detail6reduce28DeviceReduceSingleTileKernelINS2_10policy_hubIdyN4cuda3std3__44plusIdEEE10Policy1000EN6thrust24THRUST_300001_SM_1000_NS6detail15normal_iteratorINSD_10device_ptrIdEEEEPdyS9_ddNS7_10__identityEEEvT0_T1_T2_T3_T4_T6_E12temp_storage+56];
	add.f64 	%fd147, %fd145, %fd146;
	ld.shared.f64 	%fd148, [_ZZN3cub18CUB_300001_SM_10006detail6reduce28DeviceReduceSingleTileKernelINS2_10policy_hubIdyN4cuda3std3__44plusIdEEE10Policy1000EN6thrust24THRUST_300001_SM_1000_NS6detail15normal_iteratorINSD_10device_ptrIdEEEEPdyS9_ddNS7_10__identityEEEvT0_T1_T2_T3_T4_T6_E12temp_storage+64];
	add.f64 	%fd149, %fd147, %fd148;
	ld.shared.f64 	%fd150, [_ZZN3cub18CUB_300001_SM_10006detail6reduce28DeviceReduceSingleTileKernelINS2_10policy_hubIdyN4cuda3std3__44plusIdEEE10Policy1000EN6thrust24THRUST_300001_SM_1000_NS6detail15normal_iteratorINSD_10device_ptrIdEEEEPdyS9_ddNS7_10__identityEEEvT0_T1_T2_T3_T4_T6_E12temp_storage+72];
	add.f64 	%fd151, %fd149, %fd150;
	ld.shared.f64 	%fd152, [_ZZN3cub18CUB_300001_SM_10006detail6reduce28DeviceReduceSingleTileKernelINS2_10policy_hubIdyN4cuda3std3__44plusIdEEE10Policy1000EN6thrust24THRUST_300001_SM_1000_NS6detail15normal_iteratorINSD_10device_ptrIdEEEEPdyS9_ddNS7_10__identityEEEvT0_T1_T2_T3_T4_T6_E12temp_storage+80];
	add.f64 	%fd153, %fd151, %fd152;
	ld.shared.f64 	%fd154, [_ZZN3cub18CUB_300001_SM_10006detail6reduce28DeviceReduceSingleTileKernelINS2_10policy_hubIdyN4cuda3std3__44plusIdEEE10Policy1000EN6thrust24THRUST_300001_SM_1000_NS6detail15normal_iteratorINSD_10device_ptrIdEEEEPdyS9_ddNS7_10__identityEEEvT0_T1_T2_T3_T4_T6_E12temp_storage+88];
	add.f64 	%fd155, %fd153, %fd154;
	ld.shared.f64 	%fd156, [_ZZN3cub18CUB_300001_SM_10006detail6reduce28DeviceReduceSingleTileKernelINS2_10policy_hubIdyN4cuda3std3__44plusIdEEE10Policy1000EN6thrust24THRUST_300001_SM_1000_NS6detail15normal_iteratorINSD_10device_ptrIdEEEEPdyS9_ddNS7_10__identityEEEvT0_T1_T2_T3_T4_T6_E12temp_storage+96];
	add.f64 	%fd157, %fd155, %fd156;
	ld.shared.f64 	%fd158, [_ZZN3cub18CUB_300001_SM_10006detail6reduce28DeviceReduceSingleTileKernelINS2_10policy_hubIdyN4cuda3std3__44plusIdEEE10Policy1000EN6thrust24THRUST_300001_SM_1000_NS6detail15normal_iteratorINSD_10device_ptrIdEEEEPdyS9_ddNS7_10__identityEEEvT0_T1_T2_T3_T4_T6_E12temp_storage+104];
	add.f64 	%fd159, %fd157, %fd158;
	ld.shared.f64 	%fd160, [_ZZN3cub18CUB_300001_SM_10006detail6reduce28DeviceReduceSingleTileKernelINS2_10policy_hubIdyN4cuda3std3__44plusIdEEE10Policy1000EN6thrust24THRUST_300001_SM_1000_NS6detail15normal_iteratorINSD_10device_ptrIdEEEEPdyS9_ddNS7_10__identityEEEvT0_T1_T2_T3_T4_T6_E12temp_storage+112];
	add.f64 	%fd161, %fd159, %fd160;
	ld.shared.f64 	%fd162, [_ZZN3cub18CUB_300001_SM_10006detail6reduce28DeviceReduceSingleTileKernelINS2_10policy_hubIdyN4cuda3std3__44plusIdEEE10Policy1000EN6thrust24THRUST_300001_SM_1000_NS6detail15normal_iteratorINSD_10device_ptrIdEEEEPdyS9_ddNS7_10__identityEEEvT0_T1_T2_T3_T4_T6_E12temp_storage+120];
	add.f64 	%fd163, %fd161, %fd162;
	ld.shared.f64 	%fd164, [_ZZN3cub18CUB_300001_SM_10006detail6reduce28DeviceReduceSingleTileKernelINS2_10policy_hubIdyN4cuda3std3__44plusIdEEE10Policy1000EN6thrust24THRUST_300001_SM_1000_NS6detail15normal_iteratorINSD_10device_ptrIdEEEEPdyS9_ddNS7_10__identityEEEvT0_T1_T2_T3_T4_T6_E12temp_storage+128];
	add.f64 	%fd165, %fd163, %fd164;
	ld.shared.f64 	%fd166, [_ZZN3cub18CUB_300001_SM_10006detail6reduce28DeviceReduceSingleTileKernelINS2_10policy_hubIdyN4cuda3std3__44plusIdEEE10Policy1000EN6thrust24THRUST_300001_SM_1000_NS6detail15normal_iteratorINSD_10device_ptrIdEEEEPdyS9_ddNS7_10__identityEEEvT0_T1_T2_T3_T4_T6_E12temp_storage+136];
	add.f64 	%fd347, %fd165, %fd166;
$L__BB7_49:
	mov.u32 	%r230, %tid.x;
	setp.ne.s32 	%p65, %r230, 0;
	@%p65 bra 	$L__BB7_51;
	add.f64 	%fd325, %fd42, %fd347;
	st.global.f64 	[%rd1], %fd325;
$L__BB7_51:
	ret;

}
	// .globl	_ZN3cub18CUB_300001_SM_10006detail6reduce18DeviceReduceKernelINS2_10policy_hubIdyN4cuda3std3__44plusIdEEE10Policy1000EN6thrust24THRUST_300001_SM_1000_NS6detail15normal_iteratorINSD_10device_ptrIdEEEEyS9_dNS7_10__identityEEEvT0_PT3_T1_NS0_13GridEvenShareISN_EET2_T4_
.visible .entry _ZN3cub18CUB_300001_SM_10006detail6reduce18DeviceReduceKernelINS2_10policy_hubIdyN4cuda3std3__44plusIdEEE10Policy1000EN6thrust24THRUST_300001_SM_1000_NS6detail15normal_iteratorINSD_10device_ptrIdEEEEyS9_dNS7_10__identityEEEvT0_PT3_T1_NS0_13GridEvenShareISN_EET2_T4_(
	.param .align 8 .b8 _ZN3cub18CUB_300001_SM_10006detail6reduce18DeviceReduceKernelINS2_10policy_hubIdyN4cuda3std3__44plusIdEEE10Policy1000EN6thrust24THRUST_300001_SM_1000_NS6detail15normal_iteratorINSD_10device_ptrIdEEEEyS9_dNS7_10__identityEEEvT0_PT3_T1_NS0_13GridEvenShareISN_EET2_T4__param_0[8],
	.param .u64 .ptr .align 1 _ZN3cub18CUB_300001_SM_10006detail6reduce18DeviceReduceKernelINS2_10policy_hubIdyN4cuda3std3__44plusIdEEE10Policy1000EN6thrust24THRUST_300001_SM_1000_NS6detail15normal_iteratorINSD_10device_ptrIdEEEEyS9_dNS7_10__identityEEEvT0_PT3_T1_NS0_13GridEvenShareISN_EET2_T4__param_1,
	.param .u64 _ZN3cub18CUB_300001_SM_10006detail6reduce18DeviceReduceKernelINS2_10policy_hubIdyN4cuda3std3__44plusIdEEE10Policy1000EN6thrust24THRUST_300001_SM_1000_NS6detail15normal_iteratorINSD_10device_ptrIdEEEEyS9_dNS7_10__identityEEEvT0_PT3_T1_NS0_13GridEvenShareISN_EET2_T4__param_2,
	.param .align 8 .b8 _ZN3cub18CUB_300001_SM_10006detail6reduce18DeviceReduceKernelINS2_10policy_hubIdyN4cuda3std3__44plusIdEEE10Policy1000EN6thrust24THRUST_300001_SM_1000_NS6detail15normal_iteratorINSD_10device_ptrIdEEEEyS9_dNS7_10__identityEEEvT0_PT3_T1_NS0_13GridEvenShareISN_EET2_T4__param_3[72],
	.param .align 1 .b8 _ZN3cub18CUB_300001_SM_10006detail6reduce18DeviceReduceKernelINS2_10policy_hubIdyN4cuda3std3__44plusIdEEE10Policy1000EN6thrust24THRUST_300001_SM_1000_NS6detail15normal_iteratorINSD_10device_ptrIdEEEEyS9_dNS7_10__identityEEEvT0_PT3_T1_NS0_13GridEvenShareISN_EET2_T4__param_4[1],
	.param .align 1 .b8 _ZN3cub18CUB_300001_SM_10006detail6reduce18DeviceReduceKernelINS2_10policy_hubIdyN4cuda3std3__44plusIdEEE10Policy1000EN6thrust24THRUST_300001_SM_1000_NS6detail15normal_iteratorINSD_10device_ptrIdEEEEyS9_dNS7_10__identityEEEvT0_PT3_T1_NS0_13GridEvenShareISN_EET2_T4__param_5[1]
)
.maxntid 512
{
	.reg .pred 	%p<65>;
	.reg .b16 	%rs<4>;
	.reg .b32 	%r<280>;
	.reg .b64 	%rd<107>;
	.reg .b64 	%fd<344>;
	// demoted variable
	.shared .align 8 .b8 _ZZN3cub18CUB_300001_SM_10006detail6reduce18DeviceReduceKernelINS2_10policy_hubIdyN4cuda3std3__44plusIdEEE10Policy1000EN6thrust24THRUST_300001_SM_1000_NS6detail15normal_iteratorINSD_10device_ptrIdEEEEyS9_dNS7_10__identityEEEvT0_PT3_T1_NS0_13GridEvenShareISN_EET2_T4_E12temp_storage[152];
	ld.param.u64 	%rd1, [_ZN3cub18CUB_300001_SM_10006detail6reduce18DeviceReduceKernelINS2_10policy_hubIdyN4cuda3std3__44plusIdEEE10Policy1000EN6thrust24THRUST_300001_SM_1000_NS6detail15normal_iteratorINSD_10device_ptrIdEEEEyS9_dNS7_10__identityEEEvT0_PT3_T1_NS0_13GridEvenShareISN_EET2_T4__param_3+32];
	ld.param.u32 	%r1, [_ZN3cub18CUB_300001_SM_10006detail6reduce18DeviceReduceKernelINS2_10policy_hubIdyN4cuda3std3__44plusIdEEE10Policy1000EN6thrust24THRUST_300001_SM_1000_NS6detail15normal_iteratorINSD_10device_ptrIdEEEEyS9_dNS7_10__identityEEEvT0_PT3_T1_NS0_13GridEvenShareISN_EET2_T4__param_3+40];
	ld.param.u64 	%rd26, [_ZN3cub18CUB_300001_SM_10006detail6reduce18DeviceReduceKernelINS2_10policy_hubIdyN4cuda3std3__44plusIdEEE10Policy1000EN6thrust24THRUST_300001_SM_1000_NS6detail15normal_iteratorINSD_10device_ptrIdEEEEyS9_dNS7_10__identityEEEvT0_PT3_T1_NS0_13GridEvenShareISN_EET2_T4__param_0];
	cvta.to.global.u64 	%rd2, %rd26;
	mov.u32 	%r2, %ctaid.x;
	mul.lo.s32 	%r50, %r1, 3584;
	cvt.s64.s32 	%rd3, %r50;
	mul.lo.s32 	%r51, %r2, 3584;
	cvt.u64.u32 	%rd4, %r51;
	sub.s64 	%rd5, %rd1, %rd4;
	setp.gt.u64 	%p1, %rd5, 3583;
	@%p1 bra 	$L__BB8_25;
	cvt.u32.u64 	%r136, %rd4;
	cvt.u32.u64 	%r3, %rd1;
	sub.s32 	%r4, %r3, %r136;
	mov.u32 	%r5, %tid.x;
	setp.ge.s32 	%p23, %r5, %r4;
	mov.f64 	%fd332, 0d0000000000000000;
	mov.u32 	%r267, %r5;
	@%p23 bra 	$L__BB8_3;
	add.s32 	%r138, %r136, %r5;
	mul.wide.u32 	%rd60, %r138, 8;
	add.s64 	%rd61, %rd2, %rd60;
	ld.global.f64 	%fd332, [%rd61];
	add.s32 	%r267, %r5, 512;
$L__BB8_3:
	setp.ge.s32 	%p24, %r267, %r4;
	@%p24 bra 	$L__BB8_16;
	not.b32 	%r140, %r267;
	add.s32 	%r141, %r140, %r3;
	sub.s32 	%r142, %r141, %r136;
	shr.u32 	%r143, %r142, 9;
	add.s32 	%r8, %r143, 1;
	and.b32  	%r9, %r8, 15;
	setp.lt.u32 	%p25, %r142, 7680;
	@%p25 bra 	$L__BB8_7;
	and.b32  	%r144, %r8, 16777200;
	neg.s32 	%r265, %r144;
	mul.wide.u32 	%rd62, %r2, 28672;
	mul.wide.u32 	%rd63, %r267, 8;
	add.s64 	%rd64, %rd62, %rd63;
	add.s64 	%rd65, %rd64, %rd2;
	add.s64 	%rd101, %rd65, 32768;
$L__BB8_6:
	.pragma "nounroll";
	ld.global.f64 	%fd167, [%rd101+-32768];
	add.f64 	%fd168, %fd332, %fd167;
	ld.global.f64 	%fd169, [%rd101+-28672];
	add.f64 	%fd170, %fd168, %fd169;
	ld.global.f64 	%fd171, [%rd101+-24576];
	add.f64 	%fd172, %fd170, %fd171;
	ld.global.f64 	%fd173, [%rd101+-20480];
	add.f64 	%fd174, %fd172, %fd173;
	ld.global.f64 	%fd175, [%rd101+-16384];
	add.f64 	%fd176, %fd174, %fd175;
	ld.global.f64 	%fd177, [%rd101+-12288];
	add.f64 	%fd178, %fd176, %fd177;
	ld.global.f64 	%fd179, [%rd101+-8192];
	add.f64 	%fd180, %fd178, %fd179;
	ld.global.f64 	%fd181, [%rd101+-4096];
	add.f64 	%fd182, %fd180, %fd181;
	ld.global.f64 	%fd183, [%rd101];
	add.f64 	%fd184, %fd182, %fd183;
	ld.global.f64 	%fd185, [%rd101+4096];
	add.f64 	%fd186, %fd184, %fd185;
	ld.global.f64 	%fd187, [%rd101+8192];
	add.f64 	%fd188, %fd186, %fd187;
	ld.global.f64 	%fd189, [%rd101+12288];
	add.f64 	%fd190, %fd188, %fd189;
	ld.global.f64 	%fd191, [%rd101+16384];
	add.f64 	%fd192, %fd190, %fd191;
	ld.global.f64 	%fd193, [%rd101+20480];
	add.f64 	%fd194, %fd192, %fd193;
	ld.global.f64 	%fd195, [%rd101+24576];
	add.f64 	%fd196, %fd194, %fd195;
	ld.global.f64 	%fd197, [%rd101+28672];
	add.f64 	%fd332, %fd196, %fd197;
	add.s32 	%r267, %r267, 8192;
	add.s32 	%r265, %r265, 16;
	add.s64 	%rd101, %rd101, 65536;
	setp.ne.s32 	%p26, %r265, 0;
	@%p26 bra 	$L__BB8_6;
$L__BB8_7:
	setp.eq.s32 	%p27, %r9, 0;
	@%p27 bra 	$L__BB8_16;
	and.b32  	%r16, %r8, 7;
	setp.lt.u32 	%p28, %r9, 8;
	@%p28 bra 	$L__BB8_10;
	cvt.s64.s32 	%rd66, %r267;
	add.s64 	%rd67, %rd66, %rd4;
	shl.b64 	%rd68, %rd67, 3;
	add.s64 	%rd69, %rd2, %rd68;
	ld.global.f64 	%fd199, [%rd69];
	add.f64 	%fd200, %fd332, %fd199;
	ld.global.f64 	%fd201, [%rd69+4096];
	add.f64 	%fd202, %fd200, %fd201;
	ld.global.f64 	%fd203, [%rd69+8192];
	add.f64 	%fd204, %fd202, %fd203;
	ld.global.f64 	%fd205, [%rd69+12288];
	add.f64 	%fd206, %fd204, %fd205;
	ld.global.f64 	%fd207, [%rd69+16384];
	add.f64 	%fd208, %fd206, %fd207;
	ld.global.f64 	%fd209, [%rd69+20480];
	add.f64 	%fd210, %fd208, %fd209;
	ld.global.f64 	%fd211, [%rd69+24576];
	add.f64 	%fd212, %fd210, %fd211;
	ld.global.f64 	%fd213, [%rd69+28672];
	add.f64 	%fd332, %fd212, %fd213;
	add.s32 	%r267, %r267, 4096;
$L__BB8_10:
	setp.eq.s32 	%p29, %r16, 0;
	@%p29 bra 	$L__BB8_16;
	and.b32  	%r19, %r8, 3;
	setp.lt.u32 	%p30, %r16, 4;
	@%p30 bra 	$L__BB8_13;
	cvt.s64.s32 	%rd70, %r267;
	add.s64 	%rd71, %rd70, %rd4;
	shl.b64 	%rd72, %rd71, 3;
	add.s64 	%rd73, %rd2, %rd72;
	ld.global.f64 	%fd215, [%rd73];
	add.f64 	%fd216, %fd332, %fd215;
	ld.global.f64 	%fd217, [%rd73+4096];
	add.f64 	%fd218, %fd216, %fd217;
	ld.global.f64 	%fd219, [%rd73+8192];
	add.f64 	%fd220, %fd218, %fd219;
	ld.global.f64 	%fd221, [%rd73+12288];
	add.f64 	%fd332, %fd220, %fd221;
	add.s32 	%r267, %r267, 2048;
$L__BB8_13:
	setp.eq.s32 	%p31, %r19, 0;
	@%p31 bra 	$L__BB8_16;
	mul.wide.u32 	%rd74, %r2, 28672;
	add.s64 	%rd9, %rd2, %rd74;
	neg.s32 	%r270, %r19;
$L__BB8_15:
	.pragma "nounroll";
	mul.wide.s32 	%rd75, %r267, 8;
	add.s64 	%rd76, %rd9, %rd75;
	ld.global.f64 	%fd222, [%rd76];
	add.f64 	%fd332, %fd332, %fd222;
	add.s32 	%r267, %r267, 512;
	add.s32 	%r270, %r270, 1;
	setp.ne.s32 	%p32, %r270, 0;
	@%p32 bra 	$L__BB8_15;
$L__BB8_16:
	setp.lt.s32 	%p33, %r4, 512;
	@%p33 bra 	$L__BB8_21;
	// begin inline asm
	mov.u32 %r208, %laneid;
	// end inline asm
	mov.b64 	%rd87, %fd332;
	mov.b64 	{%r210, %r215}, %rd87;
	mov.b32 	%r216, 1;
	mov.b32 	%r257, 31;
	mov.b32 	%r258, -1;
	// begin inline asm
	shfl.sync.down.b32 %r209, %r210, %r216, %r257, %r258;
	// end inline asm
	// begin inline asm
	shfl.sync.down.b32 %r214, %r215, %r216, %r257, %r258;
	// end inline asm
	mov.b64 	%rd88, {%r209, %r214};
	mov.b64 	%fd281, %rd88;
	setp.gt.s32 	%p57, %r208, 30;
	add.f64 	%fd282, %fd332, %fd281;
	selp.f64 	%fd283, %fd332, %fd282, %p57;
	mov.b64 	%rd89, %fd283;
	mov.b64 	{%r220, %r225}, %rd89;
	mov.b32 	%r226, 2;
	// begin inline asm
	shfl.sync.down.b32 %r219, %r220, %r226, %r257, %r258;
	// end inline asm
	// begin inline asm
	shfl.sync.down.b32 %r224, %r225, %r226, %r257, %r258;
	// end inline asm
	mov.b64 	%rd90, {%r219, %r224};
	mov.b64 	%fd284, %rd90;
	setp.gt.s32 	%p58, %r208, 29;
	add.f64 	%fd285, %fd283, %fd284;
	selp.f64 	%fd286, %fd283, %fd285, %p58;
	mov.b64 	%rd91, %fd286;
	mov.b64 	{%r230, %r235}, %rd91;
	mov.b32 	%r236, 4;
	// begin inline asm
	shfl.sync.down.b32 %r229, %r230, %r236, %r257, %r258;
	// end inline asm
	// begin inline asm
	shfl.sync.down.b32 %r234, %r235, %r236, %r257, %r258;
	// end inline asm
	mov.b64 	%rd92, {%r229, %r234};
	mov.b64 	%fd287, %rd92;
	setp.gt.s32 	%p59, %r208, 27;
	add.f64 	%fd288, %fd286, %fd287;
	selp.f64 	%fd289, %fd286, %fd288, %p59;
	mov.b64 	%rd93, %fd289;
	mov.b64 	{%r240, %r245}, %rd93;
	mov.b32 	%r246, 8;
	// begin inline asm
	shfl.sync.down.b32 %r239, %r240, %r246, %r257, %r258;
	// end inline asm
	// begin inline asm
	shfl.sync.down.b32 %r244, %r245, %r246, %r257, %r258;
	// end inline asm
	mov.b64 	%rd94, {%r239, %r244};
	mov.b64 	%fd290, %rd94;
	setp.gt.s32 	%p60, %r208, 23;
	add.f64 	%fd291, %fd289, %fd290;
	selp.f64 	%fd292, %fd289, %fd291, %p60;
	mov.b64 	%rd95, %fd292;
	mov.b64 	{%r250, %r255}, %rd95;
	mov.b32 	%r256, 16;
	// begin inline asm
	shfl.sync.down.b32 %r249, %r250, %r256, %r257, %r258;
	// end inline asm
	// begin inline asm
	shfl.sync.down.b32 %r254, %r255, %r256, %r257, %r258;
	// end inline asm
	mov.b64 	%rd96, {%r249, %r254};
	mov.b64 	%fd293, %rd96;
	setp.gt.s32 	%p61, %r208, 15;
	add.f64 	%fd16, %fd292, %fd293;
	selp.f64 	%fd343, %fd292, %fd16, %p61;
	setp.ne.s32 	%p62, %r208, 0;
	@%p62 bra 	$L__BB8_19;
	shr.u32 	%r259, %r5, 2;
	and.b32  	%r260, %r259, 248;
	mov.u32 	%r261, _ZZN3cub18CUB_300001_SM_10006detail6reduce18DeviceReduceKernelINS2_10policy_hubIdyN4cuda3std3__44plusIdEEE10Policy1000EN6thrust24THRUST_300001_SM_1000_NS6detail15normal_iteratorINSD_10device_ptrIdEEEEyS9_dNS7_10__identityEEEvT0_PT3_T1_NS0_13GridEvenShareISN_EET2_T4_E12temp_storage;
	add.s32 	%r262, %r261, %r260;
	st.shared.f64 	[%r262+16], %fd16;
$L__BB8_19:
	bar.sync 	0;
	setp.ne.s32 	%p63, %r5, 0;
	@%p63 bra 	$L__BB8_46;
	ld.shared.f64 	%fd294, [_ZZN3cub18CUB_300001_SM_10006detail6reduce18DeviceReduceKernelINS2_10policy_hubIdyN4cuda3std3__44plusIdEEE10Policy1000EN6thrust24THRUST_300001_SM_1000_NS6detail15normal_iteratorINSD_10device_ptrIdEEEEyS9_dNS7_10__identityEEEvT0_PT3_T1_NS0_13GridEvenShareISN_EET2_T4_E12temp_storage+24];
	add.f64 	%fd295, %fd343, %fd294;
	ld.shared.f64 	%fd296, [_ZZN3cub18CUB_300001_SM_10006detail6reduce18DeviceReduceKernelINS2_10policy_hubIdyN4cuda3std3__44plusIdEEE10Policy1000EN6thrust24THRUST_300001_SM_1000_NS6detail15normal_iteratorINSD_10device_ptrIdEEEEyS9_dNS7_10__identityEEEvT0_PT3_T1_NS0_13GridEvenShareISN_EET2_T4_E12temp_storage+32];
	add.f64 	%fd297, %fd295, %fd296;
	ld.shared.f64 	%fd298, [_ZZN3cub18CUB_300001_SM_10006detail6reduce18DeviceReduceKernelINS2_10policy_hubIdyN4cuda3std3__44plusIdEEE10Policy1000EN6thrust24THRUST_300001_SM_1000_NS6detail15normal_iteratorINSD_10device_ptrIdEEEEyS9_dNS7_10__identityEEEvT0_PT3_T1_NS0_13GridEvenShareISN_EET2_T4_E12temp_storage+40];
	add.f64 	%fd299, %fd297, %fd298;
	ld.shared.f64 	%fd300, [_ZZN3cub18CUB_300001_SM_10006detail6reduce18DeviceReduceKernelINS2_10policy_hubIdyN4cuda3std3__44plusIdEEE10Policy1000EN6thrust24THRUST_300001_SM_1000_NS6detail15normal_iteratorINSD_10device_ptrIdEEEEyS9_dNS7_10__identityEEEvT0_PT3_T1_NS0_13GridEvenShareISN_EET2_T4_E12temp_storage+48];
	add.f64 	%fd301, %fd299, %fd300;
	ld.shared.f64 	%fd302, [_ZZN3cub18CUB_300001_SM_10006detail6reduce18DeviceReduceKernelINS2_10policy_hubIdyN4cuda3std3__44plusIdEEE10Policy1000EN6thrust24THRUST_300001_SM_1000_NS6detail15normal_iteratorINSD_10device_ptrIdEEEEyS9_dNS7_10__identityEEEvT0_PT3_T1_NS0_13GridEvenShareISN_EET2_T4_E12temp_storage+56];
	add.f64 	%fd303, %fd301, %fd302;
	ld.shared.f64 	%fd304, [_ZZN3cub18CUB_300001_SM_10006detail6reduce18DeviceReduceKernelINS2_10policy_hubIdyN4cuda3std3__44plusIdEEE10Policy1000EN6thrust24THRUST_300001_SM_1000_NS6detail15normal_iteratorINSD_10device_ptrIdEEEEyS9_dNS7_10__identityEEEvT0_PT3_T1_NS0_13GridEvenShareISN_EET2_T4_E12temp_storage+64];
	add.f64 	%fd305, %fd303, %fd304;
	ld.shared.f64 	%fd306, [_ZZN3cub18CUB_300001_SM_10006detail6reduce18DeviceReduceKernelINS2_10policy_hubIdyN4cuda3std3__44plusIdEEE10Policy1000EN6thrust24THRUST_300001_SM_1000_NS6detail15normal_iteratorINSD_10device_ptrIdEEEEyS9_dNS7_10__identityEEEvT0_PT3_T1_NS0_13GridEvenShareISN_EET2_T4_E12temp_storage+72];
	add.f64 	%fd307, %fd305, %fd306;
	ld.shared.f64 	%fd308, [_ZZN3cub18CUB_300001_SM_10006detail6reduce18DeviceReduceKernelINS2_10policy_hubIdyN4cuda3std3__44plusIdEEE10Policy1000EN6thrust24THRUST_300001_SM_1000_NS6detail15normal_iteratorINSD_10device_ptrIdEEEEyS9_dNS7_10__identityEEEvT0_PT3_T1_NS0_13GridEvenShareISN_EET2_T4_E12temp_storage+80];
	add.f64 	%fd309, %fd307, %fd308;
	ld.shared.f64 	%fd310, [_ZZN3cub18CUB_300001_SM_10006detail6reduce18DeviceReduceKernelINS2_10policy_hubIdyN4cuda3std3__44plusIdEEE10Policy1000EN6thrust24THRUST_300001_SM_1000_NS6detail15normal_iteratorINSD_10device_ptrIdEEEEyS9_dNS7_10__identityEEEvT0_PT3_T1_NS0_13GridEvenShareISN_EET2_T4_E12temp_storage+88];
	add.f64 	%fd311, %fd309, %fd310;
	ld.shared.f64 	%fd312, [_ZZN3cub18CUB_300001_SM_10006detail6reduce18DeviceReduceKernelINS2_10policy_hubIdyN4cuda3std3__44plusIdEEE10Policy1000EN6thrust24THRUST_300001_SM_1000_NS6detail15normal_iteratorINSD_10device_ptrIdEEEEyS9_dNS7_10__identityEEEvT0_PT3_T1_NS0_13GridEvenShareISN_EET2_T4_E12temp_storage+96];
	add.f64 	%fd313, %fd311, %fd312;
	ld.shared.f64 	%fd314, [_ZZN3cub18CUB_300001_SM_10006detail6reduce18DeviceReduceKernelINS2_10policy_hubIdyN4cuda3std3__44plusIdEEE10Policy1000EN6thrust24THRUST_300001_SM_1000_NS6detail15normal_iteratorINSD_10device_ptrIdEEEEyS9_dNS7_10__identityEEEvT0_PT3_T1_NS0_13GridEvenShareISN_EET2_T4_E12temp_storage+104];
	add.f64 	%fd315, %fd313, %fd314;
	ld.shared.f64 	%fd316, [_ZZN3cub18CUB_300001_SM_10006detail6reduce18DeviceReduceKernelINS2_10policy_hubIdyN4cuda3std3__44plusIdEEE10Policy1000EN6thrust24THRUST_300001_SM_1000_NS6detail15normal_iteratorINSD_10device_ptrIdEEEEyS9_dNS7_10__identityEEEvT0_PT3_T1_NS0_13GridEvenShareISN_EET2_T4_E12temp_storage+112];
	add.f64 	%fd317, %fd315, %fd316;
	ld.shared.f64 	%fd318, [_ZZN3cub18CUB_300001_SM_10006detail6reduce18DeviceReduceKernelINS2_10policy_hubIdyN4cuda3std3__44plusIdEEE10Policy1000EN6thrust24THRUST_300001_SM_1000_NS6detail15normal_iteratorINSD_10device_ptrIdEEEEyS9_dNS7_10__identityEEEvT0_PT3_T1_NS0_13GridEvenShareISN_EET2_T4_E12temp_storage+120];
	add.f64 	%fd319, %fd317, %fd318;
	ld.shared.f64 	%fd320, [_ZZN3cub18CUB_300001_SM_10006detail6reduce18DeviceReduceKernelINS2_10policy_hubIdyN4cuda3std3__44plusIdEEE10Policy1000EN6thrust24THRUST_300001_SM_1000_NS6detail15normal_iteratorINSD_10device_ptrIdEEEEyS9_dNS7_10__identityEEEvT0_PT3_T1_NS0_13GridEvenShareISN_EET2_T4_E12temp_storage+128];
	add.f64 	%fd321, %fd319, %fd320;
	ld.shared.f64 	%fd322, [_ZZN3cub18CUB_300001_SM_10006detail6reduce18DeviceReduceKernelINS2_10policy_hubIdyN4cuda3std3__44plusIdEEE10Policy1000EN6thrust24THRUST_300001_SM_1000_NS6detail15normal_iteratorINSD_10device_ptrIdEEEEyS9_dNS7_10__identityEEEvT0_PT3_T1_NS0_13GridEvenShareISN_EET2_T4_E12temp_storage+136];
	add.f64 	%fd343, %fd321, %fd322;
	bra.uni 	$L__BB8_46;
$L__BB8_21:
	// begin inline asm
	mov.u32 %r145, %laneid;
	// end inline asm
	and.b32  	%r196, %r5, 992;
	add.s32 	%r197, %r196, 32;
	setp.gt.s32 	%p34, %r197, %r4;
	not.b32 	%r198, %r196;
	add.s32 	%r199, %r4, %r198;
	selp.b32 	%r194, %r199, 31, %p34;
	mov.b64 	%rd77, %fd332;
	mov.b64 	{%r147, %r152}, %rd77;
	mov.b32 	%r153, 1;
	mov.b32 	%r195, -1;
	// begin inline asm
	shfl.sync.down.b32 %r146, %r147, %r153, %r194, %r195;
	// end inline asm
	// begin inline asm
	shfl.sync.down.b32 %r151, %r152, %r153, %r194, %r195;
	// end inline asm
	mov.b64 	%rd78, {%r146, %r151};
	mov.b64 	%fd223, %rd78;
	setp.lt.s32 	%p35, %r145, %r194;
	add.f64 	%fd224, %fd332, %fd223;
	selp.f64 	%fd225, %fd224, %fd332, %p35;
	mov.b64 	%rd79, %fd225;
	mov.b64 	{%r157, %r162}, %rd79;
	mov.b32 	%r163, 2;
	// begin inline asm
	shfl.sync.down.b32 %r156, %r157, %r163, %r194, %r195;
	// end inline asm
	// begin inline asm
	shfl.sync.down.b32 %r161, %r162, %r163, %r194, %r195;
	// end inline asm
	mov.b64 	%rd80, {%r156, %r161};
	mov.b64 	%fd226, %rd80;
	add.s32 	%r200, %r145, 2;
	setp.gt.s32 	%p36, %r200, %r194;
	add.f64 	%fd227, %fd225, %fd226;
	selp.f64 	%fd228, %fd225, %fd227, %p36;
	mov.b64 	%rd81, %fd228;
	mov.b64 	{%r167, %r172}, %rd81;
	mov.b32 	%r173, 4;
	// begin inline asm
	shfl.sync.down.b32 %r166, %r167, %r173, %r194, %r195;
	// end inline asm
	// begin inline asm
	shfl.sync.down.b32 %r171, %r172, %r173, %r194, %r195;
	// end inline asm
	mov.b64 	%rd82, {%r166, %r171};
	mov.b64 	%fd229, %rd82;
	add.s32 	%r201, %r145, 4;
	setp.gt.s32 	%p37, %r201, %r194;
	add.f64 	%fd230, %fd228, %fd229;
	selp.f64 	%fd231, %fd228, %fd230, %p37;
	mov.b64 	%rd83, %fd231;
	mov.b64 	{%r177, %r182}, %rd83;
	mov.b32 	%r183, 8;
	// begin inline asm
	shfl.sync.down.b32 %r176, %r177, %r183, %r194, %r195;
	// end inline asm
	// begin inline asm
	shfl.sync.down.b32 %r181, %r182, %r183, %r194, %r195;
	// end inline asm
	mov.b64 	%rd84, {%r176, %r181};
	mov.b64 	%fd232, %rd84;
	add.s32 	%r202, %r145, 8;
	setp.gt.s32 	%p38, %r202, %r194;
	add.f64 	%fd233, %fd231, %fd232;
	selp.f64 	%fd234, %fd231, %fd233, %p38;
	mov.b64 	%rd85, %fd234;
	mov.b64 	{%r187, %r192}, %rd85;
	mov.b32 	%r193, 16;
	// begin inline asm
	shfl.sync.down.b32 %r186, %r187, %r193, %r194, %r195;
	// end inline asm
	// begin inline asm
	shfl.sync.down.b32 %r191, %r192, %r193, %r194, %r195;
	// end inline asm
	mov.b64 	%rd86, {%r186, %r191};
	mov.b64 	%fd235, %rd86;
	add.s32 	%r203, %r145, 16;
	setp.gt.s32 	%p39, %r203, %r194;
	add.f64 	%fd236, %fd234, %fd235;
	selp.f64 	%fd343, %fd234, %fd236, %p39;
	setp.ne.s32 	%p40, %r145, 0;
	@%p40 bra 	$L__BB8_23;
	shr.u32 	%r204, %r5, 2;
	and.b32  	%r205, %r204, 248;
	mov.u32 	%r206, _ZZN3cub18CUB_300001_SM_10006detail6reduce18DeviceReduceKernelINS2_10policy_hubIdyN4cuda3std3__44plusIdEEE10Policy1000EN6thrust24THRUST_300001_SM_1000_NS6detail15normal_iteratorINSD_10device_ptrIdEEEEyS9_dNS7_10__identityEEEvT0_PT3_T1_NS0_13GridEvenShareISN_EET2_T4_E12temp_storage;
	add.s32 	%r207, %r206, %r205;
	st.shared.f64 	[%r207+16], %fd343;
$L__BB8_23:
	bar.sync 	0;
	setp.ne.s32 	%p41, %r5, 0;
	@%p41 bra 	$L__BB8_46;
	setp.gt.s32 	%p42, %r4, 32;
	ld.shared.f64 	%fd237, [_ZZN3cub18CUB_300001_SM_10006detail6reduce18DeviceReduceKernelINS2_10policy_hubIdyN4cuda3std3__44plusIdEEE10Policy1000EN6thrust24THRUST_300001_SM_1000_NS6detail15normal_iteratorINSD_10device_ptrIdEEEEyS9_dNS7_10__identityEEEvT0_PT3_T1_NS0_13GridEvenShareISN_EET2_T4_E12temp_storage+24];
	add.f64 	%fd238, %fd343, %fd237;
	selp.f64 	%fd239, %fd238, %fd343, %p42;
	setp.gt.s32 	%p43, %r4, 64;
	ld.shared.f64 	%fd240, [_ZZN3cub18CUB_300001_SM_10006detail6reduce18DeviceReduceKernelINS2_10policy_hubIdyN4cuda3std3__44plusIdEEE10Policy1000EN6thrust24THRUST_300001_SM_1000_NS6detail15normal_iteratorINSD_10device_ptrIdEEEEyS9_dNS7_10__identityEEEvT0_PT3_T1_NS0_13GridEvenShareISN_EET2_T4_E12temp_storage+32];
	add.f64 	%fd241, %fd240, %fd239;
	selp.f64 	%fd242, %fd241, %fd239, %p43;
	setp.gt.s32 	%p44, %r4, 96;
	ld.shared.f64 	%fd243, [_ZZN3cub18CUB_300001_SM_10006detail6reduce18DeviceReduceKernelINS2_10policy_hubIdyN4cuda3std3__44plusIdEEE10Policy1000EN6thrust24THRUST_300001_SM_1000_NS6detail15normal_iteratorINSD_10device_ptrIdEEEEyS9_dNS7_10__identityEEEvT0_PT3_T1_NS0_13GridEvenShareISN_EET2_T4_E12temp_storage+40];
	add.f64 	%fd244, %fd243, %fd242;
	selp.f64 	%fd245, %fd244, %fd242, %p44;
	setp.gt.s32 	%p45, %r4, 128;
	ld.shared.f64 	%fd246, [_ZZN3cub18CUB_300001_SM_10006detail6reduce18DeviceReduceKernelINS2_10policy_hubIdyN4cuda3std3__44plusIdEEE10Policy1000EN6thrust24THRUST_300001_SM_1000_NS6detail15normal_iteratorINSD_10device_ptrIdEEEEyS9_dNS7_10__identityEEEvT0_PT3_T1_NS0_13GridEvenShareISN_EET2_T4_E12temp_storage+48];
	add.f64 	%fd247, %fd246, %fd245;
	selp.f64 	%fd248, %fd247, %fd245, %p45;
	setp.gt.s32 	%p46, %r4, 160;
	ld.shared.f64 	%fd249, [_ZZN3cub18CUB_300001_SM_10006detail6reduce18DeviceReduceKernelINS2_10policy_hubIdyN4cuda3std3__44plusIdEEE10Policy1000EN6thrust24THRUST_300001_SM_1000_NS6detail15normal_iteratorINSD_10device_ptrIdEEEEyS9_dNS7_10__identityEEEvT0_PT3_T1_NS0_13GridEvenShareISN_EET2_T4_E12temp_storage+56];
	add.f64 	%fd250, %fd249, %fd248;
	selp.f64 	%fd251, %fd250, %fd248, %p46;
	setp.gt.s32 	%p47, %r4, 192;
	ld.shared.f64 	%fd252, [_ZZN3cub18CUB_300001_SM_10006detail6reduce18DeviceReduceKernelINS2_10policy_hubIdyN4cuda3std3__44plusIdEEE10Policy1000EN6thrust24THRUST_300001_SM_1000_NS6detail15normal_iteratorINSD_10device_ptrIdEEEEyS9_dNS7_10__identityEEEvT0_PT3_T1_NS0_13GridEvenShareISN_EET2_T4_E12temp_storage+64];
	add.f64 	%fd253, %fd252, %fd251;
	selp.f64 	%fd254, %fd253, %fd251, %p47;
	setp.gt.s32 	%p48, %r4, 224;
	ld.shared.f64 	%fd255, [_ZZN3cub18CUB_300001_SM_10006detail6reduce18DeviceReduceKernelINS2_10policy_hubIdyN4cuda3std3__44plusIdEEE10Policy1000EN6thrust24THRUST_300001_SM_1000_NS6detail15normal_iteratorINSD_10device_ptrIdEEEEyS9_dNS7_10__identityEEEvT0_PT3_T1_NS0_13GridEvenShareISN_EET2_T4_E12temp_storage+72];
	add.f64 	%fd256, %fd255, %fd254;
	selp.f64 	%fd257, %fd256, %fd254, %p48;
	setp.gt.s32 	%p49, %r4, 256;
	ld.shared.f64 	%fd258, [_ZZN3cub18CUB_300001_SM_10006detail6reduce18DeviceReduceKernelINS2_10policy_hubIdyN4cuda3std3__44plusIdEEE10Policy1000EN6thrust24THRUST_300001_SM_1000_NS6detail15normal_iteratorINSD_10device_ptrIdEEEEyS9_dNS7_10__identityEEEvT0_PT3_T1_NS0_13GridEvenShareISN_EET2_T4_E12temp_storage+80];
	add.f64 	%fd259, %fd258, %fd257;
	selp.f64 	%fd260, %fd259, %fd257, %p49;
	setp.gt.s32 	%p50, %r4, 288;
	ld.shared.f64 	%fd261, [_ZZN3cub18CUB_300001_SM_10006detail6reduce18DeviceReduceKernelINS2_10policy_hubIdyN4cuda3std3__44plusIdEEE10Policy1000EN6thrust24THRUST_300001_SM_1000_NS6detail15normal_iteratorINSD_10device_ptrIdEEEEyS9_dNS7_10__identityEEEvT0_PT3_T1_NS0_13GridEvenShareISN_EET2_T4_E12temp_storage+88];
	add.f64 	%fd262, %fd261, %fd260;
	selp.f64 	%fd263, %fd262, %fd260, %p50;
	setp.gt.s32 	%p51, %r4, 320;
	ld.shared.f64 	%fd264, [_ZZN3cub18CUB_300001_SM_10006detail6reduce18DeviceReduceKernelINS2_10policy_hubIdyN4cuda3std3__44plusIdEEE10Policy1000EN6thrust24THRUST_300001_SM_1000_NS6detail15normal_iteratorINSD_10device_ptrIdEEEEyS9_dNS7_10__identityEEEvT0_PT3_T1_NS0_13GridEvenShareISN_EET2_T4_E12temp_storage+96];
	add.f64 	%fd265, %fd264, %fd263;
	selp.f64 	%fd266, %fd265, %fd263, %p51;
	setp.gt.s32 	%p52, %r4, 352;
	ld.shared.f64 	%fd267, [_ZZN3cub18CUB_300001_SM_10006detail6reduce18DeviceReduceKernelINS2_10policy_hubIdyN4cuda3std3__44plusIdEEE10Policy1000EN6thrust24THRUST_300001_SM_1000_NS6detail15normal_iteratorINSD_10device_ptrIdEEEEyS9_dNS7_10__identityEEEvT0_PT3_T1_NS0_13GridEvenShareISN_EET2_T4_E12temp_storage+104];
	add.f64 	%fd268, %fd267, %fd266;
	selp.f64 	%fd269, %fd268, %fd266, %p52;
	setp.gt.s32 	%p53, %r4, 384;
	ld.shared.f64 	%fd270, [_ZZN3cub18CUB_300001_SM_10006detail6reduce18DeviceReduceKernelINS2_10policy_hubIdyN4cuda3std3__44plusIdEEE10Policy1000EN6thrust24THRUST_300001_SM_1000_NS6detail15normal_iteratorINSD_10device_ptrIdEEEEyS9_dNS7_10__identityEEEvT0_PT3_T1_NS0_13GridEvenShareISN_EET2_T4_E12temp_storage+112];
	add.f64 	%fd271, %fd270, %fd269;
	selp.f64 	%fd272, %fd271, %fd269, %p53;
	setp.gt.s32 	%p54, %r4, 416;
	ld.shared.f64 	%fd273, [_ZZN3cub18CUB_300001_SM_10006detail6reduce18DeviceReduceKernelINS2_10policy_hubIdyN4cuda3std3__44plusIdEEE10Policy1000EN6thrust24THRUST_300001_SM_1000_NS6detail15normal_iteratorINSD_10device_ptrIdEEEEyS9_dNS7_10__identityEEEvT0_PT3_T1_NS0_13GridEvenShareISN_EET2_T4_E12temp_storage+120];
	add.f64 	%fd274, %fd273, %fd272;
	selp.f64 	%fd275, %fd274, %fd272, %p54;
	setp.gt.s32 	%p55, %r4, 448;
	ld.shared.f64 	%fd276, [_ZZN3cub18CUB_300001_SM_10006detail6reduce18DeviceReduceKernelINS2_10policy_hubIdyN4cuda3std3__44plusIdEEE10Policy1000EN6thrust24THRUST_300001_SM_1000_NS6detail15normal_iteratorINSD_10device_ptrIdEEEEyS9_dNS7_10__identityEEEvT0_PT3_T1_NS0_13GridEvenShareISN_EET2_T4_E12temp_storage+128];
	add.f64 	%fd277, %fd276, %fd275;
	selp.f64 	%fd278, %fd277, %fd275, %p55;
	setp.gt.s32 	%p56, %r4, 480;
	ld.shared.f64 	%fd279, [_ZZN3cub18CUB_300001_SM_10006detail6reduce18DeviceReduceKernelINS2_10policy_hubIdyN4cuda3std3__44plusIdEEE10Policy1000EN6thrust24THRUST_300001_SM_1000_NS6detail15normal_iteratorINSD_10device_ptrIdEEEEyS9_dNS7_10__identityEEEvT0_PT3_T1_NS0_13GridEvenShareISN_EET2_T4_E12temp_storage+136];
	add.f64 	%fd280, %fd279, %fd278;
	selp.f64 	%fd343, %fd280, %fd278, %p56;
	bra.uni 	$L__BB8_46;
$L__BB8_25:
	cvt.u32.u64 	%r52, %rd4;
	mov.u32 	%r27, %tid.x;
	add.s32 	%r53, %r52, %r27;
	mul.wide.u32 	%rd27, %r53, 8;
	add.s64 	%rd28, %rd2, %rd27;
	ld.global.f64 	%fd41, [%rd28];
	ld.global.f64 	%fd42, [%rd28+4096];
	ld.global.f64 	%fd43, [%rd28+8192];
	ld.global.f64 	%fd44, [%rd28+12288];
	ld.global.f64 	%fd45, [%rd28+16384];
	ld.global.f64 	%fd46, [%rd28+20480];
	ld.global.f64 	%fd47, [%rd28+24576];
	add.f64 	%fd48, %fd41, %fd42;
	add.f64 	%fd49, %fd48, %fd43;
	add.f64 	%fd50, %fd49, %fd44;
	add.f64 	%fd51, %fd50, %fd45;
	add.f64 	%fd52, %fd51, %fd46;
	add.f64 	%fd342, %fd52, %fd47;
	setp.lt.u64 	%p2, %rd5, %rd3;
	@%p2 bra 	$L__BB8_42;
	cvt.u32.u64 	%r55, %rd3;
	cvt.u64.u32 	%rd10, %r27;
	add.s64 	%rd103, %rd4, %rd3;
	cvt.u32.u64 	%r28, %rd1;
	not.b32 	%r57, %r27;
	add.s32 	%r58, %r57, %r28;
	sub.s32 	%r59, %r58, %r55;
	sub.s32 	%r272, %r59, %r52;
	add.s64 	%rd29, %rd103, %rd10;
	shl.b64 	%rd30, %rd29, 3;
	add.s64 	%rd31, %rd30, %rd2;
	add.s64 	%rd102, %rd31, 32768;
	mov.b32 	%r273, 0;
	mov.u64 	%rd104, %rd4;
$L__BB8_27:
	cvt.s64.s32 	%rd16, %r50;
	add.s64 	%rd104, %rd104, %rd16;
	add.s64 	%rd32, %rd1, -3584;
	setp.gt.u64 	%p3, %rd104, %rd32;
	@%p3 bra 	$L__BB8_29;
	mul.lo.s32 	%r61, %r1, 3584;
	cvt.s64.s32 	%rd33, %r61;
	add.s64 	%rd34, %rd104, %rd10;
	shl.b64 	%rd35, %rd34, 3;
	add.s64 	%rd36, %rd2, %rd35;
	ld.global.f64 	%fd53, [%rd36];
	ld.global.f64 	%fd54, [%rd36+4096];
	ld.global.f64 	%fd55, [%rd36+8192];
	ld.global.f64 	%fd56, [%rd36+12288];
	ld.global.f64 	%fd57, [%rd36+16384];
	ld.global.f64 	%fd58, [%rd36+20480];
	ld.global.f64 	%fd59, [%rd36+24576];
	add.f64 	%fd60, %fd342, %fd53;
	add.f64 	%fd61, %fd60, %fd54;
	add.f64 	%fd62, %fd61, %fd55;
	add.f64 	%fd63, %fd62, %fd56;
	add.f64 	%fd64, %fd63, %fd57;
	add.f64 	%fd65, %fd64, %fd58;
	add.f64 	%fd342, %fd65, %fd59;
	sub.s64 	%rd37, %rd1, %rd104;
	setp.lt.u64 	%p4, %rd37, %rd33;
	add.s32 	%r273, %r273, 1;
	add.s64 	%rd103, %rd103, %rd33;
	sub.s32 	%r272, %r272, %r61;
	mul.wide.s32 	%rd38, %r61, 8;
	add.s64 	%rd102, %rd102, %rd38;
	@%p4 bra 	$L__BB8_42;
	bra.uni 	$L__BB8_27;
$L__BB8_29:
	setp.le.u64 	%p5, %rd1, %rd104;
	cvt.u32.u64 	%r62, %rd104;
	cvt.u32.u64 	%r63, %rd1;
	sub.s32 	%r64, %r63, %r62;
	setp.ge.s32 	%p6, %r27, %r64;
	or.pred  	%p7, %p5, %p6;
	@%p7 bra 	$L__BB8_42;
	cvt.u32.u64 	%r66, %rd16;
	cvt.u32.u64 	%r67, %rd4;
	not.b32 	%r68, %r27;
	add.s32 	%r69, %r68, %r28;
	add.s32 	%r70, %r66, %r67;
	sub.s32 	%r71, %r69, %r70;
	mul.lo.s32 	%r72, %r1, %r273;
	mad.lo.s32 	%r73, %r72, -3584, %r71;
	shr.u32 	%r74, %r73, 9;
	add.s32 	%r34, %r74, 1;
	and.b32  	%r35, %r34, 15;
	setp.lt.u32 	%p8, %r73, 7680;
	mov.u32 	%r276, %r27;
	@%p8 bra 	$L__BB8_33;
	shr.u32 	%r75, %r272, 9;
	add.s32 	%r76, %r75, 1;
	and.b32  	%r77, %r76, 16777200;
	neg.s32 	%r274, %r77;
	mov.u32 	%r276, %r27;
$L__BB8_32:
	.pragma "nounroll";
	ld.global.f64 	%fd67, [%rd102+-32768];
	add.f64 	%fd68, %fd342, %fd67;
	ld.global.f64 	%fd69, [%rd102+-28672];
	add.f64 	%fd70, %fd68, %fd69;
	ld.global.f64 	%fd71, [%rd102+-24576];
	add.f64 	%fd72, %fd70, %fd71;
	ld.global.f64 	%fd73, [%rd102+-20480];
	add.f64 	%fd74, %fd72, %fd73;
	ld.global.f64 	%fd75, [%rd102+-16384];
	add.f64 	%fd76, %fd74, %fd75;
	ld.global.f64 	%fd77, [%rd102+-12288];
	add.f64 	%fd78, %fd76, %fd77;
	ld.global.f64 	%fd79, [%rd102+-8192];
	add.f64 	%fd80, %fd78, %fd79;
	ld.global.f64 	%fd81, [%rd102+-4096];
	add.f64 	%fd82, %fd80, %fd81;
	ld.global.f64 	%fd83, [%rd102];
	add.f64 	%fd84, %fd82, %fd83;
	ld.global.f64 	%fd85, [%rd102+4096];
	add.f64 	%fd86, %fd84, %fd85;
	ld.global.f64 	%fd87, [%rd102+8192];
	add.f64 	%fd88, %fd86, %fd87;
	ld.global.f64 	%fd89, [%rd102+12288];
	add.f64 	%fd90, %fd88, %fd89;
	ld.global.f64 	%fd91, [%rd102+16384];
	add.f64 	%fd92, %fd90, %fd91;
	ld.global.f64 	%fd93, [%rd102+20480];
	add.f64 	%fd94, %fd92, %fd93;
	ld.global.f64 	%fd95, [%rd102+24576];
	add.f64 	%fd96, %fd94, %fd95;
	ld.global.f64 	%fd97, [%rd102+28672];
	add.f64 	%fd342, %fd96, %fd97;
	add.s32 	%r276, %r276, 8192;
	add.s32 	%r274, %r274, 16;
	add.s64 	%rd102, %rd102, 65536;
	setp.ne.s32 	%p9, %r274, 0;
	@%p9 bra 	$L__BB8_32;
$L__BB8_33:
	setp.eq.s32 	%p10, %r35, 0;
	@%p10 bra 	$L__BB8_42;
	and.b32  	%r42, %r34, 7;
	setp.lt.u32 	%p11, %r35, 8;
	@%p11 bra 	$L__BB8_36;
	cvt.u64.u32 	%rd39, %r276;
	add.s64 	%rd40, %rd104, %rd39;
	shl.b64 	%rd41, %rd40, 3;
	add.s64 	%rd42, %rd2, %rd41;
	ld.global.f64 	%fd99, [%rd42];
	add.f64 	%fd100, %fd342, %fd99;
	ld.global.f64 	%fd101, [%rd42+4096];
	add.f64 	%fd102, %fd100, %fd101;
	ld.global.f64 	%fd103, [%rd42+8192];
	add.f64 	%fd104, %fd102, %fd103;
	ld.global.f64 	%fd105, [%rd42+12288];
	add.f64 	%fd106, %fd104, %fd105;
	ld.global.f64 	%fd107, [%rd42+16384];
	add.f64 	%fd108, %fd106, %fd107;
	ld.global.f64 	%fd109, [%rd42+20480];
	add.f64 	%fd110, %fd108, %fd109;
	ld.global.f64 	%fd111, [%rd42+24576];
	add.f64 	%fd112, %fd110, %fd111;
	ld.global.f64 	%fd113, [%rd42+28672];
	add.f64 	%fd342, %fd112, %fd113;
	add.s32 	%r276, %r276, 4096;
$L__BB8_36:
	setp.eq.s32 	%p12, %r42, 0;
	@%p12 bra 	$L__BB8_42;
	setp.lt.u32 	%p13, %r42, 4;
	@%p13 bra 	$L__BB8_39;
	cvt.u64.u32 	%rd43, %r276;
	add.s64 	%rd44, %rd104, %rd43;
	shl.b64 	%rd45, %rd44, 3;
	add.s64 	%rd46, %rd2, %rd45;
	ld.global.f64 	%fd115, [%rd46];
	add.f64 	%fd116, %fd342, %fd115;
	ld.global.f64 	%fd117, [%rd46+4096];
	add.f64 	%fd118, %fd116, %fd117;
	ld.global.f64 	%fd119, [%rd46+8192];
	add.f64 	%fd120, %fd118, %fd119;
	ld.global.f64 	%fd121, [%rd46+12288];
	add.f64 	%fd342, %fd120, %fd121;
	add.s32 	%r276, %r276, 2048;
$L__BB8_39:
	and.b32  	%r78, %r34, 3;
	setp.eq.s32 	%p14, %r78, 0;
	@%p14 bra 	$L__BB8_42;
	cvt.u64.u32 	%rd47, %r276;
	add.s64 	%rd48, %rd47, %rd103;
	shl.b64 	%rd49, %rd48, 3;
	add.s64 	%rd106, %rd2, %rd49;
	cvt.u16.u32 	%rs1, %r272;
	shr.u16 	%rs2, %rs1, 9;
	add.s16 	%rs3, %rs2, 1;
	cvt.u32.u16 	%r79, %rs3;
	and.b32  	%r80, %r79, 3;
	neg.s32 	%r279, %r80;
$L__BB8_41:
	.pragma "nounroll";
	ld.global.f64 	%fd122, [%rd106];
	add.f64 	%fd342, %fd342, %fd122;
	add.s64 	%rd106, %rd106, 4096;
	add.s32 	%r279, %r279, 1;
	setp.ne.s32 	%p15, %r279, 0;
	@%p15 bra 	$L__BB8_41;
$L__BB8_42:
	// begin inline asm
	mov.u32 %r81, %laneid;
	// end inline asm
	mov.b64 	%rd50, %fd342;
	mov.b64 	{%r83, %r88}, %rd50;
	mov.b32 	%r89, 1;
	mov.b32 	%r130, 31;
	mov.b32 	%r131, -1;
	// begin inline asm
	shfl.sync.down.b32 %r82, %r83, %r89, %r130, %r131;
	// end inline asm
	// begin inline asm
	shfl.sync.down.b32 %r87, %r88, %r89, %r130, %r131;
	// end inline asm
	mov.b64 	%rd51, {%r82, %r87};
	mov.b64 	%fd123, %rd51;
	setp.gt.s32 	%p16, %r81, 30;
	add.f64 	%fd124, %fd342, %fd123;
	selp.f64 	%fd125, %fd342, %fd124, %p16;
	mov.b64 	%rd52, %fd125;
	mov.b64 	{%r93, %r98}, %rd52;
	mov.b32 	%r99, 2;
	// begin inline asm
	shfl.sync.down.b32 %r92, %r93, %r99, %r130, %r131;
	// end inline asm
	// begin inline asm
	shfl.sync.down.b32 %r97, %r98, %r99, %r130, %r131;
	// end inline asm
	mov.b64 	%rd53, {%r92, %r97};
	mov.b64 	%fd126, %rd53;
	setp.gt.s32 	%p17, %r81, 29;
	add.f64 	%fd127, %fd125, %fd126;
	selp.f64 	%fd128, %fd125, %fd127, %p17;
	mov.b64 	%rd54, %fd128;
	mov.b64 	{%r103, %r108}, %rd54;
	mov.b32 	%r109, 4;
	// begin inline asm
	shfl.sync.down.b32 %r102, %r103, %r109, %r130, %r131;
	// end inline asm
	// begin inline asm
	shfl.sync.down.b32 %r107, %r108, %r109, %r130, %r131;
	// end inline asm
	mov.b64 	%rd55, {%r102, %r107};
	mov.b64 	%fd129, %rd55;
	setp.gt.s32 	%p18, %r81, 27;
	add.f64 	%fd130, %fd128, %fd129;
	selp.f64 	%fd131, %fd128, %fd130, %p18;
	mov.b64 	%rd56, %fd131;
	mov.b64 	{%r113, %r118}, %rd56;
	mov.b32 	%r119, 8;
	// begin inline asm
	shfl.sync.down.b32 %r112, %r113, %r119, %r130, %r131;
	// end inline asm
	// begin inline asm
	shfl.sync.down.b32 %r117, %r118, %r119, %r130, %r131;
	// end inline asm
	mov.b64 	%rd57, {%r112, %r117};
	mov.b64 	%fd132, %rd57;
	setp.gt.s32 	%p19, %r81, 23;
	add.f64 	%fd133, %fd131, %fd132;
	selp.f64 	%fd134, %fd131, %fd133, %p19;
	mov.b64 	%rd58, %fd134;
	mov.b64 	{%r123, %r128}, %rd58;
	mov.b32 	%r129, 16;
	// begin inline asm
	shfl.sync.down.b32 %r122, %r123, %r129, %r130, %r131;
	// end inline asm
	// begin inline asm
	shfl.sync.down.b32 %r127, %r128, %r129, %r130, %r131;
	// end inline asm
	mov.b64 	%rd59, {%r122, %r127};
	mov.b64 	%fd135, %rd59;
	setp.gt.s32 	%p20, %r81, 15;
	add.f64 	%fd37, %fd134, %fd135;
	selp.f64 	%fd343, %fd134, %fd37, %p20;
	setp.ne.s32 	%p21, %r81, 0;
	@%p21 bra 	$L__BB8_44;
	shr.u32 	%r132, %r27, 2;
	and.b32  	%r133, %r132, 248;
	mov.u32 	%r134, _ZZN3cub18CUB_300001_SM_10006detail6reduce18DeviceReduceKernelINS2_10policy_hubIdyN4cuda3std3__44plusIdEEE10Policy1000EN6thrust24THRUST_300001_SM_1000_NS6detail15normal_iteratorINSD_10device_ptrIdEEEEyS9_dNS7_10__identityEEEvT0_PT3_T1_NS0_13GridEvenShareISN_EET2_T4_E12temp_storage;
	add.s32 	%r135, %r134, %r133;
	st.shared.f64 	[%r135+16], %fd37;
$L__BB8_44:
	bar.sync 	0;
	setp.ne.s32 	%p22, %r27, 0;
	@%p22 bra 	$L__BB8_46;
	ld.shared.f64 	%fd136, [_ZZN3cub18CUB_300001_SM_10006detail6reduce18DeviceReduceKernelINS2_10policy_hubIdyN4cuda3std3__44plusIdEEE10Policy1000EN6thrust24THRUST_300001_SM_1000_NS6detail15normal_iteratorINSD_10device_ptrIdEEEEyS9_dNS7_10__identityEEEvT0_PT3_T1_NS0_13GridEvenShareISN_EET2_T4_E12temp_storage+24];
	add.f64 	%fd137, %fd343, %fd136;
	ld.shared.f64 	%fd138, [_ZZN3cub18CUB_300001_SM_10006detail6reduce18DeviceReduceKernelINS2_10policy_hubIdyN4cuda3std3__44plusIdEEE10Policy1000EN6thrust24THRUST_300001_SM_1000_NS6detail15normal_iteratorINSD_10device_ptrIdEEEEyS9_dNS7_10__identityEEEvT0_PT3_T1_NS0_13GridEvenShareISN_EET2_T4_E12temp_storage+32];
	add.f64 	%fd139, %fd137, %fd138;
	ld.shared.f64 	%fd140, [_ZZN3cub18CUB_300001_SM_10006detail6reduce18DeviceReduceKernelINS2_10policy_hubIdyN4cuda3std3__44plusIdEEE10Policy1000EN6thrust24THRUST_300001_SM_1000_NS6detail15normal_iteratorINSD_10device_ptrIdEEEEyS9_dNS7_10__identityEEEvT0_PT3_T1_NS0_13GridEvenShareISN_EET2_T4_E12temp_storage+40];
	add.f64 	%fd141, %fd139, %fd140;
	ld.shared.f64 	%fd142, [_ZZN3cub18CUB_300001_SM_10006detail6reduce18DeviceReduceKernelINS2_10policy_hubIdyN4cuda3std3__44plusIdEEE10Policy1000EN6thrust24THRUST_300001_SM_1000_NS6detail15normal_iteratorINSD_10device_ptrIdEEEEyS9_dNS7_10__identityEEEvT0_PT3_T1_NS0_13GridEvenShareISN_EET2_T4_E12temp_storage+48];
	add.f64 	%fd143, %fd141, %fd142;
	ld.shared.f64 	%fd144, [_ZZN3cub18CUB_300001_SM_10006detail6reduce18DeviceReduceKernelINS2_10policy_hubIdyN4cuda3std3__44plusIdEEE10Policy1000EN6thrust24THRUST_300001_SM_1000_NS6detail15normal_iteratorINSD_10device_ptrIdEEEEyS9_dNS7_10__identityEEEvT0_PT3_T1_NS0_13GridEvenShareISN_EET2_T4_E12temp_storage+56];
	add.f64 	%fd145, %fd143, %fd144;
	ld.shared.f64 	%fd146, [_ZZN3cub18CUB_300001_SM_10006detail6reduce18DeviceReduceKernelINS2_10policy_hubIdyN4cuda3std3__44plusIdEEE10Policy1000EN6thrust24THRUST_300001_SM_1000_NS6detail15normal_iteratorINSD_10device_ptrIdEEEEyS9_dNS7_10__identityEEEvT0_PT3_T1_NS0_13GridEvenShareISN_EET2_T4_E12temp_storage+64];
	add.f64 	%fd147, %fd145, %fd146;
	ld.shared.f64 	%fd148, [_ZZN3cub18CUB_300001_SM_10006detail6reduce18DeviceReduceKernelINS2_10policy_hubIdyN4cuda3std3__44plusIdEEE10Policy1000EN6thrust24THRUST_300001_SM_1000_NS6detail15normal_iteratorINSD_10device_ptrIdEEEEyS9_dNS7_10__identityEEEvT0_PT3_T1_NS0_13GridEvenShareISN_EET2_T4_E12temp_storage+72];
	add.f64 	%fd149, %fd147, %fd148;
	ld.shared.f64 	%fd150, [_ZZN3cub18CUB_300001_SM_10006detail6reduce18DeviceReduceKernelINS2_10policy_hubIdyN4cuda3std3__44plusIdEEE10Policy1000EN6thrust24THRUST_300001_SM_1000_NS6detail15normal_iteratorINSD_10device_ptrIdEEEEyS9_dNS7_10__identityEEEvT0_PT3_T1_NS0_13GridEvenShareISN_EET2_T4_E12temp_storage+80];
	add.f64 	%fd151, %fd149, %fd150;
	ld.shared.f64 	%fd152, [_ZZN3cub18CUB_300001_SM_10006detail6reduce18DeviceReduceKernelINS2_10policy_hubIdyN4cuda3std3__44plusIdEEE10Policy1000EN6thrust24THRUST_300001_SM_1000_NS6detail15normal_iteratorINSD_10device_ptrIdEEEEyS9_dNS7_10__identityEEEvT0_PT3_T1_NS0_13GridEvenShareISN_EET2_T4_E12temp_storage+88];
	add.f64 	%fd153, %fd151, %fd152;
	ld.shared.f64 	%fd154, [_ZZN3cub18CUB_300001_SM_10006detail6reduce18DeviceReduceKernelINS2_10policy_hubIdyN4cuda3std3__44plusIdEEE10Policy1000EN6thrust24THRUST_300001_SM_1000_NS6detail15normal_iteratorINSD_10device_ptrIdEEEEyS9_dNS7_10__identityEEEvT0_PT3_T1_NS0_13GridEvenShareISN_EET2_T4_E12temp_storage+96];
	add.f64 	%fd155, %fd153, %fd154;
	ld.shared.f64 	%fd156, [_ZZN3cub18CUB_300001_SM_10006detail6reduce18DeviceReduceKernelINS2_10policy_hubIdyN4cuda3std3__44plusIdEEE10Policy1000EN6thrust24THRUST_300001_SM_1000_NS6detail15normal_iteratorINSD_10device_ptrIdEEEEyS9_dNS7_10__identityEEEvT0_PT3_T1_NS0_13GridEvenShareISN_EET2_T4_E12temp_storage+104];
	add.f64 	%fd157, %fd155, %fd156;
	ld.shared.f64 	%fd158, [_ZZN3cub18CUB_300001_SM_10006detail6reduce18DeviceReduceKernelINS2_10policy_hubIdyN4cuda3std3__44plusIdEEE10Policy1000EN6thrust24THRUST_300001_SM_1000_NS6detail15normal_iteratorINSD_10device_ptrIdEEEEyS9_dNS7_10__identityEEEvT0_PT3_T1_NS0_13GridEvenShareISN_EET2_T4_E12temp_storage+112];
	add.f64 	%fd159, %fd157, %fd158;
	ld.shared.f64 	%fd160, [_ZZN3cub18CUB_300001_SM_10006detail6reduce18DeviceReduceKernelINS2_10policy_hubIdyN4cuda3std3__44plusIdEEE10Policy1000EN6thrust24THRUST_300001_SM_1000_NS6detail15normal_iteratorINSD_10device_ptrIdEEEEyS9_dNS7_10__identityEEEvT0_PT3_T1_NS0_13GridEvenShareISN_EET2_T4_E12temp_storage+120];
	add.f64 	%fd161, %fd159, %fd160;
	ld.shared.f64 	%fd162, [_ZZN3cub18CUB_300001_SM_10006detail6reduce18DeviceReduceKernelINS2_10policy_hubIdyN4cuda3std3__44plusIdEEE10Policy1000EN6thrust24THRUST_300001_SM_1000_NS6detail15normal_iteratorINSD_10device_ptrIdEEEEyS9_dNS7_10__identityEEEvT0_PT3_T1_NS0_13GridEvenShareISN_EET2_T4_E12temp_storage+128];
	add.f64 	%fd163, %fd161, %fd162;
	ld.shared.f64 	%fd164, [_ZZN3cub18CUB_300001_SM_10006detail6reduce18DeviceReduceKernelINS2_10policy_hubIdyN4cuda3std3__44plusIdEEE10Policy1000EN6thrust24THRUST_300001_SM_1000_NS6detail15normal_iteratorINSD_10device_ptrIdEEEEyS9_dNS7_10__identityEEEvT0_PT3_T1_NS0_13GridEvenShareISN_EET2_T4_E12temp_storage+136];
	add.f64 	%fd343, %fd163, %fd164;
$L__BB8_46:
	mov.u32 	%r263, %tid.x;
	setp.ne.s32 	%p64, %r263, 0;
	@%p64 bra 	$L__BB8_48;
	ld.param.u64 	%rd100, [_ZN3cub18CUB_300001_SM_10006detail6reduce18DeviceReduceKernelINS2_10policy_hubIdyN4cuda3std3__44plusIdEEE10Policy1000EN6thrust24THRUST_300001_SM_1000_NS6detail15normal_iteratorINSD_10device_ptrIdEEEEyS9_dNS7_10__identityEEEvT0_PT3_T1_NS0_13GridEvenShareISN_EET2_T4__param_1];
	cvta.to.global.u64 	%rd97, %rd100;
	mul.wide.u32 	%rd98, %r2, 8;
	add.s64 	%rd99, %rd97, %rd98;
	st.global.f64 	[%rd99], %fd343;
$L__BB8_48:
	ret;

}
	// .globl	_ZN3cub18CUB_300001_SM_10006detail6reduce28DeviceReduceSingleTileKernelINS2_10policy_hubIdyN4cuda3std3__44plusIdEEE10Policy1000EPdSC_iS9_ddNS7_10__identityEEEvT0_T1_T2_T3_T4_T6_
.visible .entry _ZN3cub18CUB_300001_SM_10006detail6reduce28DeviceReduceSingleTileKernelINS2_10policy_hubIdyN4cuda3std3__44plusIdEEE10Policy1000EPdSC_iS9_ddNS7_10__identityEEEvT0_T1_T2_T3_T4_T6_(
	.param .u64 .ptr .align 1 _ZN3cub18CUB_300001_SM_10006detail6reduce28DeviceReduceSingleTileKernelINS2_10policy_hubIdyN4cuda3std3__44plusIdEEE10Policy1000EPdSC_iS9_ddNS7_10__identityEEEvT0_T1_T2_T3_T4_T6__param_0,
	.param .u64 .ptr .align 1 _ZN3cub18CUB_300001_SM_10006detail6reduce28DeviceReduceSingleTileKernelINS2_10policy_hubIdyN4cuda3std3__44plusIdEEE10Policy1000EPdSC_iS9_ddNS7_10__identityEEEvT0_T1_T2_T3_T4_T6__param_1,
	.param .u32 _ZN3cub18CUB_300001_SM_10006detail6reduce28DeviceReduceSingleTileKernelINS2_10policy_hubIdyN4cuda3std3__44plusIdEEE10Policy1000EPdSC_iS9_ddNS7_10__identityEEEvT0_T1_T2_T3_T4_T6__param_2,
	.param .align 1 .b8 _ZN3cub18CUB_300001_SM_10006detail6reduce28DeviceReduceSingleTileKernelINS2_10policy_hubIdyN4cuda3std3__44plusIdEEE10Policy1000EPdSC_iS9_ddNS7_10__identityEEEvT0_T1_T2_T3_T4_T6__param_3[1],
	.param .f64 _ZN3cub18CUB_300001_SM_10006detail6reduce28DeviceReduceSingleTileKernelINS2_10policy_hubIdyN4cuda3std3__44plusIdEEE10Policy1000EPdSC_iS9_ddNS7_10__identityEEEvT0_T1_T2_T3_T4_T6__param_4,
	.param .align 1 .b8 _ZN3cub18CUB_300001_SM_10006detail6reduce28DeviceReduceSingleTileKernelINS2_10policy_hubIdyN4cuda3std3__44plusIdEEE10Policy1000EPdSC_iS9_ddNS7_10__identityEEEvT0_T1_T2_T3_T4_T6__param_5[1]
)
.maxntid 512
.minnctapersm 1
{
	.reg .pred 	%p<58>;
	.reg .b32 	%r<238>;
	.reg .b64 	%rd<104>;
	.reg .b64 	%fd<232>;
	// demoted variable
	.shared .align 8 .b8 _ZZN3cub18CUB_300001_SM_10006detail6reduce28DeviceReduceSingleTileKernelINS2_10policy_hubIdyN4cuda3std3__44plusIdEEE10Policy1000EPdSC_iS9_ddNS7_10__identityEEEvT0_T1_T2_T3_T4_T6_E12temp_storage[152];
	ld.param.u64 	%rd8, [_ZN3cub18CUB_300001_SM_10006detail6reduce28DeviceReduceSingleTileKernelINS2_10policy_hubIdyN4cuda3std3__44plusIdEEE10Policy1000EPdSC_iS9_ddNS7_10__identityEEEvT0_T1_T2_T3_T4_T6__param_0];
	ld.param.u64 	%rd9, [_ZN3cub18CUB_300001_SM_10006detail6reduce28DeviceReduceSingleTileKernelINS2_10policy_hubIdyN4cuda3std3__44plusIdEEE10Policy1000EPdSC_iS9_ddNS7_10__identityEEEvT0_T1_T2_T3_T4_T6__param_1];
	ld.param.u32 	%r34, [_ZN3cub18CUB_300001_SM_10006detail6reduce28DeviceReduceSingleTileKernelINS2_10policy_hubIdyN4cuda3std3__44plusIdEEE10Policy1000EPdSC_iS9_ddNS7_10__identityEEEvT0_T1_T2_T3_T4_T6__param_2];
	ld.param.f64 	%fd30, [_ZN3cub18CUB_300001_SM_10006detail6reduce28DeviceReduceSingleTileKernelINS2_10policy_hubIdyN4cuda3std3__44plusIdEEE10Policy1000EPdSC_iS9_ddNS7_10__identityEEEvT0_T1_T2_T3_T4_T6__param_4];
	cvta.to.global.u64 	%rd1, %rd9;
	setp.ne.s32 	%p1, %r34, 0;
	@%p1 bra 	$L__BB9_3;
	mov.u32 	%r224, %tid.x;
	setp.ne.s32 	%p57, %r224, 0;
	@%p57 bra 	$L__BB9_39;
	st.global.f64 	[%rd1], %fd30;
	bra.uni 	$L__BB9_39;
$L__BB9_3:
	setp.gt.s32 	%p2, %r34, 3583;
	@%p2 bra 	$L__BB9_21;
	mov.u32 	%r1, %tid.x;
	setp.ge.s32 	%p19, %r1, %r34;
	mov.f64 	%fd223, 0d0000000000000000;
	mov.u32 	%r228, %r1;
	@%p19 bra 	$L__BB9_6;
	mul.wide.u32 	%rd69, %r1, 8;
	add.s64 	%rd68, %rd8, %rd69;
	// begin inline asm
	ld.global.nc.u64 %rd67, [%rd68];
	// end inline asm
	mov.b64 	%fd223, %rd67;
	add.s32 	%r228, %r1, 512;
$L__BB9_6:
	setp.ge.s32 	%p20, %r228, %r34;
	@%p20 bra 	$L__BB9_12;
	not.b32 	%r100, %r228;
	add.s32 	%r4, %r34, %r100;
	and.b32  	%r101, %r4, 1536;
	setp.eq.s32 	%p21, %r101, 1536;
	@%p21 bra 	$L__BB9_10;
	mul.wide.u32 	%rd70, %r228, 8;
	add.s64 	%rd102, %rd8, %rd70;
	shr.u32 	%r102, %r4, 9;
	add.s32 	%r103, %r102, 1;
	and.b32  	%r104, %r103, 3;
	neg.s32 	%r226, %r104;
$L__BB9_9:
	.pragma "nounroll";
	// begin inline asm
	ld.global.nc.u64 %rd71, [%rd102];
	// end inline asm
	mov.b64 	%fd109, %rd71;
	add.f64 	%fd223, %fd223, %fd109;
	add.s32 	%r228, %r228, 512;
	add.s64 	%rd102, %rd102, 4096;
	add.s32 	%r226, %r226, 1;
	setp.ne.s32 	%p22, %r226, 0;
	@%p22 bra 	$L__BB9_9;
$L__BB9_10:
	setp.lt.u32 	%p23, %r4, 1536;
	@%p23 bra 	$L__BB9_12;
$L__BB9_11:
	mul.wide.s32 	%rd81, %r228, 8;
	add.s64 	%rd74, %rd8, %rd81;
	// begin inline asm
	ld.global.nc.u64 %rd73, [%rd74];
	// end inline asm
	mov.b64 	%fd110, %rd73;
	add.f64 	%fd111, %fd223, %fd110;
	add.s64 	%rd76, %rd74, 4096;
	// begin inline asm
	ld.global.nc.u64 %rd75, [%rd76];
	// end inline asm
	mov.b64 	%fd112, %rd75;
	add.f64 	%fd113, %fd111, %fd112;
	add.s64 	%rd78, %rd74, 8192;
	// begin inline asm
	ld.global.nc.u64 %rd77, [%rd78];
	// end inline asm
	mov.b64 	%fd114, %rd77;
	add.f64 	%fd115, %fd113, %fd114;
	add.s64 	%rd80, %rd74, 12288;
	// begin inline asm
	ld.global.nc.u64 %rd79, [%rd80];
	// end inline asm
	mov.b64 	%fd116, %rd79;
	add.f64 	%fd223, %fd115, %fd116;
	add.s32 	%r228, %r228, 2048;
	setp.lt.s32 	%p24, %r228, %r34;
	@%p24 bra 	$L__BB9_11;
$L__BB9_12:
	setp.lt.s32 	%p25, %r34, 512;
	@%p25 bra 	$L__BB9_17;
	// begin inline asm
	mov.u32 %r168, %laneid;
	// end inline asm
	mov.b64 	%rd92, %fd223;
	mov.b64 	{%r170, %r175}, %rd92;
	mov.b32 	%r176, 1;
	mov.b32 	%r217, 31;
	mov.b32 	%r218, -1;
	// begin inline asm
	shfl.sync.down.b32 %r169, %r170, %r176, %r217, %r218;
	// end inline asm
	// begin inline asm
	shfl.sync.down.b32 %r174, %r175, %r176, %r217, %r218;
	// end inline asm
	mov.b64 	%rd93, {%r169, %r174};
	mov.b64 	%fd175, %rd93;
	setp.gt.s32 	%p49, %r168, 30;
	add.f64 	%fd176, %fd223, %fd175;
	selp.f64 	%fd177, %fd223, %fd176, %p49;
	mov.b64 	%rd94, %fd177;
	mov.b64 	{%r180, %r185}, %rd94;
	mov.b32 	%r186, 2;
	// begin inline asm
	shfl.sync.down.b32 %r179, %r180, %r186, %r217, %r218;
	// end inline asm
	// begin inline asm
	shfl.sync.down.b32 %r184, %r185, %r186, %r217, %r218;
	// end inline asm
	mov.b64 	%rd95, {%r179, %r184};
	mov.b64 	%fd178, %rd95;
	setp.gt.s32 	%p50, %r168, 29;
	add.f64 	%fd179, %fd177, %fd178;
	selp.f64 	%fd180, %fd177, %fd179, %p50;
	mov.b64 	%rd96, %fd180;
	mov.b64 	{%r190, %r195}, %rd96;
	mov.b32 	%r196, 4;
	// begin inline asm
	shfl.sync.down.b32 %r189, %r190, %r196, %r217, %r218;
	// end inline asm
	// begin inline asm
	shfl.sync.down.b32 %r194, %r195, %r196, %r217, %r218;
	// end inline asm
	mov.b64 	%rd97, {%r189, %r194};
	mov.b64 	%fd181, %rd97;
	setp.gt.s32 	%p51, %r168, 27;
	add.f64 	%fd182, %fd180, %fd181;
	selp.f64 	%fd183, %fd180, %fd182, %p51;
	mov.b64 	%rd98, %fd183;
	mov.b64 	{%r200, %r205}, %rd98;
	mov.b32 	%r206, 8;
	// begin inline asm
	shfl.sync.down.b32 %r199, %r200, %r206, %r217, %r218;
	// end inline asm
	// begin inline asm
	shfl.sync.down.b32 %r204, %r205, %r206, %r217, %r218;
	// end inline asm
	mov.b64 	%rd99, {%r199, %r204};
	mov.b64 	%fd184, %rd99;
	setp.gt.s32 	%p52, %r168, 23;
	add.f64 	%fd185, %fd183, %fd184;
	selp.f64 	%fd186, %fd183, %fd185, %p52;
	mov.b64 	%rd100, %fd186;
	mov.b64 	{%r210, %r215}, %rd100;
	mov.b32 	%r216, 16;
	// begin inline asm
	shfl.sync.down.b32 %r209, %r210, %r216, %r217, %r218;
	// end inline asm
	// begin inline asm
	shfl.sync.down.b32 %r214, %r215, %r216, %r217, %r218;
	// end inline asm
	mov.b64 	%rd101, {%r209, %r214};
	mov.b64 	%fd187, %rd101;
	setp.gt.s32 	%p53, %r168, 15;
	add.f64 	%fd10, %fd186, %fd187;
	selp.f64 	%fd231, %fd186, %fd10, %p53;
	setp.ne.s32 	%p54, %r168, 0;
	@%p54 bra 	$L__BB9_15;
	shr.u32 	%r219, %r1, 2;
	and.b32  	%r220, %r219, 248;
	mov.u32 	%r221, _ZZN3cub18CUB_300001_SM_10006detail6reduce28DeviceReduceSingleTileKernelINS2_10policy_hubIdyN4cuda3std3__44plusIdEEE10Policy1000EPdSC_iS9_ddNS7_10__identityEEEvT0_T1_T2_T3_T4_T6_E12temp_storage;
	add.s32 	%r222, %r221, %r220;
	st.shared.f64 	[%r222+16], %fd10;
$L__BB9_15:
	bar.sync 	0;
	setp.ne.s32 	%p55, %r1, 0;
	@%p55 bra 	$L__BB9_37;
	ld.shared.f64 	%fd188, [_ZZN3cub18CUB_300001_SM_10006detail6reduce28DeviceReduceSingleTileKernelINS2_10policy_hubIdyN4cuda3std3__44plusIdEEE10Policy1000EPdSC_iS9_ddNS7_10__identityEEEvT0_T1_T2_T3_T4_T6_E12temp_storage+24];
	add.f64 	%fd189, %fd231, %fd188;
	ld.shared.f64 	%fd190, [_ZZN3cub18CUB_300001_SM_10006detail6reduce28DeviceReduceSingleTileKernelINS2_10policy_hubIdyN4cuda3std3__44plusIdEEE10Policy1000EPdSC_iS9_ddNS7_10__identityEEEvT0_T1_T2_T3_T4_T6_E12temp_storage+32];
	add.f64 	%fd191, %fd189, %fd190;
	ld.shared.f64 	%fd192, [_ZZN3cub18CUB_300001_SM_10006detail6reduce28DeviceReduceSingleTileKernelINS2_10policy_hubIdyN4cuda3std3__44plusIdEEE10Policy1000EPdSC_iS9_ddNS7_10__identityEEEvT0_T1_T2_T3_T4_T6_E12temp_storage+40];
	add.f64 	%fd193, %fd191, %fd192;
	ld.shared.f64 	%fd194, [_ZZN3cub18CUB_300001_SM_10006detail6reduce28DeviceReduceSingleTileKernelINS2_10policy_hubIdyN4cuda3std3__44plusIdEEE10Policy1000EPdSC_iS9_ddNS7_10__identityEEEvT0_T1_T2_T3_T4_T6_E12temp_storage+48];
	add.f64 	%fd195, %fd193, %fd194;
	ld.shared.f64 	%fd196, [_ZZN3cub18CUB_300001_SM_10006detail6reduce28DeviceReduceSingleTileKernelINS2_10policy_hubIdyN4cuda3std3__44plusIdEEE10Policy1000EPdSC_iS9_ddNS7_10__identityEEEvT0_T1_T2_T3_T4_T6_E12temp_storage+56];
	add.f64 	%fd197, %fd195, %fd196;
	ld.shared.f64 	%fd198, [_ZZN3cub18CUB_300001_SM_10006detail6reduce28DeviceReduceSingleTileKernelINS2_10policy_hubIdyN4cuda3std3__44plusIdEEE10Policy1000EPdSC_iS9_ddNS7_10__identityEEEvT0_T1_T2_T3_T4_T6_E12temp_storage+64];
	add.f64 	%fd199, %fd197, %fd198;
	ld.shared.f64 	%fd200, [_ZZN3cub18CUB_300001_SM_10006detail6reduce28DeviceReduceSingleTileKernelINS2_10policy_hubIdyN4cuda3std3__44plusIdEEE10Policy1000EPdSC_iS9_ddNS7_10__identityEEEvT0_T1_T2_T3_T4_T6_E12temp_storage+72];
	add.f64 	%fd201, %fd199, %fd200;
	ld.shared.f64 	%fd202, [_ZZN3cub18CUB_300001_SM_10006detail6reduce28DeviceReduceSingleTileKernelINS2_10policy_hubIdyN4cuda3std3__44plusIdEEE10Policy1000EPdSC_iS9_ddNS7_10__identityEEEvT0_T1_T2_T3_T4_T6_E12temp_storage+80];
	add.f64 	%fd203, %fd201, %fd202;
	ld.shared.f64 	%fd204, [_ZZN3cub18CUB_300001_SM_10006detail6reduce28DeviceReduceSingleTileKernelINS2_10policy_hubIdyN4cuda3std3__44plusIdEEE10Policy1000EPdSC_iS9_ddNS7_10__identityEEEvT0_T1_T2_T3_T4_T6_E12temp_storage+88];
	add.f64 	%fd205, %fd203, %fd204;
	ld.shared.f64 	%fd206, [_ZZN3cub18CUB_300001_SM_10006detail6reduce28DeviceReduceSingleTileKernelINS2_10policy_hubIdyN4cuda3std3__44plusIdEEE10Policy1000EPdSC_iS9_ddNS7_10__identityEEEvT0_T1_T2_T3_T4_T6_E12temp_storage+96];
	add.f64 	%fd207, %fd205, %fd206;
	ld.shared.f64 	%fd208, [_ZZN3cub18CUB_300001_SM_10006detail6reduce28DeviceReduceSingleTileKernelINS2_10policy_hubIdyN4cuda3std3__44plusIdEEE10Policy1000EPdSC_iS9_ddNS7_10__identityEEEvT0_T1_T2_T3_T4_T6_E12temp_storage+104];
	add.f64 	%fd209, %fd207, %fd208;
	ld.shared.f64 	%fd210, [_ZZN3cub18CUB_300001_SM_10006detail6reduce28DeviceReduceSingleTileKernelINS2_10policy_hubIdyN4cuda3std3__44plusIdEEE10Policy1000EPdSC_iS9_ddNS7_10__identityEEEvT0_T1_T2_T3_T4_T6_E12temp_storage+112];
	add.f64 	%fd211, %fd209, %fd210;
	ld.shared.f64 	%fd212, [_ZZN3cub18CUB_300001_SM_10006detail6reduce28DeviceReduceSingleTileKernelINS2_10policy_hubIdyN4cuda3std3__44plusIdEEE10Policy1000EPdSC_iS9_ddNS7_10__identityEEEvT0_T1_T2_T3_T4_T6_E12temp_storage+120];
	add.f64 	%fd213, %fd211, %fd212;
	ld.shared.f64 	%fd214, [_ZZN3cub18CUB_300001_SM_10006detail6reduce28DeviceReduceSingleTileKernelINS2_10policy_hubIdyN4cuda3std3__44plusIdEEE10Policy1000EPdSC_iS9_ddNS7_10__identityEEEvT0_T1_T2_T3_T4_T6_E12temp_storage+128];
	add.f64 	%fd215, %fd213, %fd214;
	ld.shared.f64 	%fd216, [_ZZN3cub18CUB_300001_SM_10006detail6reduce28DeviceReduceSingleTileKernelINS2_10policy_hubIdyN4cuda3std3__44plusIdEEE10Policy1000EPdSC_iS9_ddNS7_10__identityEEEvT0_T1_T2_T3_T4_T6_E12temp_storage+136];
	add.f64 	%fd231, %fd215, %fd216;
	bra.uni 	$L__BB9_37;
$L__BB9_17:
	// begin inline asm
	mov.u32 %r105, %laneid;
	// end inline asm
	and.b32  	%r156, %r1, 992;
	add.s32 	%r157, %r156, 32;
	setp.gt.s32 	%p26, %r157, %r34;
	not.b32 	%r158, %r156;
	add.s32 	%r159, %r34, %r158;
	selp.b32 	%r154, %r159, 31, %p26;
	mov.b64 	%rd82, %fd223;
	mov.b64 	{%r107, %r112}, %rd82;
	mov.b32 	%r113, 1;
	mov.b32 	%r155, -1;
	// begin inline asm
	shfl.sync.down.b32 %r106, %r107, %r113, %r154, %r155;
	// end inline asm
	// begin inline asm
	shfl.sync.down.b32 %r111, %r112, %r113, %r154, %r155;
	// end inline asm
	mov.b64 	%rd83, {%r106, %r111};
	mov.b64 	%fd117, %rd83;
	setp.lt.s32 	%p27, %r105, %r154;
	add.f64 	%fd118, %fd223, %fd117;
	selp.f64 	%fd119, %fd118, %fd223, %p27;
	mov.b64 	%rd84, %fd119;
	mov.b64 	{%r117, %r122}, %rd84;
	mov.b32 	%r123, 2;
	// begin inline asm
	shfl.sync.down.b32 %r116, %r117, %r123, %r154, %r155;
	// end inline asm
	// begin inline asm
	shfl.sync.down.b32 %r121, %r122, %r123, %r154, %r155;
	// end inline asm
	mov.b64 	%rd85, {%r116, %r121};
	mov.b64 	%fd120, %rd85;
	add.s32 	%r160, %r105, 2;
	setp.gt.s32 	%p28, %r160, %r154;
	add.f64 	%fd121, %fd119, %fd120;
	selp.f64 	%fd122, %fd119, %fd121, %p28;
	mov.b64 	%rd86, %fd122;
	mov.b64 	{%r127, %r132}, %rd86;
	mov.b32 	%r133, 4;
	// begin inline asm
	shfl.sync.down.b32 %r126, %r127, %r133, %r154, %r155;
	// end inline asm
	// begin inline asm
	shfl.sync.down.b32 %r131, %r132, %r133, %r154, %r155;
	// end inline asm
	mov.b64 	%rd87, {%r126, %r131};
	mov.b64 	%fd123, %rd87;
	add.s32 	%r161, %r105, 4;
	setp.gt.s32 	%p29, %r161, %r154;
	add.f64 	%fd124, %fd122, %fd123;
	selp.f64 	%fd125, %fd122, %fd124, %p29;
	mov.b64 	%rd88, %fd125;
	mov.b64 	{%r137, %r142}, %rd88;
	mov.b32 	%r143, 8;
	// begin inline asm
	shfl.sync.down.b32 %r136, %r137, %r143, %r154, %r155;
	// end inline asm
	// begin inline asm
	shfl.sync.down.b32 %r141, %r142, %r143, %r154, %r155;
	// end inline asm
	mov.b64 	%rd89, {%r136, %r141};
	mov.b64 	%fd126, %rd89;
	add.s32 	%r162, %r105, 8;
	setp.gt.s32 	%p30, %r162, %r154;
	add.f64 	%fd127, %fd125, %fd126;
	selp.f64 	%fd128, %fd125, %fd127, %p30;
	mov.b64 	%rd90, %fd128;
	mov.b64 	{%r147, %r152}, %rd90;
	mov.b32 	%r153, 16;
	// begin inline asm
	shfl.sync.down.b32 %r146, %r147, %r153, %r154, %r155;
	// end inline asm
	// begin inline asm
	shfl.sync.down.b32 %r151, %r152, %r153, %r154, %r155;
	// end inline asm
	mov.b64 	%rd91, {%r146, %r151};
	mov.b64 	%fd129, %rd91;
	add.s32 	%r163, %r105, 16;
	setp.gt.s32 	%p31, %r163, %r154;
	add.f64 	%fd130, %fd128, %fd129;
	selp.f64 	%fd231, %fd128, %fd130, %p31;
	setp.ne.s32 	%p32, %r105, 0;
	@%p32 bra 	$L__BB9_19;
	shr.u32 	%r164, %r1, 2;
	and.b32  	%r165, %r164, 248;
	mov.u32 	%r166, _ZZN3cub18CUB_300001_SM_10006detail6reduce28DeviceReduceSingleTileKernelINS2_10policy_hubIdyN4cuda3std3__44plusIdEEE10Policy1000EPdSC_iS9_ddNS7_10__identityEEEvT0_T1_T2_T3_T4_T6_E12temp_storage;
	add.s32 	%r167, %r166, %r165;
	st.shared.f64 	[%r167+16], %fd231;
$L__BB9_19:
	bar.sync 	0;
	setp.ne.s32 	%p33, %r1, 0;
	@%p33 bra 	$L__BB9_37;
	setp.gt.s32 	%p34, %r34, 32;
	ld.shared.f64 	%fd131, [_ZZN3cub18CUB_300001_SM_10006detail6reduce28DeviceReduceSingleTileKernelINS2_10policy_hubIdyN4cuda3std3__44plusIdEEE10Policy1000EPdSC_iS9_ddNS7_10__identityEEEvT0_T1_T2_T3_T4_T6_E12temp_storage+24];
	add.f64 	%fd132, %fd231, %fd131;
	selp.f64 	%fd133, %fd132, %fd231, %p34;
	setp.gt.s32 	%p35, %r34, 64;
	ld.shared.f64 	%fd134, [_ZZN3cub18CUB_300001_SM_10006detail6reduce28DeviceReduceSingleTileKernelINS2_10policy_hubIdyN4cuda3std3__44plusIdEEE10Policy1000EPdSC_iS9_ddNS7_10__identityEEEvT0_T1_T2_T3_T4_T6_E12temp_storage+32];
	add.f64 	%fd135, %fd134, %fd133;
	selp.f64 	%fd136, %fd135, %fd133, %p35;
	setp.gt.s32 	%p36, %r34, 96;
	ld.shared.f64 	%fd137, [_ZZN3cub18CUB_300001_SM_10006detail6reduce28DeviceReduceSingleTileKernelINS2_10policy_hubIdyN4cuda3std3__44plusIdEEE10Policy1000EPdSC_iS9_ddNS7_10__identityEEEvT0_T1_T2_T3_T4_T6_E12temp_storage+40];
	add.f64 	%fd138, %fd137, %fd136;
	selp.f64 	%fd139, %fd138, %fd136, %p36;
	setp.gt.s32 	%p37, %r34, 128;
	ld.shared.f64 	%fd140, [_ZZN3cub18CUB_300001_SM_10006detail6reduce28DeviceReduceSingleTileKernelINS2_10policy_hubIdyN4cuda3std3__44plusIdEEE10Policy1000EPdSC_iS9_ddNS7_10__identityEEEvT0_T1_T2_T3_T4_T6_E12temp_storage+48];
	add.f64 	%fd141, %fd140, %fd139;
	selp.f64 	%fd142, %fd141, %fd139, %p37;
	setp.gt.s32 	%p38, %r34, 160;
	ld.shared.f64 	%fd143, [_ZZN3cub18CUB_300001_SM_10006detail6reduce28DeviceReduceSingleTileKernelINS2_10policy_hubIdyN4cuda3std3__44plusIdEEE10Policy1000EPdSC_iS9_ddNS7_10__identityEEEvT0_T1_T2_T3_T4_T6_E12temp_storage+56];
	add.f64 	%fd144, %fd143, %fd142;
	selp.f64 	%fd145, %fd144, %fd142, %p38;
	setp.gt.s32 	%p39, %r34, 192;
	ld.shared.f64 	%fd146, [_ZZN3cub18CUB_300001_SM_10006detail6reduce28DeviceReduceSingleTileKernelINS2_10policy_hubIdyN4cuda3std3__44plusIdEEE10Policy1000EPdSC_iS9_ddNS7_10__identityEEEvT0_T1_T2_T3_T4_T6_E12temp_storage+64];
	add.f64 	%fd147, %fd146, %fd145;
	selp.f64 	%fd148, %fd147, %fd145, %p39;
	setp.gt.s32 	%p40, %r34, 224;
	ld.shared.f64 	%fd149, [_ZZN3cub18CUB_300001_SM_10006detail6reduce28DeviceReduceSingleTileKernelINS2_10policy_hubIdyN4cuda3std3__44plusIdEEE10Policy1000EPdSC_iS9_ddNS7_10__identityEEEvT0_T1_T2_T3_T4_T6_E12temp_storage+72];
	add.f64 	%fd150, %fd149, %fd148;
	selp.f64 	%fd151, %fd150, %fd148, %p40;
	setp.gt.s32 	%p41, %r34, 256;
	ld.shared.f64 	%fd152, [_ZZN3cub18CUB_300001_SM_10006detail6reduce28DeviceReduceSingleTileKernelINS2_10policy_hubIdyN4cuda3std3__44plusIdEEE10Policy1000EPdSC_iS9_ddNS7_10__identityEEEvT0_T1_T2_T3_T4_T6_E12temp_storage+80];
	add.f64 	%fd153, %fd152, %fd151;
	selp.f64 	%fd154, %fd153, %fd151, %p41;
	setp.gt.s32 	%p42, %r34, 288;
	ld.shared.f64 	%fd155, [_ZZN3cub18CUB_300001_SM_10006detail6reduce28DeviceReduceSingleTileKernelINS2_10policy_hubIdyN4cuda3std3__44plusIdEEE10Policy1000EPdSC_iS9_ddNS7_10__identityEEEvT0_T1_T2_T3_T4_T6_E12temp_storage+88];
	add.f64 	%fd156, %fd155, %fd154;
	selp.f64 	%fd157, %fd156, %fd154, %p42;
	setp.gt.s32 	%p43, %r34, 320;
	ld.shared.f64 	%fd158, [_ZZN3cub18CUB_300001_SM_10006detail6reduce28DeviceReduceSingleTileKernelINS2_10policy_hubIdyN4cuda3std3__44plusIdEEE10Policy1000EPdSC_iS9_ddNS7_10__identityEEEvT0_T1_T2_T3_T4_T6_E12temp_storage+96];
	add.f64 	%fd159, %fd158, %fd157;
	selp.f64 	%fd160, %fd159, %fd157, %p43;
	setp.gt.s32 	%p44, %r34, 352;
	ld.shared.f64 	%fd161, [_ZZN3cub18CUB_300001_SM_10006detail6reduce28DeviceReduceSingleTileKernelINS2_10policy_hubIdyN4cuda3std3__44plusIdEEE10Policy1000EPdSC_iS9_ddNS7_10__identityEEEvT0_T1_T2_T3_T4_T6_E12temp_storage+104];
	add.f64 	%fd162, %fd161, %fd160;
	selp.f64 	%fd163, %fd162, %fd160, %p44;
	setp.gt.s32 	%p45, %r34, 384;
	ld.shared.f64 	%fd164, [_ZZN3cub18CUB_300001_SM_10006detail6reduce28DeviceReduceSingleTileKernelINS2_10policy_hubIdyN4cuda3std3__44plusIdEEE10Policy1000EPdSC_iS9_ddNS7_10__identityEEEvT0_T1_T2_T3_T4_T6_E12temp_storage+112];
	add.f64 	%fd165, %fd164, %fd163;
	selp.f64 	%fd166, %fd165, %fd163, %p45;
	setp.gt.s32 	%p46, %r34, 416;
	ld.shared.f64 	%fd167, [_ZZN3cub18CUB_300001_SM_10006detail6reduce28DeviceReduceSingleTileKernelINS2_10policy_hubIdyN4cuda3std3__44plusIdEEE10Policy1000EPdSC_iS9_ddNS7_10__identityEEEvT0_T1_T2_T3_T4_T6_E12temp_storage+120];
	add.f64 	%fd168, %fd167, %fd166;
	selp.f64 	%fd169, %fd168, %fd166, %p46;
	setp.gt.s32 	%p47, %r34, 448;
	ld.shared.f64 	%fd170, [_ZZN3cub18CUB_300001_SM_10006detail6reduce28DeviceReduceSingleTileKernelINS2_10policy_hubIdyN4cuda3std3__44plusIdEEE10Policy1000EPdSC_iS9_ddNS7_10__identityEEEvT0_T1_T2_T3_T4_T6_E12temp_storage+128];
	add.f64 	%fd171, %fd170, %fd169;
	selp.f64 	%fd172, %fd171, %fd169, %p47;
	setp.gt.s32 	%p48, %r34, 480;
	ld.shared.f64 	%fd173, [_ZZN3cub18CUB_300001_SM_10006detail6reduce28DeviceReduceSingleTileKernelINS2_10policy_hubIdyN4cuda3std3__44plusIdEEE10Policy1000EPdSC_iS9_ddNS7_10__identityEEEvT0_T1_T2_T3_T4_T6_E12temp_storage+136];
	add.f64 	%fd174, %fd173, %fd172;
	selp.f64 	%fd231, %fd174, %fd172, %p48;
	bra.uni 	$L__BB9_37;
$L__BB9_21:
	mov.u32 	%r13, %tid.x;
	mul.wide.u32 	%rd24, %r13, 8;
	add.s64 	%rd11, %rd8, %rd24;
	// begin inline asm
	ld.global.nc.u64 %rd10, [%rd11];
	// end inline asm
	mov.b64 	%fd31, %rd10;
	add.s64 	%rd13, %rd11, 4096;
	// begin inline asm
	ld.global.nc.u64 %rd12, [%rd13];
	// end inline asm
	mov.b64 	%fd32, %rd12;
	add.s64 	%rd15, %rd11, 8192;
	// begin inline asm
	ld.global.nc.u64 %rd14, [%rd15];
	// end inline asm
	mov.b64 	%fd33, %rd14;
	add.s64 	%rd17, %rd11, 12288;
	// begin inline asm
	ld.global.nc.u64 %rd16, [%rd17];
	// end inline asm
	mov.b64 	%fd34, %rd16;
	add.s64 	%rd19, %rd11, 16384;
	// begin inline asm
	ld.global.nc.u64 %rd18, [%rd19];
	// end inline asm
	mov.b64 	%fd35, %rd18;
	add.s64 	%rd21, %rd11, 20480;
	// begin inline asm
	ld.global.nc.u64 %rd20, [%rd21];
	// end inline asm
	mov.b64 	%fd36, %rd20;
	add.s64 	%rd23, %rd11, 24576;
	// begin inline asm
	ld.global.nc.u64 %rd22, [%rd23];
	// end inline asm
	mov.b64 	%fd37, %rd22;
	add.f64 	%fd38, %fd31, %fd32;
	add.f64 	%fd39, %fd38, %fd33;
	add.f64 	%fd40, %fd39, %fd34;
	add.f64 	%fd41, %fd40, %fd35;
	add.f64 	%fd42, %fd41, %fd36;
	add.f64 	%fd230, %fd42, %fd37;
	setp.lt.u32 	%p3, %r34, 7168;
	mov.b32 	%r231, 3584;
	@%p3 bra 	$L__BB9_25;
	add.s32 	%r14, %r34, -3584;
	mov.b32 	%r231, 3584;
$L__BB9_23:
	add.s32 	%r37, %r231, %r13;
	mul.wide.u32 	%rd39, %r37, 8;
	add.s64 	%rd26, %rd8, %rd39;
	// begin inline asm
	ld.global.nc.u64 %rd25, [%rd26];
	// end inline asm
	mov.b64 	%fd43, %rd25;
	add.s64 	%rd28, %rd26, 4096;
	// begin inline asm
	ld.global.nc.u64 %rd27, [%rd28];
	// end inline asm
	mov.b64 	%fd44, %rd27;
	add.s64 	%rd30, %rd26, 8192;
	// begin inline asm
	ld.global.nc.u64 %rd29, [%rd30];
	// end inline asm
	mov.b64 	%fd45, %rd29;
	add.s64 	%rd32, %rd26, 12288;
	// begin inline asm
	ld.global.nc.u64 %rd31, [%rd32];
	// end inline asm
	mov.b64 	%fd46, %rd31;
	add.s64 	%rd34, %rd26, 16384;
	// begin inline asm
	ld.global.nc.u64 %rd33, [%rd34];
	// end inline asm
	mov.b64 	%fd47, %rd33;
	add.s64 	%rd36, %rd26, 20480;
	// begin inline asm
	ld.global.nc.u64 %rd35, [%rd36];
	// end inline asm
	mov.b64 	%fd48, %rd35;
	add.s64 	%rd38, %rd26, 24576;
	// begin inline asm
	ld.global.nc.u64 %rd37, [%rd38];
	// end inline asm
	mov.b64 	%fd49, %rd37;
	add.f64 	%fd50, %fd230, %fd43;
	add.f64 	%fd51, %fd50, %fd44;
	add.f64 	%fd52, %fd51, %fd45;
	add.f64 	%fd53, %fd52, %fd46;
	add.f64 	%fd54, %fd53, %fd47;
	add.f64 	%fd55, %fd54, %fd48;
	add.f64 	%fd230, %fd55, %fd49;
	sub.s32 	%r38, %r34, %r231;
	setp.lt.s32 	%p4, %r38, 3584;
	@%p4 bra 	$L__BB9_33;
	add.s32 	%r231, %r231, 3584;
	setp.le.s32 	%p5, %r231, %r14;
	@%p5 bra 	$L__BB9_23;
$L__BB9_25:
	setp.le.s32 	%p6, %r34, %r231;
	@%p6 bra 	$L__BB9_33;
	sub.s32 	%r18, %r34, %r231;
	setp.ge.s32 	%p7, %r13, %r18;
	@%p7 bra 	$L__BB9_33;
	not.b32 	%r39, %r13;
	add.s32 	%r40, %r34, %r39;
	sub.s32 	%r19, %r40, %r231;
	and.b32  	%r41, %r19, 1536;
	setp.eq.s32 	%p8, %r41, 1536;
	mov.u32 	%r235, %r13;
	@%p8 bra 	$L__BB9_30;
	add.s32 	%r233, %r13, %r231;
	shr.u32 	%r42, %r19, 9;
	add.s32 	%r43, %r42, 1;
	and.b32  	%r44, %r43, 3;
	neg.s32 	%r232, %r44;
	mov.u32 	%r235, %r13;
$L__BB9_29:
	.pragma "nounroll";
	mul.wide.u32 	%rd42, %r233, 8;
	add.s64 	%rd41, %rd8, %rd42;
	// begin inline asm
	ld.global.nc.u64 %rd40, [%rd41];
	// end inline asm
	mov.b64 	%fd57, %rd40;
	add.f64 	%fd230, %fd230, %fd57;
	add.s32 	%r235, %r235, 512;
	add.s32 	%r233, %r233, 512;
	add.s32 	%r232, %r232, 1;
	setp.ne.s32 	%p9, %r232, 0;
	@%p9 bra 	$L__BB9_29;
$L__BB9_30:
	setp.lt.u32 	%p10, %r19, 1536;
	@%p10 bra 	$L__BB9_33;
	cvt.u64.u32 	%rd43, %r235;
	cvt.u64.u32 	%rd44, %r231;
	add.s64 	%rd45, %rd43, %rd44;
	shl.b64 	%rd46, %rd45, 3;
	add.s64 	%rd47, %rd46, %rd8;
	add.s64 	%rd103, %rd47, 8192;
	add.s32 	%r236, %r235, %r231;
$L__BB9_32:
	mul.wide.u32 	%rd56, %r236, 8;
	add.s64 	%rd49, %rd8, %rd56;
	// begin inline asm
	ld.global.nc.u64 %rd48, [%rd49];
	// end inline asm
	mov.b64 	%fd58, %rd48;
	add.f64 	%fd59, %fd230, %fd58;
	add.s64 	%rd51, %rd103, -4096;
	// begin inline asm
	ld.global.nc.u64 %rd50, [%rd51];
	// end inline asm
	mov.b64 	%fd60, %rd50;
	add.f64 	%fd61, %fd59, %fd60;
	// begin inline asm
	ld.global.nc.u64 %rd52, [%rd103];
	// end inline asm
	mov.b64 	%fd62, %rd52;
	add.f64 	%fd63, %fd61, %fd62;
	add.s64 	%rd55, %rd103, 4096;
	// begin inline asm
	ld.global.nc.u64 %rd54, [%rd55];
	// end inline asm
	mov.b64 	%fd64, %rd54;
	add.f64 	%fd230, %fd63, %fd64;
	add.s32 	%r235, %r235, 2048;
	add.s64 	%rd103, %rd103, 16384;
	add.s32 	%r236, %r236, 2048;
	setp.lt.s32 	%p11, %r235, %r18;
	@%p11 bra 	$L__BB9_32;
$L__BB9_33:
	// begin inline asm
	mov.u32 %r45, %laneid;
	// end inline asm
	mov.b64 	%rd57, %fd230;
	mov.b64 	{%r47, %r52}, %rd57;
	mov.b32 	%r53, 1;
	mov.b32 	%r94, 31;
	mov.b32 	%r95, -1;
	// begin inline asm
	shfl.sync.down.b32 %r46, %r47, %r53, %r94, %r95;
	// end inline asm
	// begin inline asm
	shfl.sync.down.b32 %r51, %r52, %r53, %r94, %r95;
	// end inline asm
	mov.b64 	%rd58, {%r46, %r51};
	mov.b64 	%fd65, %rd58;
	setp.gt.s32 	%p12, %r45, 30;
	add.f64 	%fd66, %fd230, %fd65;
	selp.f64 	%fd67, %fd230, %fd66, %p12;
	mov.b64 	%rd59, %fd67;
	mov.b64 	{%r57, %r62}, %rd59;
	mov.b32 	%r63, 2;
	// begin inline asm
	shfl.sync.down.b32 %r56, %r57, %r63, %r94, %r95;
	// end inline asm
	// begin inline asm
	shfl.sync.down.b32 %r61, %r62, %r63, %r94, %r95;
	// end inline asm
	mov.b64 	%rd60, {%r56, %r61};
	mov.b64 	%fd68, %rd60;
	setp.gt.s32 	%p13, %r45, 29;
	add.f64 	%fd69, %fd67, %fd68;
	selp.f64 	%fd70, %fd67, %fd69, %p13;
	mov.b64 	%rd61, %fd70;
	mov.b64 	{%r67, %r72}, %rd61;
	mov.b32 	%r73, 4;
	// begin inline asm
	shfl.sync.down.b32 %r66, %r67, %r73, %r94, %r95;
	// end inline asm
	// begin inline asm
	shfl.sync.down.b32 %r71, %r72, %r73, %r94, %r95;
	// end inline asm
	mov.b64 	%rd62, {%r66, %r71};
	mov.b64 	%fd71, %rd62;
	setp.gt.s32 	%p14, %r45, 27;
	add.f64 	%fd72, %fd70, %fd71;
	selp.f64 	%fd73, %fd70, %fd72, %p14;
	mov.b64 	%rd63, %fd73;
	mov.b64 	{%r77, %r82}, %rd63;
	mov.b32 	%r83, 8;
	// begin inline asm
	shfl.sync.down.b32 %r76, %r77, %r83, %r94, %r95;
	// end inline asm
	// begin inline asm
	shfl.sync.down.b32 %r81, %r82, %r83, %r94, %r95;
	// end inline asm
	mov.b64 	%rd64, {%r76, %r81};
	mov.b64 	%fd74, %rd64;
	setp.gt.s32 	%p15, %r45, 23;
	add.f64 	%fd75, %fd73, %fd74;
	selp.f64 	%fd76, %fd73, %fd75, %p15;
	mov.b64 	%rd65, %fd76;
	mov.b64 	{%r87, %r92}, %rd65;
	mov.b32 	%r93, 16;
	// begin inline asm
	shfl.sync.down.b32 %r86, %r87, %r93, %r94, %r95;
	// end inline asm
	// begin inline asm
	shfl.sync.down.b32 %r91, %r92, %r93, %r94, %r95;
	// end inline asm
	mov.b64 	%rd66, {%r86, %r91};
	mov.b64 	%fd77, %rd66;
	setp.gt.s32 	%p16, %r45, 15;
	add.f64 	%fd26, %fd76, %fd77;
	selp.f64 	%fd231, %fd76, %fd26, %p16;
	setp.ne.s32 	%p17, %r45, 0;
	@%p17 bra 	$L__BB9_35;
	shr.u32 	%r96, %r13, 2;
	and.b32  	%r97, %r96, 248;
	mov.u32 	%r98, _ZZN3cub18CUB_300001_SM_10006detail6reduce28DeviceReduceSingleTileKernelINS2_10policy_hubIdyN4cuda3std3__44plusIdEEE10Policy1000EPdSC_iS9_ddNS7_10__identityEEEvT0_T1_T2_T3_T4_T6_E12temp_storage;
	add.s32 	%r99, %r98, %r97;
	st.shared.f64 	[%r99+16], %fd26;
$L__BB9_35:
	bar.sync 	0;
	setp.ne.s32 	%p18, %r13, 0;
	@%p18 bra 	$L__BB9_37;
	ld.shared.f64 	%fd78, [_ZZN3cub18CUB_300001_SM_10006detail6reduce28DeviceReduceSingleTileKernelINS2_10policy_hubIdyN4cuda3std3__44plusIdEEE10Policy1000EPdSC_iS9_ddNS7_10__identityEEEvT0_T1_T2_T3_T4_T6_E12temp_storage+24];
	add.f64 	%fd79, %fd231, %fd78;
	ld.shared.f64 	%fd80, [_ZZN3cub18CUB_300001_SM_10006detail6reduce28DeviceReduceSingleTileKernelINS2_10policy_hubIdyN4cuda3std3__44plusIdEEE10Policy1000EPdSC_iS9_ddNS7_10__identityEEEvT0_T1_T2_T3_T4_T6_E12temp_storage+32];
	add.f64 	%fd81, %fd79, %fd80;
	ld.shared.f64 	%fd82, [_ZZN3cub18CUB_300001_SM_10006detail6reduce28DeviceReduceSingleTileKernelINS2_10policy_hubIdyN4cuda3std3__44plusIdEEE10Policy1000EPdSC_iS9_ddNS7_10__identityEEEvT0_T1_T2_T3_T4_T6_E12temp_storage+40];
	add.f64 	%fd83, %fd81, %fd82;
	ld.shared.f64 	%fd84, [_ZZN3cub18CUB_300001_SM_10006detail6reduce28DeviceReduceSingleTileKernelINS2_10policy_hubIdyN4cuda3std3__44plusIdEEE10Policy1000EPdSC_iS9_ddNS7_10__identityEEEvT0_T1_T2_T3_T4_T6_E12temp_storage+48];
	add.f64 	%fd85, %fd83, %fd84;
	ld.shared.f64 	%fd86, [_ZZN3cub18CUB_300001_SM_10006detail6reduce28DeviceReduceSingleTileKernelINS2_10policy_hubIdyN4cuda3std3__44plusIdEEE10Policy1000EPdSC_iS9_ddNS7_10__identityEEEvT0_T1_T2_T3_T4_T6_E12temp_storage+56];
	add.f64 	%fd87, %fd85, %fd86;
	ld.shared.f64 	%fd88, [_ZZN3cub18CUB_300001_SM_10006detail6reduce28DeviceReduceSingleTileKernelINS2_10policy_hubIdyN4cuda3std3__44plusIdEEE10Policy1000EPdSC_iS9_ddNS7_10__identityEEEvT0_T1_T2_T3_T4_T6_E12temp_storage+64];
	add.f64 	%fd89, %fd87, %fd88;
	ld.shared.f64 	%fd90, [_ZZN3cub18CUB_300001_SM_10006detail6reduce28DeviceReduceSingleTileKernelINS2_10policy_hubIdyN4cuda3std3__44plusIdEEE10Policy1000EPdSC_iS9_ddNS7_10__identityEEEvT0_T1_T2_T3_T4_T6_E12temp_storage+72];
	add.f64 	%fd91, %fd89, %fd90;
	ld.shared.f64 	%fd92, [_ZZN3cub18CUB_300001_SM_10006detail6reduce28DeviceReduceSingleTileKernelINS2_10policy_hubIdyN4cuda3std3__44plusIdEEE10Policy1000EPdSC_iS9_ddNS7_10__identityEEEvT0_T1_T2_T3_T4_T6_E12temp_storage+80];
	add.f64 	%fd93, %fd91, %fd92;
	ld.shared.f64 	%fd94, [_ZZN3cub18CUB_300001_SM_10006detail6reduce28DeviceReduceSingleTileKernelINS2_10policy_hubIdyN4cuda3std3__44plusIdEEE10Policy1000EPdSC_iS9_ddNS7_10__identityEEEvT0_T1_T2_T3_T4_T6_E12temp_storage+88];
	add.f64 	%fd95, %fd93, %fd94;
	ld.shared.f64 	%fd96, [_ZZN3cub18CUB_300001_SM_10006detail6reduce28DeviceReduceSingleTileKernelINS2_10policy_hubIdyN4cuda3std3__44plusIdEEE10Policy1000EPdSC_iS9_ddNS7_10__identityEEEvT0_T1_T2_T3_T4_T6_E12temp_storage+96];
	add.f64 	%fd97, %fd95, %fd96;
	ld.shared.f64 	%fd98, [_ZZN3cub18CUB_300001_SM_10006detail6reduce28DeviceReduceSingleTileKernelINS2_10policy_hubIdyN4cuda3std3__44plusIdEEE10Policy1000EPdSC_iS9_ddNS7_10__identityEEEvT0_T1_T2_T3_T4_T6_E12temp_storage+104];
	add.f64 	%fd99, %fd97, %fd98;
	ld.shared.f64 	%fd100, [_ZZN3cub18CUB_300001_SM_10006detail6reduce28DeviceReduceSingleTileKernelINS2_10policy_hubIdyN4cuda3std3__44plusIdEEE10Policy1000EPdSC_iS9_ddNS7_10__identityEEEvT0_T1_T2_T3_T4_T6_E12temp_storage+112];
	add.f64 	%fd101, %fd99, %fd100;
	ld.shared.f64 	%fd102, [_ZZN3cub18CUB_300001_SM_10006detail6reduce28DeviceReduceSingleTileKernelINS2_10policy_hubIdyN4cuda3std3__44plusIdEEE10Policy1000EPdSC_iS9_ddNS7_10__identityEEEvT0_T1_T2_T3_T4_T6_E12temp_storage+120];
	add.f64 	%fd103, %fd101, %fd102;
	ld.shared.f64 	%fd104, [_ZZN3cub18CUB_300001_SM_10006detail6reduce28DeviceReduceSingleTileKernelINS2_10policy_hubIdyN4cuda3std3__44plusIdEEE10Policy1000EPdSC_iS9_ddNS7_10__identityEEEvT0_T1_T2_T3_T4_T6_E12temp_storage+128];
	add.f64 	%fd105, %fd103, %fd104;
	ld.shared.f64 	%fd106, [_ZZN3cub18CUB_300001_SM_10006detail6reduce28DeviceReduceSingleTileKernelINS2_10policy_hubIdyN4cuda3std3__44plusIdEEE10Policy1000EPdSC_iS9_ddNS7_10__identityEEEvT0_T1_T2_T3_T4_T6_E12temp_storage+136];
	add.f64 	%fd231, %fd105, %fd106;
$L__BB9_37:
	mov.u32 	%r223, %tid.x;
	setp.ne.s32 	%p56, %r223, 0;
	@%p56 bra 	$L__BB9_39;
	add.f64 	%fd217, %fd30, %fd231;
	st.global.f64 	[%rd1], %fd217;
$L__BB9_39:
	ret;

}


// ===== COMPILED SASS (sm_100) =====

	.target	sm_100

	.elftype	@"ET_EXEC"


//--------------------- .note.nv.tkinfo           --------------------------
	.section	.note.nv.tkinfo,"",@"SHT_NOTE"
	.sectionflags	@"SHF_NOTE_NV_TKINFO"
	.tkinfo
        /*0018*/ 	.word	0x00000002
        /*0030*/ 	.string	""
        /*0030*/ 	.string	"ptxas"
        /*0030*/ 	.string	"Cuda compilation tools, release 13.0, V13.0.88"
        /*0030*/ 	.string	"Build cuda_13.0.r13.0/compiler.36424714_0"
        /*0030*/ 	.string	"-arch sm_100 -m 64 "



//--------------------- .note.nv.cuinfo           --------------------------
	.section	.note.nv.cuinfo,"",@"SHT_NOTE"
	.sectionflags	@"SHF_NOTE_NV_CUINFO"
        /*0018*/ 	.short	0x0002
        /*001a*/ 	.short	0x0064
        /*001c*/ 	.short	0x0082
	.zero		2


//--------------------- .nv.info                  --------------------------
	.section	.nv.info,"",@"SHT_CUDA_INFO"
	.align	4


	//----- nvinfo : EIATTR_REGCOUNT
	.align		4
        /*0000*/ 	.byte	0x04, 0x2f
        /*0002*/ 	.short	(.L_44 - .L_43)
	.align		4
.L_43:
        /*0004*/ 	.word	index@(_ZN3cub18CUB_300001_SM_10006detail11EmptyKernelIvEEvv)
        /*0008*/ 	.word	0x00000004


	//----- nvinfo : EIATTR_FRAME_SIZE
	.align		4
.L_44:
        /*000c*/ 	.byte	0x04, 0x11
        /*000e*/ 	.short	(.L_46 - .L_45)
	.align		4
.L_45:
        /*0010*/ 	.word	index@(_ZN3cub18CUB_300001_SM_10006detail11EmptyKernelIvEEvv)
        /*0014*/ 	.word	0x00000000


	//----- nvinfo : EIATTR_REGCOUNT
	.align		4
.L_46:
        /*0018*/ 	.byte	0x04, 0x2f
        /*001a*/ 	.short	(.L_48 - .L_47)
	.align		4
.L_47:
        /*001c*/ 	.word	index@(_ZN3cub18CUB_300001_SM_10006detail8for_each13static_kernelINS2_12policy_hub_t12policy_500_tEmN6thrust24THRUST_300001_SM_1000_NS8cuda_cub20__uninitialized_fill7functorINS7_10device_ptrIdEEdEEEEvT0_T1_)
        /*0020*/ 	.word	0x00000009


	//----- nvinfo : EIATTR_FRAME_SIZE
	.align		4
.L_48:
        /*0024*/ 	.byte	0x04, 0x11
        /*0026*/ 	.short	(.L_50 - .L_49)
	.align		4
.L_49:
        /*0028*/ 	.word	index@(_ZN3cub18CUB_300001_SM_10006detail8for_each13static_kernelINS2_12policy_hub_t12policy_500_tEmN6thrust24THRUST_300001_SM_1000_NS8cuda_cub20__uninitialized_fill7functorINS7_10device_ptrIdEEdEEEEvT0_T1_)
        /*002c*/ 	.word	0x00000000


	//----- nvinfo : EIATTR_REGCOUNT
	.align		4
.L_50:
        /*0030*/ 	.byte	0x04, 0x2f
        /*0032*/ 	.short	(.L_52 - .L_51)
	.align		4
.L_51:
        /*0034*/ 	.word	index@(_ZN3cub18CUB_300001_SM_10006detail9transform16transform_kernelINS2_10policy_hubILb1EN4cuda3std3__45tupleIJN6thrust24THRUST_300001_SM_1000_NS6detail15normal_iteratorINSA_10device_ptrIdEEEEEEEE10policy1000Ei12calculate_piSF_JPdEEEvT0_iT1_T2_DpNS2_10kernel_argIT3_EE)
        /*0038*/ 	.word	0x00000020


	//----- nvinfo : EIATTR_FRAME_SIZE
	.align		4
.L_52:
        /*003c*/ 	.byte	0x04, 0x11
        /*003e*/ 	.short	(.L_54 - .L_53)
	.align		4
.L_53:
        /*0040*/ 	.word	index@($__internal_1_$__cuda_sm20_div_rn_f64_full)
        /*0044*/ 	.word	0x00000000


	//----- nvinfo : EIATTR_FRAME_SIZE
	.align		4
.L_54:
        /*0048*/ 	.byte	0x04, 0x11
        /*004a*/ 	.short	(.L_56 - .L_55)
	.align		4
.L_55:
        /*004c*/ 	.word	index@(_ZN3cub18CUB_300001_SM_10006detail9transform16transform_kernelINS2_10policy_hubILb1EN4cuda3std3__45tupleIJN6thrust24THRUST_300001_SM_1000_NS6detail15normal_iteratorINSA_10device_ptrIdEEEEEEEE10policy1000Ei12calculate_piSF_JPdEEEvT0_iT1_T2_DpNS2_10kernel_argIT3_EE)
        /*0050*/ 	.word	0x00000000


	//----- nvinfo : EIATTR_REGCOUNT
	.align		4
.L_56:
        /*0054*/ 	.byte	0x04, 0x2f
        /*0056*/ 	.short	(.L_58 - .L_57)
	.align		4
.L_57:
        /*0058*/ 	.word	index@(_ZN3cub18CUB_300001_SM_10006detail9transform16transform_kernelINS2_10policy_hubILb1EN4cuda3std3__45tupleIJN6thrust24THRUST_300001_SM_1000_NS6detail15normal_iteratorINSA_10device_ptrIdEEEEEEEE10policy1000El12calculate_piSF_JPdEEEvT0_iT1_T2_DpNS2_10kernel_argIT3_EE)
        /*005c*/ 	.word	0x00000022


	//----- nvinfo : EIATTR_FRAME_SIZE
	.align		4
.L_58:
        /*0060*/ 	.byte	0x04, 0x11
        /*0062*/ 	.short	(.L_60 - .L_59)
	.align		4
.L_59:
        /*0064*/ 	.word	index@($__internal_0_$__cuda_sm20_div_rn_f64_full)
        /*0068*/ 	.word	0x00000000


	//----- nvinfo : EIATTR_FRAME_SIZE
	.align		4
.L_60:
        /*006c*/ 	.byte	0x04, 0x11
        /*006e*/ 	.short	(.L_62 - .L_61)
	.align		4
.L_61:
        /*0070*/ 	.word	index@(_ZN3cub18CUB_300001_SM_10006detail9transform16transform_kernelINS2_10policy_hubILb1EN4cuda3std3__45tupleIJN6thrust24THRUST_300001_SM_1000_NS6detail15normal_iteratorINSA_10device_ptrIdEEEEEEEE10policy1000El12calculate_piSF_JPdEEEvT0_iT1_T2_DpNS2_10kernel_argIT3_EE)
        /*0074*/ 	.word	0x00000000


	//----- nvinfo : EIATTR_REGCOUNT
	.align		4
.L_62:
        /*0078*/ 	.byte	0x04, 0x2f
        /*007a*/ 	.short	(.L_64 - .L_63)
	.align		4
.L_63:
        /*007c*/ 	.word	index@(_ZN3cub18CUB_300001_SM_10006detail6reduce28DeviceReduceSingleTileKernelINS2_10policy_hubIdjN4cuda3std3__44plusIdEEE10Policy1000EN6thrust24THRUST_300001_SM_1000_NS6detail15normal_iteratorINSD_10device_ptrIdEEEEPdjS9_ddNS7_10__identityEEEvT0_T1_T2_T3_T4_T6_)
        /*0080*/ 	.word	0x0000002d


	//----- nvinfo : EIATTR_FRAME_SIZE
	.align		4
.L_64:
        /*0084*/ 	.byte	0x04, 0x11
        /*0086*/ 	.short	(.L_66 - .L_65)
	.align		4
.L_65:
        /*0088*/ 	.word	index@(_ZN3cub18CUB_300001_SM_10006detail6reduce28DeviceReduceSingleTileKernelINS2_10policy_hubIdjN4cuda3std3__44plusIdEEE10Policy1000EN6thrust24THRUST_300001_SM_1000_NS6detail15normal_iteratorINSD_10device_ptrIdEEEEPdjS9_ddNS7_10__identityEEEvT0_T1_T2_T3_T4_T6_)
        /*008c*/ 	.word	0x00000000


	//----- nvinfo : EIATTR_REGCOUNT
	.align		4
.L_66:
        /*0090*/ 	.byte	0x04, 0x2f
        /*0092*/ 	.short	(.L_68 - .L_67)
	.align		4
.L_67:
        /*0094*/ 	.word	index@(_ZN3cub18CUB_300001_SM_10006detail6reduce18DeviceReduceKernelINS2_10policy_hubIdjN4cuda3std3__44plusIdEEE10Policy1000EN6thrust24THRUST_300001_SM_1000_NS6detail15normal_iteratorINSD_10device_ptrIdEEEEjS9_dNS7_10__identityEEEvT0_PT3_T1_NS0_13GridEvenShareISN_EET2_T4_)
        /*0098*/ 	.word	0x00000020


	//----- nvinfo : EIATTR_FRAME_SIZE
	.align		4
.L_68:
        /*009c*/ 	.byte	0x04, 0x11
        /*009e*/ 	.short	(.L_70 - .L_69)
	.align		4
.L_69:
        /*00a0*/ 	.word	index@(_ZN3cub18CUB_300001_SM_10006detail6reduce18DeviceReduceKernelINS2_10policy_hubIdjN4cuda3std3__44plusIdEEE10Policy1000EN6thrust24THRUST_300001_SM_1000_NS6detail15normal_iteratorINSD_10device_ptrIdEEEEjS9_dNS7_10__identityEEEvT0_PT3_T1_NS0_13GridEvenShareISN_EET2_T4_)
        /*00a4*/ 	.word	0x00000000


	//----- nvinfo : EIATTR_REGCOUNT
	.align		4
.L_70:
        /*00a8*/ 	.byte	0x04, 0x2f
        /*00aa*/ 	.short	(.L_72 - .L_71)
	.align		4
.L_71:
        /*00ac*/ 	.word	index@(_ZN3cub18CUB_300001_SM_10006detail6reduce28DeviceReduceSingleTileKernelINS2_10policy_hubIdjN4cuda3std3__44plusIdEEE10Policy1000EPdSC_iS9_ddNS7_10__identityEEEvT0_T1_T2_T3_T4_T6_)
        /*00b0*/ 	.word	0x00000030


	//----- nvinfo : EIATTR_FRAME_SIZE
	.align		4
.L_72:
        /*00b4*/ 	.byte	0x04, 0x11
        /*00b6*/ 	.short	(.L_74 - .L_73)
	.align		4
.L_73:
        /*00b8*/ 	.word	index@(_ZN3cub18CUB_300001_SM_10006detail6reduce28DeviceReduceSingleTileKernelINS2_10policy_hubIdjN4cuda3std3__44plusIdEEE10Policy1000EPdSC_iS9_ddNS7_10__identityEEEvT0_T1_T2_T3_T4_T6_)
        /*00bc*/ 	.word	0x00000000


	//----- nvinfo : EIATTR_REGCOUNT
	.align		4
.L_74:
        /*00c0*/ 	.byte	0x04, 0x2f
        /*00c2*/ 	.short	(.L_76 - .L_75)
	.align		4
.L_75:
        /*00c4*/ 	.word	index@(_ZN3cub18CUB_300001_SM_10006detail6reduce28DeviceReduceSingleTileKernelINS2_10policy_hubIdyN4cuda3std3__44plusIdEEE10Policy1000EN6thrust24THRUST_300001_SM_1000_NS6detail15normal_iteratorINSD_10device_ptrIdEEEEPdyS9_ddNS7_10__identityEEEvT0_T1_T2_T3_T4_T6_)
        /*00c8*/ 	.word	0x0000002e


	//----- nvinfo : EIATTR_FRAME_SIZE
	.align		4
.L_76:
        /*00cc*/ 	.byte	0x04, 0x11
        /*00ce*/ 	.short	(.L_78 - .L_77)
	.align		4
.L_77:
        /*00d0*/ 	.word	index@(_ZN3cub18CUB_300001_SM_10006detail6reduce28DeviceReduceSingleTileKernelINS2_10policy_hubIdyN4cuda3std3__44plusIdEEE10Policy1000EN6thrust24THRUST_300001_SM_1000_NS6detail15normal_iteratorINSD_10device_ptrIdEEEEPdyS9_ddNS7_10__identityEEEvT0_T1_T2_T3_T4_T6_)
        /*00d4*/ 	.word	0x00000000


	//----- nvinfo : EIATTR_REGCOUNT
	.align		4
.L_78:
        /*00d8*/ 	.byte	0x04, 0x2f
        /*00da*/ 	.short	(.L_80 - .L_79)
	.align		4
.L_79:
        /*00dc*/ 	.word	index@(_ZN3cub18CUB_300001_SM_10006detail6reduce18DeviceReduceKernelINS2_10policy_hubIdyN4cuda3std3__44plusIdEEE10Policy1000EN6thrust24THRUST_300001_SM_1000_NS6detail15normal_iteratorINSD_10device_ptrIdEEEEyS9_dNS7_10__identityEEEvT0_PT3_T1_NS0_13GridEvenShareISN_EET2_T4_)
        /*00e0*/ 	.word	0x0000001d


	//----- nvinfo : EIATTR_FRAME_SIZE
	.align		4
.L_80:
        /*00e4*/ 	.byte	0x04, 0x11
        /*00e6*/ 	.short	(.L_82 - .L_81)
	.align		4
.L_81:
        /*00e8*/ 	.word	index@(_ZN3cub18CUB_300001_SM_10006detail6reduce18DeviceReduceKernelINS2_10policy_hubIdyN4cuda3std3__44plusIdEEE10Policy1000EN6thrust24THRUST_300001_SM_1000_NS6detail15normal_iteratorINSD_10device_ptrIdEEEEyS9_dNS7_10__identityEEEvT0_PT3_T1_NS0_13GridEvenShareISN_EET2_T4_)
        /*00ec*/ 	.word	0x00000000


	//----- nvinfo : EIATTR_REGCOUNT
	.align		4
.L_82:
        /*00f0*/ 	.byte	0x04, 0x2f
        /*00f2*/ 	.short	(.L_84 - .L_83)
	.align		4
.L_83:
        /*00f4*/ 	.word	index@(_ZN3cub18CUB_300001_SM_10006detail6reduce28DeviceReduceSingleTileKernelINS2_10policy_hubIdyN4cuda3std3__44plusIdEEE10Policy1000EPdSC_iS9_ddNS7_10__identityEEEvT0_T1_T2_T3_T4_T6_)
        /*00f8*/ 	.word	0x00000030


	//----- nvinfo : EIATTR_FRAME_SIZE
	.align		4
.L_84:
        /*00fc*/ 	.byte	0x04, 0x11
        /*00fe*/ 	.short	(.L_86 - .L_85)
	.align		4
.L_85:
        /*0100*/ 	.word	index@(_ZN3cub18CUB_300001_SM_10006detail6reduce28DeviceReduceSingleTileKernelINS2_10policy_hubIdyN4cuda3std3__44plusIdEEE10Policy1000EPdSC_iS9_ddNS7_10__identityEEEvT0_T1_T2_T3_T4_T6_)
        /*0104*/ 	.word	0x00000000


	//----- nvinfo : EIATTR_MIN_STACK_SIZE
	.align		4
.L_86:
        /*0108*/ 	.byte	0x04, 0x12
        /*010a*/ 	.short	(.L_88 - .L_87)
	.align		4
.L_87:
        /*010c*/ 	.word	index@(_ZN3cub18CUB_300001_SM_10006detail6reduce28DeviceReduceSingleTileKernelINS2_10policy_hubIdyN4cuda3std3__44plusIdEEE10Policy1000EPdSC_iS9_ddNS7_10__identityEEEvT0_T1_T2_T3_T4_T6_)
        /*0110*/ 	.word	0x00000000


	//----- nvinfo : EIATTR_MIN_STACK_SIZE
	.align		4
.L_88:
        /*0114*/ 	.byte	0x04, 0x12
        /*0116*/ 	.short	(.L_90 - .L_89)
	.align		4
.L_89:
        /*0118*/ 	.word	index@(_ZN3cub18CUB_300001_SM_10006detail6reduce18DeviceReduceKernelINS2_10policy_hubIdyN4cuda3std3__44plusIdEEE10Policy1000EN6thrust24THRUST_300001_SM_1000_NS6detail15normal_iteratorINSD_10device_ptrIdEEEEyS9_dNS7_10__identityEEEvT0_PT3_T1_NS0_13GridEvenShareISN_EET2_T4_)
        /*011c*/ 	.word	0x00000000


	//----- nvinfo : EIATTR_MIN_STACK_SIZE
	.align		4
.L_90:
        /*0120*/ 	.byte	0x04, 0x12
        /*0122*/ 	.short	(.L_92 - .L_91)
	.align		4
.L_91:
        /*0124*/ 	.word	index@(_ZN3cub18CUB_300001_SM_10006detail6reduce28DeviceReduceSingleTileKernelINS2_10policy_hubIdyN4cuda3std3__44plusIdEEE10Policy1000EN6thrust24THRUST_300001_SM_1000_NS6detail15normal_iteratorINSD_10device_ptrIdEEEEPdyS9_ddNS7_10__identityEEEvT0_T1_T2_T3_T4_T6_)
        /*0128*/ 	.word	0x00000000


	//----- nvinfo : EIATTR_MIN_STACK_SIZE
	.align		4
.L_92:
        /*012c*/ 	.byte	0x04, 0x12
        /*012e*/ 	.short	(.L_94 - .L_93)
	.align		4
.L_93:
        /*0130*/ 	.word	index@(_ZN3cub18CUB_300001_SM_10006detail6reduce28DeviceReduceSingleTileKernelINS2_10policy_hubIdjN4cuda3std3__44plusIdEEE10Policy1000EPdSC_iS9_ddNS7_10__identityEEEvT0_T1_T2_T3_T4_T6_)
        /*0134*/ 	.word	0x00000000


	//----- nvinfo : EIATTR_MIN_STACK_SIZE
	.align		4
.L_94:
        /*0138*/ 	.byte	0x04, 0x12
        /*013a*/ 	.short	(.L_96 - .L_95)
	.align		4
.L_95:
        /*013c*/ 	.word	index@(_ZN3cub18CUB_300001_SM_10006detail6reduce18DeviceReduceKernelINS2_10policy_hubIdjN4cuda3std3__44plusIdEEE10Policy1000EN6thrust24THRUST_300001_SM_1000_NS6detail15normal_iteratorINSD_10device_ptrIdEEEEjS9_dNS7_10__identityEEEvT0_PT3_T1_NS0_13GridEvenShareISN_EET2_T4_)
        /*0140*/ 	.word	0x00000000


	//----- nvinfo : EIATTR_MIN_STACK_SIZE
	.align		4
.L_96:
        /*0144*/ 	.byte	0x04, 0x12
        /*0146*/ 	.short	(.L_98 - .L_97)
	.align		4
.L_97:
        /*0148*/ 	.word	index@(_ZN3cub18CUB_300001_SM_10006detail6reduce28DeviceReduceSingleTileKernelINS2_10policy_hubIdjN4cuda3std3__44plusIdEEE10Policy1000EN6thrust24THRUST_300001_SM_1000_NS6detail15normal_iteratorINSD_10device_ptrIdEEEEPdjS9_ddNS7_10__identityEEEvT0_T1_T2_T3_T4_T6_)
        /*014c*/ 	.word	0x00000000


	//----- nvinfo : EIATTR_MIN_STACK_SIZE
	.align		4
.L_98:
        /*0150*/ 	.byte	0x04, 0x12
        /*0152*/ 	.short	(.L_100 - .L_99)
	.align		4
.L_99:
        /*0154*/ 	.word	index@(_ZN3cub18CUB_300001_SM_10006detail9transform16transform_kernelINS2_10policy_hubILb1EN4cuda3std3__45tupleIJN6thrust24THRUST_300001_SM_1000_NS6detail15normal_iteratorINSA_10device_ptrIdEEEEEEEE10policy1000El12calculate_piSF_JPdEEEvT0_iT1_T2_DpNS2_10kernel_argIT3_EE)
        /*0158*/ 	.word	0x00000000


	//----- nvinfo : EIATTR_MIN_STACK_SIZE
	.align		4
.L_100:
        /*015c*/ 	.byte	0x04, 0x12
        /*015e*/ 	.short	(.L_102 - .L_101)
	.align		4
.L_101:
        /*0160*/ 	.word	index@(_ZN3cub18CUB_300001_SM_10006detail9transform16transform_kernelINS2_10policy_hubILb1EN4cuda3std3__45tupleIJN6thrust24THRUST_300001_SM_1000_NS6detail15normal_iteratorINSA_10device_ptrIdEEEEEEEE10policy1000Ei12calculate_piSF_JPdEEEvT0_iT1_T2_DpNS2_10kernel_argIT3_EE)
        /*0164*/ 	.word	0x00000000


	//----- nvinfo : EIATTR_MIN_STACK_SIZE
	.align		4
.L_102:
        /*0168*/ 	.byte	0x04, 0x12
        /*016a*/ 	.short	(.L_104 - .L_103)
	.align		4
.L_103:
        /*016c*/ 	.word	index@(_ZN3cub18CUB_300001_SM_10006detail8for_each13static_kernelINS2_12policy_hub_t12policy_500_tEmN6thrust24THRUST_300001_SM_1000_NS8cuda_cub20__uninitialized_fill7functorINS7_10device_ptrIdEEdEEEEvT0_T1_)
        /*0170*/ 	.word	0x00000000


	//----- nvinfo : EIATTR_MIN_STACK_SIZE
	.align		4
.L_104:
        /*0174*/ 	.byte	0x04, 0x12
        /*0176*/ 	.short	(.L_106 - .L_105)
	.align		4
.L_105:
        /*0178*/ 	.word	index@(_ZN3cub18CUB_300001_SM_10006detail11EmptyKernelIvEEvv)
        /*017c*/ 	.word	0x00000000
.L_106:


//--------------------- .nv.compat                --------------------------
	.section	.nv.compat,"",@"SHT_CUDA_COMPAT_INFO"
	.align	4
        /*0000*/ 	.byte	0x02, 0x09, 0x00, 0x00, 0x02, 0x02, 0x01, 0x00, 0x02, 0x05, 0x05, 0x00, 0x03, 0x07, 0x01, 0x01
        /*0010*/ 	.byte	0x02, 0x03, 0x00, 0x00, 0x02, 0x06, 0x01, 0x00, 0x04, 0x0b, 0x08, 0x00, 0x01, 0x00, 0x00, 0x00
        /*0020*/ 	.byte	0x00, 0x00, 0x00, 0x00


//--------------------- .nv.info._ZN3cub18CUB_300001_SM_10006detail6reduce28DeviceReduceSingleTileKernelINS2_10policy_hubIdyN4cuda3std3__44plusIdEEE10Policy1000EPdSC_iS9_ddNS7_10__identityEEEvT0_T1_T2_T3_T4_T6_ --------------------------
	.section	.nv.info._ZN3cub18CUB_300001_SM_10006detail6reduce28DeviceReduceSingleTileKernelINS2_10policy_hubIdyN4cuda3std3__44plusIdEEE10Policy1000EPdSC_iS9_ddNS7_10__identityEEEvT0_T1_T2_T3_T4_T6_,"",@"SHT_CUDA_INFO"
	.sectionflags	@""
	.align	4


	//----- nvinfo : EIATTR_CUDA_API_VERSION
	.align		4
        /*0000*/ 	.byte	0x04, 0x37
        /*0002*/ 	.short	(.L_108 - .L_107)
.L_107:
        /*0004*/ 	.word	0x00000082


	//----- nvinfo : EIATTR_KPARAM_INFO
	.align		4
.L_108:
        /*0008*/ 	.byte	0x04, 0x17
        /*000a*/ 	.short	(.L_110 - .L_109)
.L_109:
        /*000c*/ 	.word	0x00000000
        /*0010*/ 	.short	0x0005
        /*0012*/ 	.short	0x0020
        /*0014*/ 	.byte	0x00, 0xf0, 0x05, 0x00


	//----- nvinfo : EIATTR_KPARAM_INFO
	.align		4
.L_110:
        /*0018*/ 	.byte	0x04, 0x17
        /*001a*/ 	.short	(.L_112 - .L_111)
.L_111:
        /*001c*/ 	.word	0x00000000
        /*0020*/ 	.short	0x0004
        /*0022*/ 	.short	0x0018
        /*0024*/ 	.byte	0x00, 0xf0, 0x21, 0x00


	//----- nvinfo : EIATTR_KPARAM_INFO
	.align		4
.L_112:
        /*0028*/ 	.byte	0x04, 0x17
        /*002a*/ 	.short	(.L_114 - .L_113)
.L_113:
        /*002c*/ 	.word	0x00000000
        /*0030*/ 	.short	0x0003
        /*0032*/ 	.short	0x0014
        /*0034*/ 	.byte	0x00, 0xf0, 0x05, 0x00


	//----- nvinfo : EIATTR_KPARAM_INFO
	.align		4
.L_114:
        /*0038*/ 	.byte	0x04, 0x17
        /*003a*/ 	.short	(.L_116 - .L_115)
.L_115:
        /*003c*/ 	.word	0x00000000
        /*0040*/ 	.short	0x0002
        /*0042*/ 	.short	0x0010
        /*0044*/ 	.byte	0x00, 0xf0, 0x11, 0x00


	//----- nvinfo : EIATTR_KPARAM_INFO
	.align		4
.L_116:
        /*0048*/ 	.byte	0x04, 0x17
        /*004a*/ 	.short	(.L_118 - .L_117)
.L_117:
        /*004c*/ 	.word	0x00000000
        /*0050*/ 	.short	0x0001
        /*0052*/ 	.short	0x0008
        /*0054*/ 	.byte	0x00, 0xf5, 0x21, 0x00


	//----- nvinfo : EIATTR_KPARAM_INFO
	.align		4
.L_118:
        /*0058*/ 	.byte	0x04, 0x17
        /*005a*/ 	.short	(.L_120 - .L_119)
.L_119:
        /*005c*/ 	.word	0x00000000
        /*0060*/ 	.short	0x0000
        /*0062*/ 	.short	0x0000
        /*0064*/ 	.byte	0x00, 0xf5, 0x21, 0x00


	//----- nvinfo : EIATTR_SPARSE_MMA_MASK
	.align		4
.L_120:
        /*0068*/ 	.byte	0x03, 0x50
        /*006a*/ 	.short	0x0000


	//----- nvinfo : EIATTR_MAXREG_COUNT
	.align		4
        /*006c*/ 	.byte	0x03, 0x1b
        /*006e*/ 	.short	0x0080


	//----- nvinfo : EIATTR_NUM_BARRIERS
	.align		4
        /*0070*/ 	.byte	0x02, 0x4c
        /*0072*/ 	.byte	0x01
	.zero		1


	//----- nvinfo : EIATTR_MERCURY_ISA_VERSION
	.align		4
        /*0074*/ 	.byte	0x03, 0x5f
        /*0076*/ 	.short	0x0101


	//----- nvinfo : EIATTR_COOP_GROUP_MASK_REGIDS
	.align		4
        /*0078*/ 	.byte	0x04, 0x29
        /*007a*/ 	.short	(.L_122 - .L_121)


	//   ....[0]....
.L_121:
        /*007c*/ 	.word	0xffffffff


	//   ....[1]....
        /*0080*/ 	.word	0xffffffff


	//   ....[2]....
        /*0084*/ 	.word	0xffffffff


	//   ....[3]....
        /*0088*/ 	.word	0xffffffff


	//   ....[4]....
        /*008c*/ 	.word	0xffffffff


	//   ....[5]....
        /*0090*/ 	.word	0xffffffff


	//   ....[6]....
        /*0094*/ 	.word	0xffffffff


	//   ....[7]....
        /*0098*/ 	.word	0xffffffff


	//   ....[8]....
        /*009c*/ 	.word	0xffffffff


	//   ....[9]....
        /*00a0*/ 	.word	0xffffffff


	//   ....[10]....
        /*00a4*/ 	.word	0xffffffff


	//   ....[11]....
        /*00a8*/ 	.word	0xffffffff


	//   ....[12]....
        /*00ac*/ 	.word	0xffffffff


	//   ....[13]....
        /*00b0*/ 	.word	0xffffffff


	//   ....[14]....
        /*00b4*/ 	.word	0xffffffff


	//   ....[15]....
        /*00b8*/ 	.word	0xffffffff


	//   ....[16]....
        /*00bc*/ 	.word	0xffffffff


	//   ....[17]....
        /*00c0*/ 	.word	0xffffffff


	//   ....[18]....
        /*00c4*/ 	.word	0xffffffff


	//   ....[19]....
        /*00c8*/ 	.word	0xffffffff


	//   ....[20]....
        /*00cc*/ 	.word	0xffffffff


	//   ....[21]....
        /*00d0*/ 	.word	0xffffffff


	//   ....[22]....
        /*00d4*/ 	.word	0xffffffff


	//   ....[23]....
        /*00d8*/ 	.word	0xffffffff


	//   ....[24]....
        /*00dc*/ 	.word	0xffffffff


	//   ....[25]....
        /*00e0*/ 	.word	0xffffffff


	//   ....[26]....
        /*00e4*/ 	.word	0xffffffff


	//   ....[27]....
        /*00e8*/ 	.word	0xffffffff


	//   ....[28]....
        /*00ec*/ 	.word	0xffffffff


	//   ....[29]....
        /*00f0*/ 	.word	0xffffffff


	//----- nvinfo : EIATTR_COOP_GROUP_INSTR_OFFSETS
	.align		4
.L_122:
        /*00f4*/ 	.byte	0x04, 0x28
        /*00f6*/ 	.short	(.L_124 - .L_123)


	//   ....[0]....
.L_123:
        /*00f8*/ 	.word	0x00000960


	//   ....[1]....
        /*00fc*/ 	.word	0x00000970


	//   ....[2]....
        /*0100*/ 	.word	0x000009e0


	//   ....[3]....
        /*0104*/ 	.word	0x00000a10


	//   ....[4]....
        /*0108*/ 	.word	0x00000a70


	//   ....[5]....
        /*010c*/ 	.word	0x00000a80


	//   ....[6]....
        /*0110*/ 	.word	0x00000ae0


	//   ....[7]....
        /*0114*/ 	.word	0x00000af0


	//   ....[8]....
        /*0118*/ 	.word	0x00000b40


	//   ....[9]....
        /*011c*/ 	.word	0x00000b60


	//   ....[10]....
        /*0120*/ 	.word	0x00000e10


	//   ....[11]....
        /*0124*/ 	.word	0x00000e20


	//   ....[12]....
        /*0128*/ 	.word	0x00000eb0


	//   ....[13]....
        /*012c*/ 	.word	0x00000ed0


	//   ....[14]....
        /*0130*/ 	.word	0x00000f20


	//   ....[15]....
        /*0134*/ 	.word	0x00000f40


	//   ....[16]....
        /*0138*/ 	.word	0x00000f90


	//   ....[17]....
        /*013c*/ 	.word	0x00000fb0


	//   ....[18]....
        /*0140*/ 	.word	0x00001000


	//   ....[19]....
        /*0144*/ 	.word	0x00001030


	//   ....[20]....
        /*0148*/ 	.word	0x000020b0


	//   ....[21]....
        /*014c*/ 	.word	0x000020c0


	//   ....[22]....
        /*0150*/ 	.word	0x00002130


	//   ....[23]....
        /*0154*/ 	.word	0x00002140


	//   ....[24]....
        /*0158*/ 	.word	0x000021a0


	//   ....[25]....
        /*015c*/ 	.word	0x000021b0


	//   ....[26]....
        /*0160*/ 	.word	0x00002200


	//   ....[27]....
        /*0164*/ 	.word	0x00002220


	//   ....[28]....
        /*0168*/ 	.word	0x00002280


	//   ....[29]....
        /*016c*/ 	.word	0x000022b0


	//----- nvinfo : EIATTR_VRC_CTA_INIT_COUNT
	.align		4
.L_124:
        /*0170*/ 	.byte	0x02, 0x4a
	.zero		1
	.zero		1


	//----- nvinfo : EIATTR_EXIT_INSTR_OFFSETS
	.align		4
        /*0174*/ 	.byte	0x04, 0x1c
        /*0176*/ 	.short	(.L_126 - .L_125)


	//   ....[0]....
.L_125:
        /*0178*/ 	.word	0x00000080


	//   ....[1]....
        /*017c*/ 	.word	0x000000c0


	//   ....[2]....
        /*0180*/ 	.word	0x00002510


	//   ....[3]....
        /*0184*/ 	.word	0x00002560


	//----- nvinfo : EIATTR_MAX_THREADS
	.align		4
.L_126:
        /*0188*/ 	.byte	0x04, 0x05
        /*018a*/ 	.short	(.L_128 - .L_127)
.L_127:
        /*018c*/ 	.word	0x00000200
        /*0190*/ 	.word	0x00000001
        /*0194*/ 	.word	0x00000001


	//----- nvinfo : EIATTR_CRS_STACK_SIZE
	.align		4
.L_128:
        /*0198*/ 	.byte	0x04, 0x1e
        /*019a*/ 	.short	(.L_130 - .L_129)
.L_129:
        /*019c*/ 	.word	0x00000000


	//----- nvinfo : EIATTR_CBANK_PARAM_SIZE
	.align		4
.L_130:
        /*01a0*/ 	.byte	0x03, 0x19
        /*01a2*/ 	.short	0x0021


	//----- nvinfo : EIATTR_PARAM_CBANK
	.align		4
        /*01a4*/ 	.byte	0x04, 0x0a
        /*01a6*/ 	.short	(.L_132 - .L_131)
	.align		4
.L_131:
        /*01a8*/ 	.word	index@(.nv.constant0._ZN3cub18CUB_300001_SM_10006detail6reduce28DeviceReduceSingleTileKernelINS2_10policy_hubIdyN4cuda3std3__44plusIdEEE10Policy1000EPdSC_iS9_ddNS7_10__identityEEEvT0_T1_T2_T3_T4_T6_)
        /*01ac*/ 	.short	0x0380
        /*01ae*/ 	.short	0x0021


	//----- nvinfo : EIATTR_SW_WAR
	.align		4
.L_132:
        /*01b0*/ 	.byte	0x04, 0x36
        /*01b2*/ 	.short	(.L_134 - .L_133)
.L_133:
        /*01b4*/ 	.word	0x00000008
.L_134:


//--------------------- .nv.info._ZN3cub18CUB_300001_SM_10006detail6reduce18DeviceReduceKernelINS2_10policy_hubIdyN4cuda3std3__44plusIdEEE10Policy1000EN6thrust24THRUST_300001_SM_1000_NS6detail15normal_iteratorINSD_10device_ptrIdEEEEyS9_dNS7_10__identityEEEvT0_PT3_T1_NS0_13GridEvenShareISN_EET2_T4_ --------------------------
	.section	.nv.info._ZN3cub18CUB_300001_SM_10006detail6reduce18DeviceReduceKernelINS2_10policy_hubIdyN4cuda3std3__44plusIdEEE10Policy1000EN6thrust24THRUST_300001_SM_1000_NS6detail15normal_iteratorINSD_10device_ptrIdEEEEyS9_dNS7_10__identityEEEvT0_PT3_T1_NS0_13GridEvenShareISN_EET2_T4_,"",@"SHT_CUDA_INFO"
	.sectionflags	@""
	.align	4


	//----- nvinfo : EIATTR_CUDA_API_VERSION
	.align		4
        /*0000*/ 	.byte	0x04, 0x37
        /*0002*/ 	.short	(.L_136 - .L_135)
.L_135:
        /*0004*/ 	.word	0x00000082


	//----- nvinfo : EIATTR_KPARAM_INFO
	.align		4
.L_136:
        /*0008*/ 	.byte	0x04, 0x17
        /*000a*/ 	.short	(.L_138 - .L_137)
.L_137:
        /*000c*/ 	.word	0x00000000
        /*0010*/ 	.short	0x0005
        /*0012*/ 	.short	0x0061
        /*0014*/ 	.byte	0x00, 0xf0, 0x05, 0x00


	//----- nvinfo : EIATTR_KPARAM_INFO
	.align		4
.L_138:
        /*0018*/ 	.byte	0x04, 0x17
        /*001a*/ 	.short	(.L_140 - .L_139)
.L_139:
        /*001c*/ 	.word	0x00000000
        /*0020*/ 	.short	0x0004
        /*0022*/ 	.short	0x0060
        /*0024*/ 	.byte	0x00, 0xf0, 0x05, 0x00


	//----- nvinfo : EIATTR_KPARAM_INFO
	.align		4
.L_140:
        /*0028*/ 	.byte	0x04, 0x17
        /*002a*/ 	.short	(.L_142 - .L_141)
.L_141:
        /*002c*/ 	.word	0x00000000
        /*0030*/ 	.short	0x0003
        /*0032*/ 	.short	0x0018
        /*0034*/ 	.byte	0x00, 0xf0, 0x21, 0x01


	//----- nvinfo : EIATTR_KPARAM_INFO
	.align		4
.L_142:
        /*0038*/ 	.byte	0x04, 0x17
        /*003a*/ 	.short	(.L_144 - .L_143)
.L_143:
        /*003c*/ 	.word	0x00000000
        /*0040*/ 	.short	0x0002
        /*0042*/ 	.short	0x0010
        /*0044*/ 	.byte	0x00, 0xf0, 0x21, 0x00


	//----- nvinfo : EIATTR_KPARAM_INFO
	.align		4
.L_144:
        /*0048*/ 	.byte	0x04, 0x17
        /*004a*/ 	.short	(.L_146 - .L_145)
.L_145:
        /*004c*/ 	.word	0x00000000
        /*0050*/ 	.short	0x0001
        /*0052*/ 	.short	0x0008
        /*0054*/ 	.byte	0x00, 0xf5, 0x21, 0x00


	//----- nvinfo : EIATTR_KPARAM_INFO
	.align		4
.L_146:
        /*0058*/ 	.byte	0x04, 0x17
        /*005a*/ 	.short	(.L_148 - .L_147)
.L_147:
        /*005c*/ 	.word	0x00000000
        /*0060*/ 	.short	0x0000
        /*0062*/ 	.short	0x0000
        /*0064*/ 	.byte	0x00, 0xf0, 0x21, 0x00


	//----- nvinfo : EIATTR_SPARSE_MMA_MASK
	.align		4
.L_148:
        /*0068*/ 	.byte	0x03, 0x50
        /*006a*/ 	.short	0x0000


	//----- nvinfo : EIATTR_MAXREG_COUNT
	.align		4
        /*006c*/ 	.byte	0x03, 0x1b
        /*006e*/ 	.short	0x0080


	//----- nvinfo : EIATTR_NUM_BARRIERS
	.align		4
        /*0070*/ 	.byte	0x02, 0x4c
        /*0072*/ 	.byte	0x01
	.zero		1


	//----- nvinfo : EIATTR_MERCURY_ISA_VERSION
	.align		4
        /*0074*/ 	.byte	0x03, 0x5f
        /*0076*/ 	.short	0x0101


	//----- nvinfo : EIATTR_COOP_GROUP_MASK_REGIDS
	.align		4
        /*0078*/ 	.byte	0x04, 0x29
        /*007a*/ 	.short	(.L_150 - .L_149)


	//   ....[0]....
.L_149:
        /*007c*/ 	.word	0xffffffff


	//   ....[1]....
        /*0080*/ 	.word	0xffffffff


	//   ....[2]....
        /*0084*/ 	.word	0xffffffff


	//   ....[3]....
        /*0088*/ 	.word	0xffffffff


	//   ....[4]....
        /*008c*/ 	.word	0xffffffff


	//   ....[5]....
        /*0090*/ 	.word	0xffffffff


	//   ....[6]....
        /*0094*/ 	.word	0xffffffff


	//   ....[7]....
        /*0098*/ 	.word	0xffffffff


	//   ....[8]....
        /*009c*/ 	.word	0xffffffff


	//   ....[9]....
        /*00a0*/ 	.word	0xffffffff


	//   ....[10]....
        /*00a4*/ 	.word	0xffffffff


	//   ....[11]....
        /*00a8*/ 	.word	0xffffffff


	//   ....[12]....
        /*00ac*/ 	.word	0xffffffff


	//   ....[13]....
        /*00b0*/ 	.word	0xffffffff


	//   ....[14]....
        /*00b4*/ 	.word	0xffffffff


	//   ....[15]....
        /*00b8*/ 	.word	0xffffffff


	//   ....[16]....
        /*00bc*/ 	.word	0xffffffff


	//   ....[17]....
        /*00c0*/ 	.word	0xffffffff


	//   ....[18]....
        /*00c4*/ 	.word	0xffffffff


	//   ....[19]....
        /*00c8*/ 	.word	0xffffffff


	//   ....[20]....
        /*00cc*/ 	.word	0xffffffff


	//   ....[21]....
        /*00d0*/ 	.word	0xffffffff


	//   ....[22]....
        /*00d4*/ 	.word	0xffffffff


	//   ....[23]....
        /*00d8*/ 	.word	0xffffffff


	//   ....[24]....
        /*00dc*/ 	.word	0xffffffff


	//   ....[25]....
        /*00e0*/ 	.word	0xffffffff


	//   ....[26]....
        /*00e4*/ 	.word	0xffffffff


	//   ....[27]....
        /*00e8*/ 	.word	0xffffffff


	//   ....[28]....
        /*00ec*/ 	.word	0xffffffff


	//   ....[29]....
        /*00f0*/ 	.word	0xffffffff


	//----- nvinfo : EIATTR_COOP_GROUP_INSTR_OFFSETS
	.align		4
.L_150:
        /*00f4*/ 	.byte	0x04, 0x28
        /*00f6*/ 	.short	(.L_152 - .L_151)


	//   ....[0]....
.L_151:
        /*00f8*/ 	.word	0x000009a0


	//   ....[1]....
        /*00fc*/ 	.word	0x000009b0


	//   ....[2]....
        /*0100*/ 	.word	0x00000a20


	//   ....[3]....
        /*0104*/ 	.word	0x00000a40


	//   ....[4]....
        /*0108*/ 	.word	0x00000ab0


	//   ....[5]....
        /*010c*/ 	.word	0x00000ac0


	//   ....[6]....
        /*0110*/ 	.word	0x00000b10


	//   ....[7]....
        /*0114*/ 	.word	0x00000b30


	//   ....[8]....
        /*0118*/ 	.word	0x00000ba0


	//   ....[9]....
        /*011c*/ 	.word	0x00000bb0


	//   ....[10]....
        /*0120*/ 	.word	0x00000e50


	//   ....[11]....
        /*0124*/ 	.word	0x00000e60


	//   ....[12]....
        /*0128*/ 	.word	0x00000ee0


	//   ....[13]....
        /*012c*/ 	.word	0x00000f00


	//   ....[14]....
        /*0130*/ 	.word	0x00000f50


	//   ....[15]....
        /*0134*/ 	.word	0x00000f80


	//   ....[16]....
        /*0138*/ 	.word	0x00000fd0


	//   ....[17]....
        /*013c*/ 	.word	0x00000ff0


	//   ....[18]....
        /*0140*/ 	.word	0x00001060


	//   ....[19]....
        /*0144*/ 	.word	0x00001090


	//   ....[20]....
        /*0148*/ 	.word	0x00002360


	//   ....[21]....
        /*014c*/ 	.word	0x00002370


	//   ....[22]....
        /*0150*/ 	.word	0x000023f0


	//   ....[23]....
        /*0154*/ 	.word	0x00002400


	//   ....[24]....
        /*0158*/ 	.word	0x00002460


	//   ....[25]....
        /*015c*/ 	.word	0x00002470


	//   ....[26]....
        /*0160*/ 	.word	0x000024c0


	//   ....[27]....
        /*0164*/ 	.word	0x000024f0


	//   ....[28]....
        /*0168*/ 	.word	0x00002570


	//   ....[29]....
        /*016c*/ 	.word	0x00002580


	//----- nvinfo : EIATTR_VRC_CTA_INIT_COUNT
	.align		4
.L_152:
        /*0170*/ 	.byte	0x02, 0x4a
	.zero		1
	.zero		1


	//----- nvinfo : EIATTR_EXIT_INSTR_OFFSETS
	.align		4
        /*0174*/ 	.byte	0x04, 0x1c
        /*0176*/ 	.short	(.L_154 - .L_153)


	//   ....[0]....
.L_153:
        /*0178*/ 	.word	0x000027b0


	//   ....[1]....
        /*017c*/ 	.word	0x00002810


	//----- nvinfo : EIATTR_MAX_THREADS
	.align		4
.L_154:
        /*0180*/ 	.byte	0x04, 0x05
        /*0182*/ 	.short	(.L_156 - .L_155)
.L_155:
        /*0184*/ 	.word	0x00000200
        /*0188*/ 	.word	0x00000001
        /*018c*/ 	.word	0x00000001


	//----- nvinfo : EIATTR_CRS_STACK_SIZE
	.align		4
.L_156:
        /*0190*/ 	.byte	0x04, 0x1e
        /*0192*/ 	.short	(.L_158 - .L_157)
.L_157:
        /*0194*/ 	.word	0x00000000


	//----- nvinfo : EIATTR_CBANK_PARAM_SIZE
	.align		4
.L_158:
        /*0198*/ 	.byte	0x03, 0x19
        /*019a*/ 	.short	0x0062


	//----- nvinfo : EIATTR_PARAM_CBANK
	.align		4
        /*019c*/ 	.byte	0x04, 0x0a
        /*019e*/ 	.short	(.L_160 - .L_159)
	.align		4
.L_159:
        /*01a0*/ 	.word	index@(.nv.constant0._ZN3cub18CUB_300001_SM_10006detail6reduce18DeviceReduceKernelINS2_10policy_hubIdyN4cuda3std3__44plusIdEEE10Policy1000EN6thrust24THRUST_300001_SM_1000_NS6detail15normal_iteratorINSD_10device_ptrIdEEEEyS9_dNS7_10__identityEEEvT0_PT3_T1_NS0_13GridEvenShareISN_EET2_T4_)
        /*01a4*/ 	.short	0x0380
        /*01a6*/ 	.short	0x0062


	//----- nvinfo : EIATTR_SW_WAR
	.align		4
.L_160:
        /*01a8*/ 	.byte	0x04, 0x36
        /*01aa*/ 	.short	(.L_162 - .L_161)
.L_161:
        /*01ac*/ 	.word	0x00000008
.L_162:


//--------------------- .nv.info._ZN3cub18CUB_300001_SM_10006detail6reduce28DeviceReduceSingleTileKernelINS2_10policy_hubIdyN4cuda3std3__44plusIdEEE10Policy1000EN6thrust24THRUST_300001_SM_1000_NS6detail15normal_iteratorINSD_10device_ptrIdEEEEPdyS9_ddNS7_10__identityEEEvT0_T1_T2_T3_T4_T6_ --------------------------
	.section	.nv.info._ZN3cub18CUB_300001_SM_10006detail6reduce28DeviceReduceSingleTileKernelINS2_10policy_hubIdyN4cuda3std3__44plusIdEEE10Policy1000EN6thrust24THRUST_300001_SM_1000_NS6detail15normal_iteratorINSD_10device_ptrIdEEEEPdyS9_ddNS7_10__identityEEEvT0_T1_T2_T3_T4_T6_,"",@"SHT_CUDA_INFO"
	.sectionflags	@""
	.align	4


	//----- nvinfo : EIATTR_CUDA_API_VERSION
	.align		4
        /*0000*/ 	.byte	0x04, 0x37
        /*0002*/ 	.short	(.L_164 - .L_163)
.L_163:
        /*0004*/ 	.word	0x00000082


	//----- nvinfo : EIATTR_KPARAM_INFO
	.align		4
.L_164:
        /*0008*/ 	.byte	0x04, 0x17
        /*000a*/ 	.short	(.L_166 - .L_165)
.L_165:
        /*000c*/ 	.word	0x00000000
        /*0010*/ 	.short	0x0005
        /*0012*/ 	.short	0x0028
        /*0014*/ 	.byte	0x00, 0xf0, 0x05, 0x00


	//----- nvinfo : EIATTR_KPARAM_INFO
	.align		4
.L_166:
        /*0018*/ 	.byte	0x04, 0x17
        /*001a*/ 	.short	(.L_168 - .L_167)
.L_167:
        /*001c*/ 	.word	0x00000000
        /*0020*/ 	.short	0x0004
        /*0022*/ 	.short	0x0020
        /*0024*/ 	.byte	0x00, 0xf0, 0x21, 0x00


	//----- nvinfo : EIATTR_KPARAM_INFO
	.align		4
.L_168:
        /*0028*/ 	.byte	0x04, 0x17
        /*002a*/ 	.short	(.L_170 - .L_169)
.L_169:
        /*002c*/ 	.word	0x00000000
        /*0030*/ 	.short	0x0003
        /*0032*/ 	.short	0x0018
        /*0034*/ 	.byte	0x00, 0xf0, 0x05, 0x00


	//----- nvinfo : EIATTR_KPARAM_INFO
	.align		4
.L_170:
        /*0038*/ 	.byte	0x04, 0x17
        /*003a*/ 	.short	(.L_172 - .L_171)
.L_171:
        /*003c*/ 	.word	0x00000000
        /*0040*/ 	.short	0x0002
        /*0042*/ 	.short	0x0010
        /*0044*/ 	.byte	0x00, 0xf0, 0x21, 0x00


	//----- nvinfo : EIATTR_KPARAM_INFO
	.align		4
.L_172:
        /*0048*/ 	.byte	0x04, 0x17
        /*004a*/ 	.short	(.L_174 - .L_173)
.L_173:
        /*004c*/ 	.word	0x00000000
        /*0050*/ 	.short	0x0001
        /*0052*/ 	.short	0x0008
        /*0054*/ 	.byte	0x00, 0xf5, 0x21, 0x00


	//----- nvinfo : EIATTR_KPARAM_INFO
	.align		4
.L_174:
        /*0058*/ 	.byte	0x04, 0x17
        /*005a*/ 	.short	(.L_176 - .L_175)
.L_175:
        /*005c*/ 	.word	0x00000000
        /*0060*/ 	.short	0x0000
        /*0062*/ 	.short	0x0000
        /*0064*/ 	.byte	0x00, 0xf0, 0x21, 0x00


	//----- nvinfo : EIATTR_SPARSE_MMA_MASK
	.align		4
.L_176:
        /*0068*/ 	.byte	0x03, 0x50
        /*006a*/ 	.short	0x0000


	//----- nvinfo : EIATTR_MAXREG_COUNT
	.align		4
        /*006c*/ 	.byte	0x03, 0x1b
        /*006e*/ 	.short	0x0080


	//----- nvinfo : EIATTR_NUM_BARRIERS
	.align		4
        /*0070*/ 	.byte	0x02, 0x4c
        /*0072*/ 	.byte	0x01
	.zero		1


	//----- nvinfo : EIATTR_MERCURY_ISA_VERSION
	.align		4
        /*0074*/ 	.byte	0x03, 0x5f
        /*0076*/ 	.short	0x0101


	//----- nvinfo : EIATTR_COOP_GROUP_MASK_REGIDS
	.align		4
        /*0078*/ 	.byte	0x04, 0x29
        /*007a*/ 	.short	(.L_178 - .L_177)


	//   ....[0]....
.L_177:
        /*007c*/ 	.word	0xffffffff


	//   ....[1]....
        /*0080*/ 	.word	0xffffffff


	//   ....[2]....
        /*0084*/ 	.word	0xffffffff


	//   ....[3]....
        /*0088*/ 	.word	0xffffffff


	//   ....[4]....
        /*008c*/ 	.word	0xffffffff


	//   ....[5]....
        /*0090*/ 	.word	0xffffffff


	//   ....[6]....
        /*0094*/ 	.word	0xffffffff


	//   ....[7]....
        /*0098*/ 	.word	0xffffffff


	//   ....[8]....
        /*009c*/ 	.word	0xffffffff


	//   ....[9]....
        /*00a0*/ 	.word	0xffffffff


	//   ....[10]....
        /*00a4*/ 	.word	0xffffffff


	//   ....[11]....
        /*00a8*/ 	.word	0xffffffff


	//   ....[12]....
        /*00ac*/ 	.word	0xffffffff


	//   ....[13]....
        /*00b0*/ 	.word	0xffffffff


	//   ....[14]....
        /*00b4*/ 	.word	0xffffffff


	//   ....[15]....
        /*00b8*/ 	.word	0xffffffff


	//   ....[16]....
        /*00bc*/ 	.word	0xffffffff


	//   ....[17]....
        /*00c0*/ 	.word	0xffffffff


	//   ....[18]....
        /*00c4*/ 	.word	0xffffffff


	//   ....[19]....
        /*00c8*/ 	.word	0xffffffff


	//   ....[20]....
        /*00cc*/ 	.word	0xffffffff


	//   ....[21]....
        /*00d0*/ 	.word	0xffffffff


	//   ....[22]....
        /*00d4*/ 	.word	0xffffffff


	//   ....[23]....
        /*00d8*/ 	.word	0xffffffff


	//   ....[24]....
        /*00dc*/ 	.word	0xffffffff


	//   ....[25]....
        /*00e0*/ 	.word	0xffffffff


	//   ....[26]....
        /*00e4*/ 	.word	0xffffffff


	//   ....[27]....
        /*00e8*/ 	.word	0xffffffff


	//   ....[28]....
        /*00ec*/ 	.word	0xffffffff


	//   ....[29]....
        /*00f0*/ 	.word	0xffffffff


	//----- nvinfo : EIATTR_COOP_GROUP_INSTR_OFFSETS
	.align		4
.L_178:
        /*00f4*/ 	.byte	0x04, 0x28
        /*00f6*/ 	.short	(.L_180 - .L_179)


	//   ....[0]....
.L_179:
        /*00f8*/ 	.word	0x00000910


	//   ....[1]....
        /*00fc*/ 	.word	0x00000920


	//   ....[2]....
        /*0100*/ 	.word	0x00000990


	//   ....[3]....
        /*0104*/ 	.word	0x000009a0


	//   ....[4]....
        /*0108*/ 	.word	0x00000a00


	//   ....[5]....
        /*010c*/ 	.word	0x00000a10


	//   ....[6]....
        /*0110*/ 	.word	0x00000a60


	//   ....[7]....
        /*0114*/ 	.word	0x00000a80


	//   ....[8]....
        /*0118*/ 	.word	0x00000ae0


	//   ....[9]....
        /*011c*/ 	.word	0x00000b10


	//   ....[10]....
        /*0120*/ 	.word	0x00000dc0


	//   ....[11]....
        /*0124*/ 	.word	0x00000dd0


	//   ....[12]....
        /*0128*/ 	.word	0x00000e60


	//   ....[13]....
        /*012c*/ 	.word	0x00000e70


	//   ....[14]....
        /*0130*/ 	.word	0x00000ed0


	//   ....[15]....
        /*0134*/ 	.word	0x00000ee0


	//   ....[16]....
        /*0138*/ 	.word	0x00000f30


	//   ....[17]....
        /*013c*/ 	.word	0x00000f50


	//   ....[18]....
        /*0140*/ 	.word	0x00000fc0


	//   ....[19]....
        /*0144*/ 	.word	0x00000ff0


	//   ....[20]....
        /*0148*/ 	.word	0x00002180


	//   ....[21]....
        /*014c*/ 	.word	0x00002190


	//   ....[22]....
        /*0150*/ 	.word	0x00002200


	//   ....[23]....
        /*0154*/ 	.word	0x00002210


	//   ....[24]....
        /*0158*/ 	.word	0x00002270


	//   ....[25]....
        /*015c*/ 	.word	0x00002280


	//   ....[26]....
        /*0160*/ 	.word	0x000022d0


	//   ....[27]....
        /*0164*/ 	.word	0x000022f0


	//   ....[28]....
        /*0168*/ 	.word	0x00002350


	//   ....[29]....
        /*016c*/ 	.word	0x00002380


	//----- nvinfo : EIATTR_VRC_CTA_INIT_COUNT
	.align		4
.L_180:
        /*0170*/ 	.byte	0x02, 0x4a
	.zero		1
	.zero		1


	//----- nvinfo : EIATTR_EXIT_INSTR_OFFSETS
	.align		4
        /*0174*/ 	.byte	0x04, 0x1c
        /*0176*/ 	.short	(.L_182 - .L_181)


	//   ....[0]....
.L_181:
        /*0178*/ 	.word	0x000000a0


	//   ....[1]....
        /*017c*/ 	.word	0x000000e0


	//   ....[2]....
        /*0180*/ 	.word	0x000025e0


	//   ....[3]....
        /*0184*/ 	.word	0x00002630


	//----- nvinfo : EIATTR_MAX_THREADS
	.align		4
.L_182:
        /*0188*/ 	.byte	0x04, 0x05
        /*018a*/ 	.short	(.L_184 - .L_183)
.L_183:
        /*018c*/ 	.word	0x00000200
        /*0190*/ 	.word	0x00000001
        /*0194*/ 	.word	0x00000001


	//----- nvinfo : EIATTR_CRS_STACK_SIZE
	.align		4
.L_184:
        /*0198*/ 	.byte	0x04, 0x1e
        /*019a*/ 	.short	(.L_186 - .L_185)
.L_185:
        /*019c*/ 	.word	0x00000000


	//----- nvinfo : EIATTR_CBANK_PARAM_SIZE
	.align		4
.L_186:
        /*01a0*/ 	.byte	0x03, 0x19
        /*01a2*/ 	.short	0x0029


	//----- nvinfo : EIATTR_PARAM_CBANK
	.align		4
        /*01a4*/ 	.byte	0x04, 0x0a
        /*01a6*/ 	.short	(.L_188 - .L_187)
	.align		4
.L_187:
        /*01a8*/ 	.word	index@(.nv.constant0._ZN3cub18CUB_300001_SM_10006detail6reduce28DeviceReduceSingleTileKernelINS2_10policy_hubIdyN4cuda3std3__44plusIdEEE10Policy1000EN6thrust24THRUST_300001_SM_1000_NS6detail15normal_iteratorINSD_10device_ptrIdEEEEPdyS9_ddNS7_10__identityEEEvT0_T1_T2_T3_T4_T6_)
        /*01ac*/ 	.short	0x0380
        /*01ae*/ 	.short	0x0029


	//----- nvinfo : EIATTR_SW_WAR
	.align		4
.L_188:
        /*01b0*/ 	.byte	0x04, 0x36
        /*01b2*/ 	.short	(.L_190 - .L_189)
.L_189:
        /*01b4*/ 	.word	0x00000008
.L_190:


//--------------------- .nv.info._ZN3cub18CUB_300001_SM_10006detail6reduce28DeviceReduceSingleTileKernelINS2_10policy_hubIdjN4cuda3std3__44plusIdEEE10Policy1000EPdSC_iS9_ddNS7_10__identityEEEvT0_T1_T2_T3_T4_T6_ --------------------------
	.section	.nv.info._ZN3cub18CUB_300001_SM_10006detail6reduce28DeviceReduceSingleTileKernelINS2_10policy_hubIdjN4cuda3std3__44plusIdEEE10Policy1000EPdSC_iS9_ddNS7_10__identityEEEvT0_T1_T2_T3_T4_T6_,"",@"SHT_CUDA_INFO"
	.sectionflags	@""
	.align	4


	//----- nvinfo : EIATTR_CUDA_API_VERSION
	.align		4
        /*0000*/ 	.byte	0x04, 0x37
        /*0002*/ 	.short	(.L_192 - .L_191)
.L_191:
        /*0004*/ 	.word	0x00000082


	//----- nvinfo : EIATTR_KPARAM_INFO
	.align		4
.L_192:
        /*0008*/ 	.byte	0x04, 0x17
        /*000a*/ 	.short	(.L_194 - .L_193)
.L_193:
        /*000c*/ 	.word	0x00000000
        /*0010*/ 	.short	0x0005
        /*0012*/ 	.short	0x0020
        /*0014*/ 	.byte	0x00, 0xf0, 0x05, 0x00


	//----- nvinfo : EIATTR_KPARAM_INFO
	.align		4
.L_194:
        /*0018*/ 	.byte	0x04, 0x17
        /*001a*/ 	.short	(.L_196 - .L_195)
.L_195:
        /*001c*/ 	.word	0x00000000
        /*0020*/ 	.short	0x0004
        /*0022*/ 	.short	0x0018
        /*0024*/ 	.byte	0x00, 0xf0, 0x21, 0x00


	//----- nvinfo : EIATTR_KPARAM_INFO
	.align		4
.L_196:
        /*0028*/ 	.byte	0x04, 0x17
        /*002a*/ 	.short	(.L_198 - .L_197)
.L_197:
        /*002c*/ 	.word	0x00000000
        /*0030*/ 	.short	0x0003
        /*0032*/ 	.short	0x0014
        /*0034*/ 	.byte	0x00, 0xf0, 0x05, 0x00


	//----- nvinfo : EIATTR_KPARAM_INFO
	.align		4
.L_198:
        /*0038*/ 	.byte	0x04, 0x17
        /*003a*/ 	.short	(.L_200 - .L_199)
.L_199:
        /*003c*/ 	.word	0x00000000
        /*0040*/ 	.short	0x0002
        /*0042*/ 	.short	0x0010
        /*0044*/ 	.byte	0x00, 0xf0, 0x11, 0x00


	//----- nvinfo : EIATTR_KPARAM_INFO
	.align		4
.L_200:
        /*0048*/ 	.byte	0x04, 0x17
        /*004a*/ 	.short	(.L_202 - .L_201)
.L_201:
        /*004c*/ 	.word	0x00000000
        /*0050*/ 	.short	0x0001
        /*0052*/ 	.short	0x0008
        /*0054*/ 	.byte	0x00, 0xf5, 0x21, 0x00


	//----- nvinfo : EIATTR_KPARAM_INFO
	.align		4
.L_202:
        /*0058*/ 	.byte	0x04, 0x17
        /*005a*/ 	.short	(.L_204 - .L_203)
.L_203:
        /*005c*/ 	.word	0x00000000
        /*0060*/ 	.short	0x0000
        /*0062*/ 	.short	0x0000
        /*0064*/ 	.byte	0x00, 0xf5, 0x21, 0x00


	//----- nvinfo : EIATTR_SPARSE_MMA_MASK
	.align		4
.L_204:
        /*0068*/ 	.byte	0x03, 0x50
        /*006a*/ 	.short	0x0000


	//----- nvinfo : EIATTR_MAXREG_COUNT
	.align		4
        /*006c*/ 	.byte	0x03, 0x1b
        /*006e*/ 	.short	0x0060


	//----- nvinfo : EIATTR_NUM_BARRIERS
	.align		4
        /*0070*/ 	.byte	0x02, 0x4c
        /*0072*/ 	.byte	0x01
	.zero		1


	//----- nvinfo : EIATTR_MERCURY_ISA_VERSION
	.align		4
        /*0074*/ 	.byte	0x03, 0x5f
        /*0076*/ 	.short	0x0101


	//----- nvinfo : EIATTR_COOP_GROUP_MASK_REGIDS
	.align		4
        /*0078*/ 	.byte	0x04, 0x29
        /*007a*/ 	.short	(.L_206 - .L_205)


	//   ....[0]....
.L_205:
        /*007c*/ 	.word	0xffffffff


	//   ....[1]....
        /*0080*/ 	.word	0xffffffff


	//   ....[2]....
        /*0084*/ 	.word	0xffffffff


	//   ....[3]....
        /*0088*/ 	.word	0xffffffff


	//   ....[4]....
        /*008c*/ 	.word	0xffffffff


	//   ....[5]....
        /*0090*/ 	.word	0xffffffff


	//   ....[6]....
        /*0094*/ 	.word	0xffffffff


	//   ....[7]....
        /*0098*/ 	.word	0xffffffff


	//   ....[8]....
        /*009c*/ 	.word	0xffffffff


	//   ....[9]....
        /*00a0*/ 	.word	0xffffffff


	//   ....[10]....
        /*00a4*/ 	.word	0xffffffff


	//   ....[11]....
        /*00a8*/ 	.word	0xffffffff


	//   ....[12]....
        /*00ac*/ 	.word	0xffffffff


	//   ....[13]....
        /*00b0*/ 	.word	0xffffffff


	//   ....[14]....
        /*00b4*/ 	.word	0xffffffff


	//   ....[15]....
        /*00b8*/ 	.word	0xffffffff


	//   ....[16]....
        /*00bc*/ 	.word	0xffffffff


	//   ....[17]....
        /*00c0*/ 	.word	0xffffffff


	//   ....[18]....
        /*00c4*/ 	.word	0xffffffff


	//   ....[19]....
        /*00c8*/ 	.word	0xffffffff


	//   ....[20]....
        /*00cc*/ 	.word	0xffffffff


	//   ....[21]....
        /*00d0*/ 	.word	0xffffffff


	//   ....[22]....
        /*00d4*/ 	.word	0xffffffff


	//   ....[23]....
        /*00d8*/ 	.word	0xffffffff


	//   ....[24]....
        /*00dc*/ 	.word	0xffffffff


	//   ....[25]....
        /*00e0*/ 	.word	0xffffffff


	//   ....[26]....
        /*00e4*/ 	.word	0xffffffff


	//   ....[27]....
        /*00e8*/ 	.word	0xffffffff


	//   ....[28]....
        /*00ec*/ 	.word	0xffffffff


	//   ....[29]....
        /*00f0*/ 	.word	0xffffffff


	//----- nvinfo : EIATTR_COOP_GROUP_INSTR_OFFSETS
	.align		4
.L_206:
        /*00f4*/ 	.byte	0x04, 0x28
        /*00f6*/ 	.short	(.L_208 - .L_207)


	//   ....[0]....
.L_207:
        /*00f8*/ 	.word	0x00000980


	//   ....[1]....
        /*00fc*/ 	.word	0x00000990


	//   ....[2]....
        /*0100*/ 	.word	0x00000a00


	//   ....[3]....
        /*0104*/ 	.word	0x00000a30


	//   ....[4]....
        /*0108*/ 	.word	0x00000aa0


	//   ....[5]....
        /*010c*/ 	.word	0x00000ab0


	//   ....[6]....
        /*0110*/ 	.word	0x00000b00


	//   ....[7]....
        /*0114*/ 	.word	0x00000b10


	//   ....[8]....
        /*0118*/ 	.word	0x00000b60


	//   ....[9]....
        /*011c*/ 	.word	0x00000b80


	//   ....[10]....
        /*0120*/ 	.word	0x00000e90


	//   ....[11]....
        /*0124*/ 	.word	0x00000ea0


	//   ....[12]....
        /*0128*/ 	.word	0x00000f30


	//   ....[13]....
        /*012c*/ 	.word	0x00000f50


	//   ....[14]....
        /*0130*/ 	.word	0x00000fa0


	//   ....[15]....
        /*0134*/ 	.word	0x00000fc0


	//   ....[16]....
        /*0138*/ 	.word	0x00001010


	//   ....[17]....
        /*013c*/ 	.word	0x00001040


	//   ....[18]....
        /*0140*/ 	.word	0x000010a0


	//   ....[19]....
        /*0144*/ 	.word	0x000010d0


	//   ....[20]....
        /*0148*/ 	.word	0x000022b0


	//   ....[21]....
        /*014c*/ 	.word	0x000022c0


	//   ....[22]....
        /*0150*/ 	.word	0x00002330


	//   ....[23]....
        /*0154*/ 	.word	0x00002340


	//   ....[24]....
        /*0158*/ 	.word	0x000023a0


	//   ....[25]....
        /*015c*/ 	.word	0x000023d0


	//   ....[26]....
        /*0160*/ 	.word	0x00002450


	//   ....[27]....
        /*0164*/ 	.word	0x00002460


	//   ....[28]....
        /*0168*/ 	.word	0x000024b0


	//   ....[29]....
        /*016c*/ 	.word	0x000024c0


	//----- nvinfo : EIATTR_VRC_CTA_INIT_COUNT
	.align		4
.L_208:
        /*0170*/ 	.byte	0x02, 0x4a
	.zero		1
	.zero		1


	//----- nvinfo : EIATTR_EXIT_INSTR_OFFSETS
	.align		4
        /*0174*/ 	.byte	0x04, 0x1c
        /*0176*/ 	.short	(.L_210 - .L_209)


	//   ....[0]....
.L_209:
        /*0178*/ 	.word	0x00000080


	//   ....[1]....
        /*017c*/ 	.word	0x000000c0


	//   ....[2]....
        /*0180*/ 	.word	0x00002750


	//   ....[3]....
        /*0184*/ 	.word	0x000027a0


	//----- nvinfo : EIATTR_MAX_THREADS
	.align		4
.L_210:
        /*0188*/ 	.byte	0x04, 0x05
        /*018a*/ 	.short	(.L_212 - .L_211)
.L_211:
        /*018c*/ 	.word	0x00000280
        /*0190*/ 	.word	0x00000001
        /*0194*/ 	.word	0x00000001


	//----- nvinfo : EIATTR_CRS_STACK_SIZE
	.align		4
.L_212:
        /*0198*/ 	.byte	0x04, 0x1e
        /*019a*/ 	.short	(.L_214 - .L_213)
.L_213:
        /*019c*/ 	.word	0x00000000


	//----- nvinfo : EIATTR_CBANK_PARAM_SIZE
	.align		4
.L_214:
        /*01a0*/ 	.byte	0x03, 0x19
        /*01a2*/ 	.short	0x0021


	//----- nvinfo : EIATTR_PARAM_CBANK
	.align		4
        /*01a4*/ 	.byte	0x04, 0x0a
        /*01a6*/ 	.short	(.L_216 - .L_215)
	.align		4
.L_215:
        /*01a8*/ 	.word	index@(.nv.constant0._ZN3cub18CUB_300001_SM_10006detail6reduce28DeviceReduceSingleTileKernelINS2_10policy_hubIdjN4cuda3std3__44plusIdEEE10Policy1000EPdSC_iS9_ddNS7_10__identityEEEvT0_T1_T2_T3_T4_T6_)
        /*01ac*/ 	.short	0x0380
        /*01ae*/ 	.short	0x0021


	//----- nvinfo : EIATTR_SW_WAR
	.align		4
.L_216:
        /*01b0*/ 	.byte	0x04, 0x36
        /*01b2*/ 	.short	(.L_218 - .L_217)
.L_217:
        /*01b4*/ 	.word	0x00000008
.L_218:


//--------------------- .nv.info._ZN3cub18CUB_300001_SM_10006detail6reduce18DeviceReduceKernelINS2_10policy_hubIdjN4cuda3std3__44plusIdEEE10Policy1000EN6thrust24THRUST_300001_SM_1000_NS6detail15normal_iteratorINSD_10device_ptrIdEEEEjS9_dNS7_10__identityEEEvT0_PT3_T1_NS0_13GridEvenShareISN_EET2_T4_ --------------------------
	.section	.nv.info._ZN3cub18CUB_300001_SM_10006detail6reduce18DeviceReduceKernelINS2_10policy_hubIdjN4cuda3std3__44plusIdEEE10Policy1000EN6thrust24THRUST_300001_SM_1000_NS6detail15normal_iteratorINSD_10device_ptrIdEEEEjS9_dNS7_10__identityEEEvT0_PT3_T1_NS0_13GridEvenShareISN_EET2_T4_,"",@"SHT_CUDA_INFO"
	.sectionflags	@""
	.align	4


	//----- nvinfo : EIATTR_CUDA_API_VERSION
	.align		4
        /*0000*/ 	.byte	0x04, 0x37
        /*0002*/ 	.short	(.L_220 - .L_219)
.L_219:
        /*0004*/ 	.word	0x00000082


	//----- nvinfo : EIATTR_KPARAM_INFO
	.align		4
.L_220:
        /*0008*/ 	.byte	0x04, 0x17
        /*000a*/ 	.short	(.L_222 - .L_221)
.L_221:
        /*000c*/ 	.word	0x00000000
        /*0010*/ 	.short	0x0005
        /*0012*/ 	.short	0x003d
        /*0014*/ 	.byte	0x00, 0xf0, 0x05, 0x00


	//----- nvinfo : EIATTR_KPARAM_INFO
	.align		4
.L_222:
        /*0018*/ 	.byte	0x04, 0x17
        /*001a*/ 	.short	(.L_224 - .L_223)
.L_223:
        /*001c*/ 	.word	0x00000000
        /*0020*/ 	.short	0x0004
        /*0022*/ 	.short	0x003c
        /*0024*/ 	.byte	0x00, 0xf0, 0x05, 0x00


	//----- nvinfo : EIATTR_KPARAM_INFO
	.align		4
.L_224:
        /*0028*/ 	.byte	0x04, 0x17
        /*002a*/ 	.short	(.L_226 - .L_225)
.L_225:
        /*002c*/ 	.word	0x00000000
        /*0030*/ 	.short	0x0003
        /*0032*/ 	.short	0x0014
        /*0034*/ 	.byte	0x00, 0xf0, 0xa1, 0x00


	//----- nvinfo : EIATTR_KPARAM_INFO
	.align		4
.L_226:
        /*0038*/ 	.byte	0x04, 0x17
        /*003a*/ 	.short	(.L_228 - .L_227)
.L_227:
        /*003c*/ 	.word	0x00000000
        /*0040*/ 	.short	0x0002
        /*0042*/ 	.short	0x0010
        /*0044*/ 	.byte	0x00, 0xf0, 0x11, 0x00


	//----- nvinfo : EIATTR_KPARAM_INFO
	.align		4
.L_228:
        /*0048*/ 	.byte	0x04, 0x17
        /*004a*/ 	.short	(.L_230 - .L_229)
.L_229:
        /*004c*/ 	.word	0x00000000
        /*0050*/ 	.short	0x0001
        /*0052*/ 	.short	0x0008
        /*0054*/ 	.byte	0x00, 0xf5, 0x21, 0x00


	//----- nvinfo : EIATTR_KPARAM_INFO
	.align		4
.L_230:
        /*0058*/ 	.byte	0x04, 0x17
        /*005a*/ 	.short	(.L_232 - .L_231)
.L_231:
        /*005c*/ 	.word	0x00000000
        /*0060*/ 	.short	0x0000
        /*0062*/ 	.short	0x0000
        /*0064*/ 	.byte	0x00, 0xf0, 0x21, 0x00


	//----- nvinfo : EIATTR_SPARSE_MMA_MASK
	.align		4
.L_232:
        /*0068*/ 	.byte	0x03, 0x50
        /*006a*/ 	.short	0x0000


	//----- nvinfo : EIATTR_MAXREG_COUNT
	.align		4
        /*006c*/ 	.byte	0x03, 0x1b
        /*006e*/ 	.short	0x0060


	//----- nvinfo : EIATTR_NUM_BARRIERS
	.align		4
        /*0070*/ 	.byte	0x02, 0x4c
        /*0072*/ 	.byte	0x01
	.zero		1


	//----- nvinfo : EIATTR_MERCURY_ISA_VERSION
	.align		4
        /*0074*/ 	.byte	0x03, 0x5f
        /*0076*/ 	.short	0x0101


	//----- nvinfo : EIATTR_COOP_GROUP_MASK_REGIDS
	.align		4
        /*0078*/ 	.byte	0x04, 0x29
        /*007a*/ 	.short	(.L_234 - .L_233)


	//   ....[0]....
.L_233:
        /*007c*/ 	.word	0xffffffff


	//   ....[1]....
        /*0080*/ 	.word	0xffffffff


	//   ....[2]....
        /*0084*/ 	.word	0xffffffff


	//   ....[3]....
        /*0088*/ 	.word	0xffffffff


	//   ....[4]....
        /*008c*/ 	.word	0xffffffff


	//   ....[5]....
        /*0090*/ 	.word	0xffffffff


	//   ....[6]....
        /*0094*/ 	.word	0xffffffff


	//   ....[7]....
        /*0098*/ 	.word	0xffffffff


	//   ....[8]....
        /*009c*/ 	.word	0xffffffff


	//   ....[9]....
        /*00a0*/ 	.word	0xffffffff


	//   ....[10]....
        /*00a4*/ 	.word	0xffffffff


	//   ....[11]....
        /*00a8*/ 	.word	0xffffffff


	//   ....[12]....
        /*00ac*/ 	.word	0xffffffff


	//   ....[13]....
        /*00b0*/ 	.word	0xffffffff


	//   ....[14]....
        /*00b4*/ 	.word	0xffffffff


	//   ....[15]....
        /*00b8*/ 	.word	0xffffffff


	//   ....[16]....
        /*00bc*/ 	.word	0xffffffff


	//   ....[17]....
        /*00c0*/ 	.word	0xffffffff


	//   ....[18]....
        /*00c4*/ 	.word	0xffffffff


	//   ....[19]....
        /*00c8*/ 	.word	0xffffffff


	//   ....[20]....
        /*00cc*/ 	.word	0xffffffff


	//   ....[21]....
        /*00d0*/ 	.word	0xffffffff


	//   ....[22]....
        /*00d4*/ 	.word	0xffffffff


	//   ....[23]....
        /*00d8*/ 	.word	0xffffffff


	//   ....[24]....
        /*00dc*/ 	.word	0xffffffff


	//   ....[25]....
        /*00e0*/ 	.word	0xffffffff


	//   ....[26]....
        /*00e4*/ 	.word	0xffffffff


	//   ....[27]....
        /*00e8*/ 	.word	0xffffffff


	//   ....[28]....
        /*00ec*/ 	.word	0xffffffff


	//   ....[29]....
        /*00f0*/ 	.word	0xffffffff


	//----- nvinfo : EIATTR_COOP_GROUP_INSTR_OFFSETS
	.align		4
.L_234:
        /*00f4*/ 	.byte	0x04, 0x28
        /*00f6*/ 	.short	(.L_236 - .L_235)


	//   ....[0]....
.L_235:
        /*00f8*/ 	.word	0x00000c10


	//   ....[1]....
        /*00fc*/ 	.word	0x00000c20


	//   ....[2]....
        /*0100*/ 	.word	0x00000c90


	//   ....[3]....
        /*0104*/ 	.word	0x00000cb0


	//   ....[4]....
        /*0108*/ 	.word	0x00000d20


	//   ....[5]....
        /*010c*/ 	.word	0x00000d30


	//   ....[6]....
        /*0110*/ 	.word	0x00000d80


	//   ....[7]....
        /*0114*/ 	.word	0x00000da0


	//   ....[8]....
        /*0118*/ 	.word	0x00000df0


	//   ....[9]....
        /*011c*/ 	.word	0x00000e10


	//   ....[10]....
        /*0120*/ 	.word	0x00001120


	//   ....[11]....
        /*0124*/ 	.word	0x00001130


	//   ....[12]....
        /*0128*/ 	.word	0x000011a0


	//   ....[13]....
        /*012c*/ 	.word	0x000011c0


	//   ....[14]....
        /*0130*/ 	.word	0x00001210


	//   ....[15]....
        /*0134*/ 	.word	0x00001230


	//   ....[16]....
        /*0138*/ 	.word	0x00001290


	//   ....[17]....
        /*013c*/ 	.word	0x000012b0


	//   ....[18]....
        /*0140*/ 	.word	0x00001330


	//   ....[19]....
        /*0144*/ 	.word	0x00001360


	//   ....[20]....
        /*0148*/ 	.word	0x000028d0


	//   ....[21]....
        /*014c*/ 	.word	0x000028e0


	//   ....[22]....
        /*0150*/ 	.word	0x00002960


	//   ....[23]....
        /*0154*/ 	.word	0x00002970


	//   ....[24]....
        /*0158*/ 	.word	0x000029d0


	//   ....[25]....
        /*015c*/ 	.word	0x000029e0


	//   ....[26]....
        /*0160*/ 	.word	0x00002a30


	//   ....[27]....
        /*0164*/ 	.word	0x00002a60


	//   ....[28]....
        /*0168*/ 	.word	0x00002ae0


	//   ....[29]....
        /*016c*/ 	.word	0x00002af0


	//----- nvinfo : EIATTR_VRC_CTA_INIT_COUNT
	.align		4
.L_236:
        /*0170*/ 	.byte	0x02, 0x4a
	.zero		1
	.zero		1


	//----- nvinfo : EIATTR_EXIT_INSTR_OFFSETS
	.align		4
        /*0174*/ 	.byte	0x04, 0x1c
        /*0176*/ 	.short	(.L_238 - .L_237)


	//   ....[0]....
.L_237:
        /*0178*/ 	.word	0x00002d80


	//   ....[1]....
        /*017c*/ 	.word	0x00002de0


	//----- nvinfo : EIATTR_MAX_THREADS
	.align		4
.L_238:
        /*0180*/ 	.byte	0x04, 0x05
        /*0182*/ 	.short	(.L_240 - .L_239)
.L_239:
        /*0184*/ 	.word	0x00000280
        /*0188*/ 	.word	0x00000001
        /*018c*/ 	.word	0x00000001


	//----- nvinfo : EIATTR_CRS_STACK_SIZE
	.align		4
.L_240:
        /*0190*/ 	.byte	0x04, 0x1e
        /*0192*/ 	.short	(.L_242 - .L_241)
.L_241:
        /*0194*/ 	.word	0x00000000


	//----- nvinfo : EIATTR_CBANK_PARAM_SIZE
	.align		4
.L_242:
        /*0198*/ 	.byte	0x03, 0x19
        /*019a*/ 	.short	0x003e


	//----- nvinfo : EIATTR_PARAM_CBANK
	.align		4
        /*019c*/ 	.byte	0x04, 0x0a
        /*019e*/ 	.short	(.L_244 - .L_243)
	.align		4
.L_243:
        /*01a0*/ 	.word	index@(.nv.constant0._ZN3cub18CUB_300001_SM_10006detail6reduce18DeviceReduceKernelINS2_10policy_hubIdjN4cuda3std3__44plusIdEEE10Policy1000EN6thrust24THRUST_300001_SM_1000_NS6detail15normal_iteratorINSD_10device_ptrIdEEEEjS9_dNS7_10__identityEEEvT0_PT3_T1_NS0_13GridEvenShareISN_EET2_T4_)
        /*01a4*/ 	.short	0x0380
        /*01a6*/ 	.short	0x003e


	//----- nvinfo : EIATTR_SW_WAR
	.align		4
.L_244:
        /*01a8*/ 	.byte	0x04, 0x36
        /*01aa*/ 	.short	(.L_246 - .L_245)
.L_245:
        /*01ac*/ 	.word	0x00000008
.L_246:


//--------------------- .nv.info._ZN3cub18CUB_300001_SM_10006detail6reduce28DeviceReduceSingleTileKernelINS2_10policy_hubIdjN4cuda3std3__44plusIdEEE10Policy1000EN6thrust24THRUST_300001_SM_1000_NS6detail15normal_iteratorINSD_10device_ptrIdEEEEPdjS9_ddNS7_10__identityEEEvT0_T1_T2_T3_T4_T6_ --------------------------
	.section	.nv.info._ZN3cub18CUB_300001_SM_10006detail6reduce28DeviceReduceSingleTileKernelINS2_10policy_hubIdjN4cuda3std3__44plusIdEEE10Policy1000EN6thrust24THRUST_300001_SM_1000_NS6detail15normal_iteratorINSD_10device_ptrIdEEEEPdjS9_ddNS7_10__identityEEEvT0_T1_T2_T3_T4_T6_,"",@"SHT_CUDA_INFO"
	.sectionflags	@""
	.align	4


	//----- nvinfo : EIATTR_CUDA_API_VERSION
	.align		4
        /*0000*/ 	.byte	0x04, 0x37
        /*0002*/ 	.short	(.L_248 - .L_247)
.L_247:
        /*0004*/ 	.word	0x00000082


	//----- nvinfo : EIATTR_KPARAM_INFO
	.align		4
.L_248:
        /*0008*/ 	.byte	0x04, 0x17
        /*000a*/ 	.short	(.L_250 - .L_249)
.L_249:
        /*000c*/ 	.word	0x00000000
        /*0010*/ 	.short	0x0005
        /*0012*/ 	.short	0x0020
        /*0014*/ 	.byte	0x00, 0xf0, 0x05, 0x00


	//----- nvinfo : EIATTR_KPARAM_INFO
	.align		4
.L_250:
        /*0018*/ 	.byte	0x04, 0x17
        /*001a*/ 	.short	(.L_252 - .L_251)
.L_251:
        /*001c*/ 	.word	0x00000000
        /*0020*/ 	.short	0x0004
        /*0022*/ 	.short	0x0018
        /*0024*/ 	.byte	0x00, 0xf0, 0x21, 0x00


	//----- nvinfo : EIATTR_KPARAM_INFO
	.align		4
.L_252:
        /*0028*/ 	.byte	0x04, 0x17
        /*002a*/ 	.short	(.L_254 - .L_253)
.L_253:
        /*002c*/ 	.word	0x00000000
        /*0030*/ 	.short	0x0003
        /*0032*/ 	.short	0x0014
        /*0034*/ 	.byte	0x00, 0xf0, 0x05, 0x00


	//----- nvinfo : EIATTR_KPARAM_INFO
	.align		4
.L_254:
        /*0038*/ 	.byte	0x04, 0x17
        /*003a*/ 	.short	(.L_256 - .L_255)
.L_255:
        /*003c*/ 	.word	0x00000000
        /*0040*/ 	.short	0x0002
        /*0042*/ 	.short	0x0010
        /*0044*/ 	.byte	0x00, 0xf0, 0x11, 0x00


	//----- nvinfo : EIATTR_KPARAM_INFO
	.align		4
.L_256:
        /*0048*/ 	.byte	0x04, 0x17
        /*004a*/ 	.short	(.L_258 - .L_257)
.L_257:
        /*004c*/ 	.word	0x00000000
        /*0050*/ 	.short	0x0001
        /*0052*/ 	.short	0x0008
        /*0054*/ 	.byte	0x00, 0xf5, 0x21, 0x00


	//----- nvinfo : EIATTR_KPARAM_INFO
	.align		4
.L_258:
        /*0058*/ 	.byte	0x04, 0x17
        /*005a*/ 	.short	(.L_260 - .L_259)
.L_259:
        /*005c*/ 	.word	0x00000000
        /*0060*/ 	.short	0x0000
        /*0062*/ 	.short	0x0000
        /*0064*/ 	.byte	0x00, 0xf0, 0x21, 0x00


	//----- nvinfo : EIATTR_SPARSE_MMA_MASK
	.align		4
.L_260:
        /*0068*/ 	.byte	0x03, 0x50
        /*006a*/ 	.short	0x0000


	//----- nvinfo : EIATTR_MAXREG_COUNT
	.align		4
        /*006c*/ 	.byte	0x03, 0x1b
        /*006e*/ 	.short	0x0060


	//----- nvinfo : EIATTR_NUM_BARRIERS
	.align		4
        /*0070*/ 	.byte	0x02, 0x4c
        /*0072*/ 	.byte	0x01
	.zero		1


	//----- nvinfo : EIATTR_MERCURY_ISA_VERSION
	.align		4
        /*0074*/ 	.byte	0x03, 0x5f
        /*0076*/ 	.short	0x0101


	//----- nvinfo : EIATTR_COOP_GROUP_MASK_REGIDS
	.align		4
        /*0078*/ 	.byte	0x04, 0x29
        /*007a*/ 	.short	(.L_262 - .L_261)


	//   ....[0]....
.L_261:
        /*007c*/ 	.word	0xffffffff


	//   ....[1]....
        /*0080*/ 	.word	0xffffffff


	//   ....[2]....
        /*0084*/ 	.word	0xffffffff


	//   ....[3]....
        /*0088*/ 	.word	0xffffffff


	//   ....[4]....
        /*008c*/ 	.word	0xffffffff


	//   ....[5]....
        /*0090*/ 	.word	0xffffffff


	//   ....[6]....
        /*0094*/ 	.word	0xffffffff


	//   ....[7]....
        /*0098*/ 	.word	0xffffffff


	//   ....[8]....
        /*009c*/ 	.word	0xffffffff


	//   ....[9]....
        /*00a0*/ 	.word	0xffffffff


	//   ....[10]....
        /*00a4*/ 	.word	0xffffffff


	//   ....[11]....
        /*00a8*/ 	.word	0xffffffff


	//   ....[12]....
        /*00ac*/ 	.word	0xffffffff


	//   ....[13]....
        /*00b0*/ 	.word	0xffffffff


	//   ....[14]....
        /*00b4*/ 	.word	0xffffffff


	//   ....[15]....
        /*00b8*/ 	.word	0xffffffff


	//   ....[16]....
        /*00bc*/ 	.word	0xffffffff


	//   ....[17]....
        /*00c0*/ 	.word	0xffffffff


	//   ....[18]....
        /*00c4*/ 	.word	0xffffffff


	//   ....[19]....
        /*00c8*/ 	.word	0xffffffff


	//   ....[20]....
        /*00cc*/ 	.word	0xffffffff


	//   ....[21]....
        /*00d0*/ 	.word	0xffffffff


	//   ....[22]....
        /*00d4*/ 	.word	0xffffffff


	//   ....[23]....
        /*00d8*/ 	.word	0xffffffff


	//   ....[24]....
        /*00dc*/ 	.word	0xffffffff


	//   ....[25]....
        /*00e0*/ 	.word	0xffffffff


	//   ....[26]....
        /*00e4*/ 	.word	0xffffffff


	//   ....[27]....
        /*00e8*/ 	.word	0xffffffff


	//   ....[28]....
        /*00ec*/ 	.word	0xffffffff


	//   ....[29]....
        /*00f0*/ 	.word	0xffffffff


	//----- nvinfo : EIATTR_COOP_GROUP_INSTR_OFFSETS
	.align		4
.L_262:
        /*00f4*/ 	.byte	0x04, 0x28
        /*00f6*/ 	.short	(.L_264 - .L_263)


	//   ....[0]....
.L_263:
        /*00f8*/ 	.word	0x00000930


	//   ....[1]....
        /*00fc*/ 	.word	0x00000940


	//   ....[2]....
        /*0100*/ 	.word	0x000009b0


	//   ....[3]....
        /*0104*/ 	.word	0x000009e0


	//   ....[4]....
        /*0108*/ 	.word	0x00000a50


	//   ....[5]....
        /*010c*/ 	.word	0x00000a60


	//   ....[6]....
        /*0110*/ 	.word	0x00000ab0


	//   ....[7]....
        /*0114*/ 	.word	0x00000ad0


	//   ....[8]....
        /*0118*/ 	.word	0x00000b30


	//   ....[9]....
        /*011c*/ 	.word	0x00000b40


	//   ....[10]....
        /*0120*/ 	.word	0x00000e40


	//   ....[11]....
        /*0124*/ 	.word	0x00000e50


	//   ....[12]....
        /*0128*/ 	.word	0x00000ed0


	//   ....[13]....
        /*012c*/ 	.word	0x00000ef0


	//   ....[14]....
        /*0130*/ 	.word	0x00000f40


	//   ....[15]....
        /*0134*/ 	.word	0x00000f60


	//   ....[16]....
        /*0138*/ 	.word	0x00000fd0


	//   ....[17]....
        /*013c*/ 	.word	0x00000fe0


	//   ....[18]....
        /*0140*/ 	.word	0x00001030


	//   ....[19]....
        /*0144*/ 	.word	0x00001060


	//   ....[20]....
        /*0148*/ 	.word	0x00002450


	//   ....[21]....
        /*014c*/ 	.word	0x00002460


	//   ....[22]....
        /*0150*/ 	.word	0x000024d0


	//   ....[23]....
        /*0154*/ 	.word	0x000024e0


	//   ....[24]....
        /*0158*/ 	.word	0x00002540


	//   ....[25]....
        /*015c*/ 	.word	0x00002550


	//   ....[26]....
        /*0160*/ 	.word	0x000025a0


	//   ....[27]....
        /*0164*/ 	.word	0x000025d0


	//   ....[28]....
        /*0168*/ 	.word	0x00002650


	//   ....[29]....
        /*016c*/ 	.word	0x00002660


	//----- nvinfo : EIATTR_VRC_CTA_INIT_COUNT
	.align		4
.L_264:
        /*0170*/ 	.byte	0x02, 0x4a
	.zero		1
	.zero		1


	//----- nvinfo : EIATTR_EXIT_INSTR_OFFSETS
	.align		4
        /*0174*/ 	.byte	0x04, 0x1c
        /*0176*/ 	.short	(.L_266 - .L_265)


	//   ....[0]....
.L_265:
        /*0178*/ 	.word	0x00000080


	//   ....[1]....
        /*017c*/ 	.word	0x000000c0


	//   ....[2]....
        /*0180*/ 	.word	0x000028f0


	//   ....[3]....
        /*0184*/ 	.word	0x00002940


	//----- nvinfo : EIATTR_MAX_THREADS
	.align		4
.L_266:
        /*0188*/ 	.byte	0x04, 0x05
        /*018a*/ 	.short	(.L_268 - .L_267)
.L_267:
        /*018c*/ 	.word	0x00000280
        /*0190*/ 	.word	0x00000001
        /*0194*/ 	.word	0x00000001


	//----- nvinfo : EIATTR_CRS_STACK_SIZE
	.align		4
.L_268:
        /*0198*/ 	.byte	0x04, 0x1e
        /*019a*/ 	.short	(.L_270 - .L_269)
.L_269:
        /*019c*/ 	.word	0x00000000


	//----- nvinfo : EIATTR_CBANK_PARAM_SIZE
	.align		4
.L_270:
        /*01a0*/ 	.byte	0x03, 0x19
        /*01a2*/ 	.short	0x0021


	//----- nvinfo : EIATTR_PARAM_CBANK
	.align		4
        /*01a4*/ 	.byte	0x04, 0x0a
        /*01a6*/ 	.short	(.L_272 - .L_271)
	.align		4
.L_271:
        /*01a8*/ 	.word	index@(.nv.constant0._ZN3cub18CUB_300001_SM_10006detail6reduce28DeviceReduceSingleTileKernelINS2_10policy_hubIdjN4cuda3std3__44plusIdEEE10Policy1000EN6thrust24THRUST_300001_SM_1000_NS6detail15normal_iteratorINSD_10device_ptrIdEEEEPdjS9_ddNS7_10__identityEEEvT0_T1_T2_T3_T4_T6_)
        /*01ac*/ 	.short	0x0380
        /*01ae*/ 	.short	0x0021


	//----- nvinfo : EIATTR_SW_WAR
	.align		4
.L_272:
        /*01b0*/ 	.byte	0x04, 0x36
        /*01b2*/ 	.short	(.L_274 - .L_273)
.L_273:
        /*01b4*/ 	.word	0x00000008
.L_274:


//--------------------- .nv.info._ZN3cub18CUB_300001_SM_10006detail9transform16transform_kernelINS2_10policy_hubILb1EN4cuda3std3__45tupleIJN6thrust24THRUST_300001_SM_1000_NS6detail15normal_iteratorINSA_10device_ptrIdEEEEEEEE10policy1000El12calculate_piSF_JPdEEEvT0_iT1_T2_DpNS2_10kernel_argIT3_EE --------------------------
	.section	.nv.info._ZN3cub18CUB_300001_SM_10006detail9transform16transform_kernelINS2_10policy_hubILb1EN4cuda3std3__45tupleIJN6thrust24THRUST_300001_SM_1000_NS6detail15normal_iteratorINSA_10device_ptrIdEEEEEEEE10policy1000El12calculate_piSF_JPdEEEvT0_iT1_T2_DpNS2_10kernel_argIT3_EE,"",@"SHT_CUDA_INFO"
	.sectionflags	@""
	.align	4


	//----- nvinfo : EIATTR_CUDA_API_VERSION
	.align		4
        /*0000*/ 	.byte	0x04, 0x37
        /*0002*/ 	.short	(.L_276 - .L_275)
.L_275:
        /*0004*/ 	.word	0x00000082


	//----- nvinfo : EIATTR_KPARAM_INFO
	.align		4
.L_276:
        /*0008*/ 	.byte	0x04, 0x17
        /*000a*/ 	.short	(.L_278 - .L_277)
.L_277:
        /*000c*/ 	.word	0x00000000
        /*0010*/ 	.short	0x0004
        /*0012*/ 	.short	0x0018
        /*0014*/ 	.byte	0x00, 0xf0, 0x41, 0x00


	//----- nvinfo : EIATTR_KPARAM_INFO
	.align		4
.L_278:
        /*0018*/ 	.byte	0x04, 0x17
        /*001a*/ 	.short	(.L_280 - .L_279)
.L_279:
        /*001c*/ 	.word	0x00000000
        /*0020*/ 	.short	0x0003
        /*0022*/ 	.short	0x0010
        /*0024*/ 	.byte	0x00, 0xf0, 0x21, 0x00


	//----- nvinfo : EIATTR_KPARAM_INFO
	.align		4
.L_280:
        /*0028*/ 	.byte	0x04, 0x17
        /*002a*/ 	.short	(.L_282 - .L_281)
.L_281:
        /*002c*/ 	.word	0x00000000
        /*0030*/ 	.short	0x0002
        /*0032*/ 	.short	0x000c
        /*0034*/ 	.byte	0x00, 0xf0, 0x05, 0x00


	//----- nvinfo : EIATTR_KPARAM_INFO
	.align		4
.L_282:
        /*0038*/ 	.byte	0x04, 0x17
        /*003a*/ 	.short	(.L_284 - .L_283)
.L_283:
        /*003c*/ 	.word	0x00000000
        /*0040*/ 	.short	0x0001
        /*0042*/ 	.short	0x0008
        /*0044*/ 	.byte	0x00, 0xf0, 0x11, 0x00


	//----- nvinfo : EIATTR_KPARAM_INFO
	.align		4
.L_284:
        /*0048*/ 	.byte	0x04, 0x17
        /*004a*/ 	.short	(.L_286 - .L_285)
.L_285:
        /*004c*/ 	.word	0x00000000
        /*0050*/ 	.short	0x0000
        /*0052*/ 	.short	0x0000
        /*0054*/ 	.byte	0x00, 0xf0, 0x21, 0x00


	//----- nvinfo : EIATTR_SPARSE_MMA_MASK
	.align		4
.L_286:
        /*0058*/ 	.byte	0x03, 0x50
        /*005a*/ 	.short	0x0000


	//----- nvinfo : EIATTR_MAXREG_COUNT
	.align		4
        /*005c*/ 	.byte	0x03, 0x1b
        /*005e*/ 	.short	0x00ff


	//----- nvinfo : EIATTR_MERCURY_ISA_VERSION
	.align		4
        /*0060*/ 	.byte	0x03, 0x5f
        /*0062*/ 	.short	0x0101


	//----- nvinfo : EIATTR_VRC_CTA_INIT_COUNT
	.align		4
        /*0064*/ 	.byte	0x02, 0x4a
	.zero		1
	.zero		1


	//----- nvinfo : EIATTR_EXIT_INSTR_OFFSETS
	.align		4
        /*0068*/ 	.byte	0x04, 0x1c
        /*006a*/ 	.short	(.L_288 - .L_287)


	//   ....[0]....
.L_287:
        /*006c*/ 	.word	0x00000310


	//   ....[1]....
        /*0070*/ 	.word	0x00000e90


	//   ....[2]....
        /*0074*/ 	.word	0x00000ec0


	//   ....[3]....
        /*0078*/ 	.word	0x000013d0


	//   ....[4]....
        /*007c*/ 	.word	0x00001400


	//   ....[5]....
        /*0080*/ 	.word	0x00001ec0


	//   ....[6]....
        /*0084*/ 	.word	0x000023e0


	//----- nvinfo : EIATTR_MAX_THREADS
	.align		4
.L_288:
        /*0088*/ 	.byte	0x04, 0x05
        /*008a*/ 	.short	(.L_290 - .L_289)
.L_289:
        /*008c*/ 	.word	0x00000080
        /*0090*/ 	.word	0x00000001
        /*0094*/ 	.word	0x00000001


	//----- nvinfo : EIATTR_CRS_STACK_SIZE
	.align		4
.L_290:
        /*0098*/ 	.byte	0x04, 0x1e
        /*009a*/ 	.short	(.L_292 - .L_291)
.L_291:
        /*009c*/ 	.word	0x00000000


	//----- nvinfo : EIATTR_CBANK_PARAM_SIZE
	.align		4
.L_292:
        /*00a0*/ 	.byte	0x03, 0x19
        /*00a2*/ 	.short	0x0028


	//----- nvinfo : EIATTR_PARAM_CBANK
	.align		4
        /*00a4*/ 	.byte	0x04, 0x0a
        /*00a6*/ 	.short	(.L_294 - .L_293)
	.align		4
.L_293:
        /*00a8*/ 	.word	index@(.nv.constant0._ZN3cub18CUB_300001_SM_10006detail9transform16transform_kernelINS2_10policy_hubILb1EN4cuda3std3__45tupleIJN6thrust24THRUST_300001_SM_1000_NS6detail15normal_iteratorINSA_10device_ptrIdEEEEEEEE10policy1000El12calculate_piSF_JPdEEEvT0_iT1_T2_DpNS2_10kernel_argIT3_EE)
        /*00ac*/ 	.short	0x0380
        /*00ae*/ 	.short	0x0028


	//----- nvinfo : EIATTR_SW_WAR
	.align		4
.L_294:
        /*00b0*/ 	.byte	0x04, 0x36
        /*00b2*/ 	.short	(.L_296 - .L_295)
.L_295:
        /*00b4*/ 	.word	0x00000008
.L_296:


//--------------------- .nv.info._ZN3cub18CUB_300001_SM_10006detail9transform16transform_kernelINS2_10policy_hubILb1EN4cuda3std3__45tupleIJN6thrust24THRUST_300001_SM_1000_NS6detail15normal_iteratorINSA_10device_ptrIdEEEEEEEE10policy1000Ei12calculate_piSF_JPdEEEvT0_iT1_T2_DpNS2_10kernel_argIT3_EE --------------------------
	.section	.nv.info._ZN3cub18CUB_300001_SM_10006detail9transform16transform_kernelINS2_10policy_hubILb1EN4cuda3std3__45tupleIJN6thrust24THRUST_300001_SM_1000_NS6detail15normal_iteratorINSA_10device_ptrIdEEEEEEEE10policy1000Ei12calculate_piSF_JPdEEEvT0_iT1_T2_DpNS2_10kernel_argIT3_EE,"",@"SHT_CUDA_INFO"
	.sectionflags	@""
	.align	4


	//----- nvinfo : EIATTR_CUDA_API_VERSION
	.align		4
        /*0000*/ 	.byte	0x04, 0x37
        /*0002*/ 	.short	(.L_298 - .L_297)
.L_297:
        /*0004*/ 	.word	0x00000082


	//----- nvinfo : EIATTR_KPARAM_INFO
	.align		4
.L_298:
        /*0008*/ 	.byte	0x04, 0x17
        /*000a*/ 	.short	(.L_300 - .L_299)
.L_299:
        /*000c*/ 	.word	0x00000000
        /*0010*/ 	.short	0x0004
        /*0012*/ 	.short	0x0018
        /*0014*/ 	.byte	0x00, 0xf0, 0x41, 0x00


	//----- nvinfo : EIATTR_KPARAM_INFO
	.align		4
.L_300:
        /*0018*/ 	.byte	0x04, 0x17
        /*001a*/ 	.short	(.L_302 - .L_301)
.L_301:
        /*001c*/ 	.word	0x00000000
        /*0020*/ 	.short	0x0003
        /*0022*/ 	.short	0x0010
        /*0024*/ 	.byte	0x00, 0xf0, 0x21, 0x00


	//----- nvinfo : EIATTR_KPARAM_INFO
	.align		4
.L_302:
        /*0028*/ 	.byte	0x04, 0x17
        /*002a*/ 	.short	(.L_304 - .L_303)
.L_303:
        /*002c*/ 	.word	0x00000000
        /*0030*/ 	.short	0x0002
        /*0032*/ 	.short	0x0008
        /*0034*/ 	.byte	0x00, 0xf0, 0x05, 0x00


	//----- nvinfo : EIATTR_KPARAM_INFO
	.align		4
.L_304:
        /*0038*/ 	.byte	0x04, 0x17
        /*003a*/ 	.short	(.L_306 - .L_305)
.L_305:
        /*003c*/ 	.word	0x00000000
        /*0040*/ 	.short	0x0001
        /*0042*/ 	.short	0x0004
        /*0044*/ 	.byte	0x00, 0xf0, 0x11, 0x00


	//----- nvinfo : EIATTR_KPARAM_INFO
	.align		4
.L_306:
        /*0048*/ 	.byte	0x04, 0x17
        /*004a*/ 	.short	(.L_308 - .L_307)
.L_307:
        /*004c*/ 	.word	0x00000000
        /*0050*/ 	.short	0x0000
        /*0052*/ 	.short	0x0000
        /*0054*/ 	.byte	0x00, 0xf0, 0x11, 0x00


	//----- nvinfo : EIATTR_SPARSE_MMA_MASK
	.align		4
.L_308:
        /*0058*/ 	.byte	0x03, 0x50
        /*005a*/ 	.short	0x0000


	//----- nvinfo : EIATTR_MAXREG_COUNT
	.align		4
        /*005c*/ 	.byte	0x03, 0x1b
        /*005e*/ 	.short	0x00ff


	//----- nvinfo : EIATTR_MERCURY_ISA_VERSION
	.align		4
        /*0060*/ 	.byte	0x03, 0x5f
        /*0062*/ 	.short	0x0101


	//----- nvinfo : EIATTR_VRC_CTA_INIT_COUNT
	.align		4
        /*0064*/ 	.byte	0x02, 0x4a
	.zero		1
	.zero		1


	//----- nvinfo : EIATTR_EXIT_INSTR_OFFSETS
	.align		4
        /*0068*/ 	.byte	0x04, 0x1c
        /*006a*/ 	.short	(.L_310 - .L_309)


	//   ....[0]....
.L_309:
        /*006c*/ 	.word	0x00000230


	//   ....[1]....
        /*0070*/ 	.word	0x00000d00


	//   ....[2]....
        /*0074*/ 	.word	0x00001230


	//   ....[3]....
        /*0078*/ 	.word	0x00001260


	//   ....[4]....
        /*007c*/ 	.word	0x00001e00


	//   ....[5]....
        /*0080*/ 	.word	0x00001e30


	//   ....[6]....
        /*0084*/ 	.word	0x00002350


	//----- nvinfo : EIATTR_MAX_THREADS
	.align		4
.L_310:
        /*0088*/ 	.byte	0x04, 0x05
        /*008a*/ 	.short	(.L_312 - .L_311)
.L_311:
        /*008c*/ 	.word	0x00000080
        /*0090*/ 	.word	0x00000001
        /*0094*/ 	.word	0x00000001


	//----- nvinfo : EIATTR_CRS_STACK_SIZE
	.align		4
.L_312:
        /*0098*/ 	.byte	0x04, 0x1e
        /*009a*/ 	.short	(.L_314 - .L_313)
.L_313:
        /*009c*/ 	.word	0x00000000


	//----- nvinfo : EIATTR_CBANK_PARAM_SIZE
	.align		4
.L_314:
        /*00a0*/ 	.byte	0x03, 0x19
        /*00a2*/ 	.short	0x0028


	//----- nvinfo : EIATTR_PARAM_CBANK
	.align		4
        /*00a4*/ 	.byte	0x04, 0x0a
        /*00a6*/ 	.short	(.L_316 - .L_315)
	.align		4
.L_315:
        /*00a8*/ 	.word	index@(.nv.constant0._ZN3cub18CUB_300001_SM_10006detail9transform16transform_kernelINS2_10policy_hubILb1EN4cuda3std3__45tupleIJN6thrust24THRUST_300001_SM_1000_NS6detail15normal_iteratorINSA_10device_ptrIdEEEEEEEE10policy1000Ei12calculate_piSF_JPdEEEvT0_iT1_T2_DpNS2_10kernel_argIT3_EE)
        /*00ac*/ 	.short	0x0380
        /*00ae*/ 	.short	0x0028


	//----- nvinfo : EIATTR_SW_WAR
	.align		4
.L_316:
        /*00b0*/ 	.byte	0x04, 0x36
        /*00b2*/ 	.short	(.L_318 - .L_317)
.L_317:
        /*00b4*/ 	.word	0x00000008
.L_318:


//--------------------- .nv.info._ZN3cub18CUB_300001_SM_10006detail8for_each13static_kernelINS2_12policy_hub_t12policy_500_tEmN6thrust24THRUST_300001_SM_1000_NS8cuda_cub20__uninitialized_fill7functorINS7_10device_ptrIdEEdEEEEvT0_T1_ --------------------------
	.section	.nv.info._ZN3cub18CUB_300001_SM_10006detail8for_each13static_kernelINS2_12policy_hub_t12policy_500_tEmN6thrust24THRUST_300001_SM_1000_NS8cuda_cub20__uninitialized_fill7functorINS7_10device_ptrIdEEdEEEEvT0_T1_,"",@"SHT_CUDA_INFO"
	.sectionflags	@""
	.align	4


	//----- nvinfo : EIATTR_CUDA_API_VERSION
	.align		4
        /*0000*/ 	.byte	0x04, 0x37
        /*0002*/ 	.short	(.L_320 - .L_319)
.L_319:
        /*0004*/ 	.word	0x00000082


	//----- nvinfo : EIATTR_KPARAM_INFO
	.align		4
.L_320:
        /*0008*/ 	.byte	0x04, 0x17
        /*000a*/ 	.short	(.L_322 - .L_321)
.L_321:
        /*000c*/ 	.word	0x00000000
        /*0010*/ 	.short	0x0001
        /*0012*/ 	.short	0x0008
        /*0014*/ 	.byte	0x00, 0xf0, 0x41, 0x00


	//----- nvinfo : EIATTR_KPARAM_INFO
	.align		4
.L_322:
        /*0018*/ 	.byte	0x04, 0x17
        /*001a*/ 	.short	(.L_324 - .L_323)
.L_323:
        /*001c*/ 	.word	0x00000000
        /*0020*/ 	.short	0x0000
        /*0022*/ 	.short	0x0000
        /*0024*/ 	.byte	0x00, 0xf0, 0x21, 0x00


	//----- nvinfo : EIATTR_SPARSE_MMA_MASK
	.align		4
.L_324:
        /*0028*/ 	.byte	0x03, 0x50
        /*002a*/ 	.short	0x0000


	//----- nvinfo : EIATTR_MAXREG_COUNT
	.align		4
        /*002c*/ 	.byte	0x03, 0x1b
        /*002e*/ 	.short	0x00ff


	//----- nvinfo : EIATTR_MERCURY_ISA_VERSION
	.align		4
        /*0030*/ 	.byte	0x03, 0x5f
        /*0032*/ 	.short	0x0101


	//----- nvinfo : EIATTR_VRC_CTA_INIT_COUNT
	.align		4
        /*0034*/ 	.byte	0x02, 0x4a
	.zero		1
	.zero		1


	//----- nvinfo : EIATTR_EXIT_INSTR_OFFSETS
	.align		4
        /*0038*/ 	.byte	0x04, 0x1c
        /*003a*/ 	.short	(.L_326 - .L_325)


	//   ....[0]....
.L_325:
        /*003c*/ 	.word	0x00000130


	//   ....[1]....
        /*0040*/ 	.word	0x00000230


	//   ....[2]....
        /*0044*/ 	.word	0x00000260


	//----- nvinfo : EIATTR_MAX_THREADS
	.align		4
.L_326:
        /*0048*/ 	.byte	0x04, 0x05
        /*004a*/ 	.short	(.L_328 - .L_327)
.L_327:
        /*004c*/ 	.word	0x00000100
        /*0050*/ 	.word	0x00000001
        /*0054*/ 	.word	0x00000001


	//----- nvinfo : EIATTR_CBANK_PARAM_SIZE
	.align		4
.L_328:
        /*0058*/ 	.byte	0x03, 0x19
        /*005a*/ 	.short	0x0018


	//----- nvinfo : EIATTR_PARAM_CBANK
	.align		4
        /*005c*/ 	.byte	0x04, 0x0a
        /*005e*/ 	.short	(.L_330 - .L_329)
	.align		4
.L_329:
        /*0060*/ 	.word	index@(.nv.constant0._ZN3cub18CUB_300001_SM_10006detail8for_each13static_kernelINS2_12policy_hub_t12policy_500_tEmN6thrust24THRUST_300001_SM_1000_NS8cuda_cub20__uninitialized_fill7functorINS7_10device_ptrIdEEdEEEEvT0_T1_)
        /*0064*/ 	.short	0x0380
        /*0066*/ 	.short	0x0018


	//----- nvinfo : EIATTR_SW_WAR
	.align		4
.L_330:
        /*0068*/ 	.byte	0x04, 0x36
        /*006a*/ 	.short	(.L_332 - .L_331)
.L_331:
        /*006c*/ 	.word	0x00000008
.L_332:


//--------------------- .nv.info._ZN3cub18CUB_300001_SM_10006detail11EmptyKernelIvEEvv --------------------------
	.section	.nv.info._ZN3cub18CUB_300001_SM_10006detail11EmptyKernelIvEEvv,"",@"SHT_CUDA_INFO"
	.sectionflags	@""
	.align	4


	//----- nvinfo : EIATTR_CUDA_API_VERSION
	.align		4
        /*0000*/ 	.byte	0x04, 0x37
        /*0002*/ 	.short	(.L_334 - .L_333)
.L_333:
        /*0004*/ 	.word	0x00000082


	//----- nvinfo : EIATTR_SPARSE_MMA_MASK
	.align		4
.L_334:
        /*0008*/ 	.byte	0x03, 0x50
        /*000a*/ 	.short	0x0000


	//----- nvinfo : EIATTR_MAXREG_COUNT
	.align		4
        /*000c*/ 	.byte	0x03, 0x1b
        /*000e*/ 	.short	0x00ff


	//----- nvinfo : EIATTR_MERCURY_ISA_VERSION
	.align		4
        /*0010*/ 	.byte	0x03, 0x5f
        /*0012*/ 	.short	0x0101


	//----- nvinfo : EIATTR_VRC_CTA_INIT_COUNT
	.align		4
        /*0014*/ 	.byte	0x02, 0x4a
	.zero		1
	.zero		1


	//----- nvinfo : EIATTR_EXIT_INSTR_OFFSETS
	.align		4
        /*0018*/ 	.byte	0x04, 0x1c
        /*001a*/ 	.short	(.L_336 - .L_335)


	//   ....[0]....
.L_335:
        /*001c*/ 	.word	0x00000010


	//----- nvinfo : EIATTR_SW_WAR
	.align		4
.L_336:
        /*0020*/ 	.byte	0x04, 0x36
        /*0022*/ 	.short	(.L_338 - .L_337)
.L_337:
        /*0024*/ 	.word	0x00000008
.L_338:


//--------------------- .nv.callgraph             --------------------------
	.section	.nv.callgraph,"",@"SHT_CUDA_CALLGRAPH"
	.align	4
	.sectionentsize	8
	.align		4
        /*0000*/ 	.word	0x00000000
	.align		4
        /*0004*/ 	.word	0xffffffff
	.align		4
        /*0008*/ 	.word	0x00000000
	.align		4
        /*000c*/ 	.word	0xfffffffe
	.align		4
        /*0010*/ 	.word	0x00000000
	.align		4
        /*0014*/ 	.word	0xfffffffd
	.align		4
        /*0018*/ 	.word	0x00000000
	.align		4
        /*001c*/ 	.word	0xfffffffc


//--------------------- .nv.constant4             --------------------------
	.section	.nv.constant4,"a",@progbits
	.align	8
	.align		8
.nv.constant4:
        /*0000*/ 	.dword	_ZN30_INTERNAL_54649e13_4_k_cu_main4cuda3std3__45__cpo5beginE
	.align		8
        /*0008*/ 	.dword	_ZN30_INTERNAL_54649e13_4_k_cu_main4cuda3std3__45__cpo3endE
	.align		8
        /*0010*/ 	.dword	_ZN30_INTERNAL_54649e13_4_k_cu_main4cuda3std3__45__cpo6cbeginE
	.align		8
        /*0018*/ 	.dword	_ZN30_INTERNAL_54649e13_4_k_cu_main4cuda3std3__45__cpo4cendE
	.align		8
        /*0020*/ 	.dword	_ZN30_INTERNAL_54649e13_4_k_cu_main4cuda3std3__45__cpo6rbeginE
	.align		8
        /*0028*/ 	.dword	_ZN30_INTERNAL_54649e13_4_k_cu_main4cuda3std3__45__cpo4rendE
	.align		8
        /*0030*/ 	.dword	_ZN30_INTERNAL_54649e13_4_k_cu_main4cuda3std3__45__cpo7crbeginE
	.align		8
        /*0038*/ 	.dword	_ZN30_INTERNAL_54649e13_4_k_cu_main4cuda3std3__45__cpo5crendE
	.align		8
        /*0040*/ 	.dword	_ZN30_INTERNAL_54649e13_4_k_cu_main4cuda3std3__432_GLOBAL__N__54649e13_4_k_cu_main6ignoreE
	.align		8
        /*0048*/ 	.dword	_ZN30_INTERNAL_54649e13_4_k_cu_main4cuda3std3__419piecewise_constructE
	.align		8
        /*0050*/ 	.dword	_ZN30_INTERNAL_54649e13_4_k_cu_main4cuda3std3__48in_placeE
	.align		8
        /*0058*/ 	.dword	_ZN30_INTERNAL_54649e13_4_k_cu_main4cuda3std3__420unreachable_sentinelE
	.align		8
        /*0060*/ 	.dword	_ZN30_INTERNAL_54649e13_4_k_cu_main4cuda3std3__47nulloptE
	.align		8
        /*0068*/ 	.dword	_ZN30_INTERNAL_54649e13_4_k_cu_main4cuda3std3__48unexpectE
	.align		8
        /*0070*/ 	.dword	_ZN30_INTERNAL_54649e13_4_k_cu_main4cuda3std6ranges3__45__cpo4swapE
	.align		8
        /*0078*/ 	.dword	_ZN30_INTERNAL_54649e13_4_k_cu_main4cuda3std6ranges3__45__cpo9iter_moveE
	.align		8
        /*0080*/ 	.dword	_ZN30_INTERNAL_54649e13_4_k_cu_main4cuda3std6ranges3__45__cpo5beginE
	.align		8
        /*0088*/ 	.dword	_ZN30_INTERNAL_54649e13_4_k_cu_main4cuda3std6ranges3__45__cpo3endE
	.align		8
        /*0090*/ 	.dword	_ZN30_INTERNAL_54649e13_4_k_cu_main4cuda3std6ranges3__45__cpo6cbeginE
	.align		8
        /*0098*/ 	.dword	_ZN30_INTERNAL_54649e13_4_k_cu_main4cuda3std6ranges3__45__cpo4cendE
	.align		8
        /*00a0*/ 	.dword	_ZN30_INTERNAL_54649e13_4_k_cu_main4cuda3std6ranges3__45__cpo7advanceE
	.align		8
        /*00a8*/ 	.dword	_ZN30_INTERNAL_54649e13_4_k_cu_main4cuda3std6ranges3__45__cpo9iter_swapE
	.align		8
        /*00b0*/ 	.dword	_ZN30_INTERNAL_54649e13_4_k_cu_main4cuda3std6ranges3__45__cpo4nextE
	.align		8
        /*00b8*/ 	.dword	_ZN30_INTERNAL_54649e13_4_k_cu_main4cuda3std6ranges3__45__cpo4prevE
	.align		8
        /*00c0*/ 	.dword	_ZN30_INTERNAL_54649e13_4_k_cu_main4cuda3std6ranges3__45__cpo4dataE
	.align		8
        /*00c8*/ 	.dword	_ZN30_INTERNAL_54649e13_4_k_cu_main4cuda3std6ranges3__45__cpo5cdataE
	.align		8
        /*00d0*/ 	.dword	_ZN30_INTERNAL_54649e13_4_k_cu_main4cuda3std6ranges3__45__cpo4sizeE
	.align		8
        /*00d8*/ 	.dword	_ZN30_INTERNAL_54649e13_4_k_cu_main4cuda3std6ranges3__45__cpo5ssizeE
	.align		8
        /*00e0*/ 	.dword	_ZN30_INTERNAL_54649e13_4_k_cu_main4cuda3std6ranges3__45__cpo8distanceE
	.align		8
        /*00e8*/ 	.dword	_ZN30_INTERNAL_54649e13_4_k_cu_main6thrust24THRUST_300001_SM_1000_NS8cuda_cub3parE
	.align		8
        /*00f0*/ 	.dword	_ZN30_INTERNAL_54649e13_4_k_cu_main6thrust24THRUST_300001_SM_1000_NS8cuda_cub10par_nosyncE
	.align		8
        /*00f8*/ 	.dword	_ZN30_INTERNAL_54649e13_4_k_cu_main6thrust24THRUST_300001_SM_1000_NS6system6detail10sequential3seqE
	.align		8
        /*0100*/ 	.dword	_ZN30_INTERNAL_54649e13_4_k_cu_main6thrust24THRUST_300001_SM_1000_NS12placeholders2_1E
	.align		8
        /*0108*/ 	.dword	_ZN30_INTERNAL_54649e13_4_k_cu_main6thrust24THRUST_300001_SM_1000_NS12placeholders2_2E
	.align		8
        /*0110*/ 	.dword	_ZN30_INTERNAL_54649e13_4_k_cu_main6thrust24THRUST_300001_SM_1000_NS12placeholders2_3E
	.align		8
        /*0118*/ 	.dword	_ZN30_INTERNAL_54649e13_4_k_cu_main6thrust24THRUST_300001_SM_1000_NS12placeholders2_4E
	.align		8
        /*0120*/ 	.dword	_ZN30_INTERNAL_54649e13_4_k_cu_main6thrust24THRUST_300001_SM_1000_NS12placeholders2_5E
	.align		8
        /*0128*/ 	.dword	_ZN30_INTERNAL_54649e13_4_k_cu_main6thrust24THRUST_300001_SM_1000_NS12placeholders2_6E
	.align		8
        /*0130*/ 	.dword	_ZN30_INTERNAL_54649e13_4_k_cu_main6thrust24THRUST_300001_SM_1000_NS12placeholders2_7E
	.align		8
        /*0138*/ 	.dword	_ZN30_INTERNAL_54649e13_4_k_cu_main6thrust24THRUST_300001_SM_1000_NS12placeholders2_8E
	.align		8
        /*0140*/ 	.dword	_ZN30_INTERNAL_54649e13_4_k_cu_main6thrust24THRUST_300001_SM_1000_NS12placeholders2_9E
	.align		8
        /*0148*/ 	.dword	_ZN30_INTERNAL_54649e13_4_k_cu_main6thrust24THRUST_300001_SM_1000_NS12placeholders3_10E
	.align		8
        /*0150*/ 	.dword	_ZN30_INTERNAL_54649e13_4_k_cu_main6thrust24THRUST_300001_SM_1000_NS3seqE


//--------------------- .text._ZN3cub18CUB_300001_SM_10006detail6reduce28DeviceReduceSingleTileKernelINS2_10policy_hubIdyN4cuda3std3__44plusIdEEE10Policy1000EPdSC_iS9_ddNS7_10__identityEEEvT0_T1_T2_T3_T4_T6_ --------------------------
	.section	.text._ZN3cub18CUB_300001_SM_10006detail6reduce28DeviceReduceSingleTileKernelINS2_10policy_hubIdyN4cuda3std3__44plusIdEEE10Policy1000EPdSC_iS9_ddNS7_10__identityEEEvT0_T1_T2_T3_T4_T6_,"ax",@progbits
	.align	128
        .global         _ZN3cub18CUB_300001_SM_10006detail6reduce28DeviceReduceSingleTileKernelINS2_10policy_hubIdyN4cuda3std3__44plusIdEEE10Policy1000EPdSC_iS9_ddNS7_10__identityEEEvT0_T1_T2_T3_T4_T6_
        .type           _ZN3cub18CUB_300001_SM_10006detail6reduce28DeviceReduceSingleTileKernelINS2_10policy_hubIdyN4cuda3std3__44plusIdEEE10Policy1000EPdSC_iS9_ddNS7_10__identityEEEvT0_T1_T2_T3_T4_T6_,@function
        .size           _ZN3cub18CUB_300001_SM_10006detail6reduce28DeviceReduceSingleTileKernelINS2_10policy_hubIdyN4cuda3std3__44plusIdEEE10Policy1000EPdSC_iS9_ddNS7_10__identityEEEvT0_T1_T2_T3_T4_T6_,(.L_x_270 - _ZN3cub18CUB_300001_SM_10006detail6reduce28DeviceReduceSingleTileKernelINS2_10policy_hubIdyN4cuda3std3__44plusIdEEE10Policy1000EPdSC_iS9_ddNS7_10__identityEEEvT0_T1_T2_T3_T4_T6_)
        .other          _ZN3cub18CUB_300001_SM_10006detail6reduce28DeviceReduceSingleTileKernelINS2_10policy_hubIdyN4cuda3std3__44plusIdEEE10Policy1000EPdSC_iS9_ddNS7_10__identityEEEvT0_T1_T2_T3_T4_T6_,@"STO_CUDA_ENTRY STV_DEFAULT"
_ZN3cub18CUB_300001_SM_10006detail6reduce28DeviceReduceSingleTileKernelINS2_10policy_hubIdyN4cuda3std3__44plusIdEEE10Policy1000EPdSC_iS9_ddNS7_10__identityEEEvT0_T1_T2_T3_T4_T6_:
.text._ZN3cub18CUB_300001_SM_10006detail6reduce28DeviceReduceSingleTileKernelINS2_10policy_hubIdyN4cuda3std3__44plusIdEEE10Policy1000EPdSC_iS9_ddNS7_10__identityEEEvT0_T1_T2_T3_T4_T6_:
[----:B------:R-:W-:Y:S01]  /*0000*/  LDC R1, c[0x0][0x37c] ;  /* 0x0000df00ff017b82 */ /* 0x000fe20000000800 */
[----:B------:R-:W0:Y:S01]  /*0010*/  LDCU UR4, c[0x0][0x390] ;  /* 0x00007200ff0477ac */ /* 0x000e220008000800 */
[----:B------:R-:W1:Y:S01]  /*0020*/  LDCU.64 UR6, c[0x0][0x358] ;  /* 0x00006b00ff0677ac */ /* 0x000e620008000a00 */
[----:B0-----:R-:W-:-:S05]  /*0030*/  IMAD.U32 R4, RZ, RZ, UR4 ;  /* 0x00000004ff047e24 */ /* 0x001fca000f8e00ff */
[----:B------:R-:W-:-:S13]  /*0040*/  ISETP.NE.AND P0, PT, R4, RZ, PT ;  /* 0x000000ff0400720c */ /* 0x000fda0003f05270 */
[----:B-1----:R-:W-:Y:S05]  /*0050*/  @P0 BRA `(.L_x_0) ;  /* 0x00000000001c0947 */ /* 0x002fea0003800000 */
[----:B------:R-:W0:Y:S02]  /*0060*/  S2R R0, SR_TID.X ;  /* 0x0000000000007919 */ /* 0x000e240000002100 */
[----:B0-----:R-:W-:-:S13]  /*0070*/  ISETP.NE.AND P0, PT, R0, RZ, PT ;  /* 0x000000ff0000720c */ /* 0x001fda0003f05270 */
[----:B------:R-:W-:Y:S05]  /*0080*/  @P0 EXIT ;  /* 0x000000000000094d */ /* 0x000fea0003800000 */
[----:B------:R-:W0:Y:S08]  /*0090*/  LDC.64 R2, c[0x0][0x388] ;  /* 0x0000e200ff027b82 */ /* 0x000e300000000a00 */
[----:B------:R-:W0:Y:S02]  /*00a0*/  LDC.64 R4, c[0x0][0x398] ;  /* 0x0000e600ff047b82 */ /* 0x000e240000000a00 */
[----:B0-----:R-:W-:Y:S01]  /*00b0*/  STG.E.64 desc[UR6][R2.64], R4 ;  /* 0x0000000402007986 */ /* 0x001fe2000c101b06 */
[----:B------:R-:W-:Y:S05]  /*00c0*/  EXIT ;  /* 0x000000000000794d */ /* 0x000fea0003800000 */
.L_x_0:
[----:B------:R-:W-:Y:S01]  /*00d0*/  ISETP.GT.AND P0, PT, R4, 0xdff, PT ;  /* 0x00000dff0400780c */ /* 0x000fe20003f04270 */
[----:B------:R-:W-:-:S12]  /*00e0*/  BSSY.RECONVERGENT B0, `(.L_x_1) ;  /* 0x0000242000007945 */ /* 0x000fd80003800200 */
[----:B------:R-:W-:Y:S05]  /*00f0*/  @P0 BRA `(.L_x_2) ;  /* 0x0000001400180947 */ /* 0x000fea0003800000 */
[----:B------:R-:W0:Y:S01]  /*0100*/  S2R R5, SR_TID.X ;  /* 0x0000000000057919 */ /* 0x000e220000002100 */
[----:B------:R-:W-:Y:S01]  /*0110*/  BSSY.RECONVERGENT B1, `(.L_x_3) ;  /* 0x0000009000017945 */ /* 0x000fe20003800200 */
[----:B------:R-:W-:Y:S02]  /*0120*/  CS2R R2, SRZ ;  /* 0x0000000000027805 */ /* 0x000fe4000001ff00 */
[----:B0-----:R-:W-:Y:S01]  /*0130*/  ISETP.GE.AND P0, PT, R5, R4, PT ;  /* 0x000000040500720c */ /* 0x001fe20003f06270 */
[----:B------:R-:W-:-:S12]  /*0140*/  IMAD.MOV.U32 R7, RZ, RZ, R5 ;  /* 0x000000ffff077224 */ /* 0x000fd800078e0005 */
[----:B------:R-:W-:Y:S05]  /*0150*/  @P0 BRA `(.L_x_4) ;  /* 0x0000000000100947 */ /* 0x000fea0003800000 */
[----:B------:R-:W0:Y:S02]  /*0160*/  LDC.64 R2, c[0x0][0x380] ;  /* 0x0000e000ff027b82 */ /* 0x000e240000000a00 */
[----:B0-----:R-:W-:-:S06]  /*0170*/  IMAD.WIDE.U32 R2, R5, 0x8, R2 ;  /* 0x0000000805027825 */ /* 0x001fcc00078e0002 */
[----:B------:R-:W5:Y:S01]  /*0180*/  LDG.E.64.CONSTANT R2, desc[UR6][R2.64] ;  /* 0x0000000602027981 */ /* 0x000f62000c1e9b00 */
[----:B------:R-:W-:-:S07]  /*0190*/  VIADD R7, R5, 0x200 ;  /* 0x0000020005077836 */ /* 0x000fce0000000000 */
.L_x_4:
[----:B------:R-:W-:Y:S05]  /*01a0*/  BSYNC.RECONVERGENT B1 ;  /* 0x0000000000017941 */ /* 0x000fea0003800200 */
.L_x_3:
[----:B------:R-:W-:Y:S01]  /*01b0*/  ISETP.GE.AND P0, PT, R7, R4, PT ;  /* 0x000000040700720c */ /* 0x000fe20003f06270 */
[----:B------:R-:W-:-:S12]  /*01c0*/  BSSY.RECONVERGENT B1, `(.L_x_5) ;  /* 0x0000076000017945 */ /* 0x000fd80003800200 */
[----:B------:R-:W-:Y:S05]  /*01d0*/  @P0 BRA `(.L_x_6) ;  /* 0x0000000400d00947 */ /* 0x000fea0003800000 */
[----:B------:R-:W-:Y:S01]  /*01e0*/  LOP3.LUT R9, RZ, R7, RZ, 0x33, !PT ;  /* 0x00000007ff097212 */ /* 0x000fe200078e33ff */
[----:B------:R-:W-:Y:S04]  /*01f0*/  BSSY.RECONVERGENT B2, `(.L_x_7) ;  /* 0x0000017000027945 */ /* 0x000fe80003800200 */
[----:B------:R-:W-:-:S05]  /*0200*/  IMAD.IADD R0, R9, 0x1, R4 ;  /* 0x0000000109007824 */ /* 0x000fca00078e0204 */
[C---:B------:R-:W-:Y:S02]  /*0210*/  LOP3.LUT R6, R0.reuse, 0x600, RZ, 0xc0, !PT ;  /* 0x0000060000067812 */ /* 0x040fe400078ec0ff */
[----:B------:R-:W-:Y:S02]  /*0220*/  ISETP.GE.U32.AND P0, PT, R0, 0x600, PT ;  /* 0x000006000000780c */ /* 0x000fe40003f06070 */
[----:B------:R-:W-:-:S13]  /*0230*/  ISETP.NE.AND P1, PT, R6, 0x600, PT ;  /* 0x000006000600780c */ /* 0x000fda0003f25270 */
[----:B------:R-:W-:Y:S05]  /*0240*/  @!P1 BRA `(.L_x_8) ;  /* 0x0000000000449947 */ /* 0x000fea0003800000 */
[----:B------:R-:W0:Y:S01]  /*0250*/  LDC.64 R8, c[0x0][0x380] ;  /* 0x0000e000ff087b82 */ /* 0x000e220000000a00 */
[----:B------:R-:W-:-:S04]  /*0260*/  LEA.HI R0, R0, 0x1, RZ, 0x17 ;  /* 0x0000000100007811 */ /* 0x000fc800078fb8ff */
[----:B------:R-:W-:-:S05]  /*0270*/  LOP3.LUT R0, R0, 0x3, RZ, 0xc0, !PT ;  /* 0x0000000300007812 */ /* 0x000fca00078ec0ff */
[----:B------:R-:W-:Y:S02]  /*0280*/  IMAD.MOV R0, RZ, RZ, -R0 ;  /* 0x000000ffff007224 */ /* 0x000fe400078e0a00 */
[----:B0-----:R-:W-:-:S04]  /*0290*/  IMAD.WIDE.U32 R8, R7, 0x8, R8 ;  /* 0x0000000807087825 */ /* 0x001fc800078e0008 */
[----:B------:R-:W-:Y:S02]  /*02a0*/  IMAD.MOV.U32 R6, RZ, RZ, R8 ;  /* 0x000000ffff067224 */ /* 0x000fe400078e0008 */
[----:B------:R-:W-:-:S07]  /*02b0*/  IMAD.MOV.U32 R11, RZ, RZ, R9 ;  /* 0x000000ffff0b7224 */ /* 0x000fce00078e0009 */
.L_x_9:
[----:B------:R-:W-:Y:S02]  /*02c0*/  IMAD.MOV.U32 R8, RZ, RZ, R6 ;  /* 0x000000ffff087224 */ /* 0x000fe400078e0006 */
[----:B------:R-:W-:-:S06]  /*02d0*/  IMAD.MOV.U32 R9, RZ, RZ, R11 ;  /* 0x000000ffff097224 */ /* 0x000fcc00078e000b */
[----:B------:R-:W2:Y:S01]  /*02e0*/  LDG.E.64.CONSTANT R8, desc[UR6][R8.64] ;  /* 0x0000000608087981 */ /* 0x000ea2000c1e9b00 */
[----:B------:R-:W-:Y:S01]  /*02f0*/  VIADD R0, R0, 0x1 ;  /* 0x0000000100007836 */ /* 0x000fe20000000000 */
[----:B------:R-:W-:Y:S01]  /*0300*/  IADD3 R6, P2, PT, R6, 0x1000, RZ ;  /* 0x0000100006067810 */ /* 0x000fe20007f5e0ff */
[----:B------:R-:W-:-:S03]  /*0310*/  VIADD R7, R7, 0x200 ;  /* 0x0000020007077836 */ /* 0x000fc60000000000 */
[----:B------:R-:W-:Y:S01]  /*0320*/  ISETP.NE.AND P1, PT, R0, RZ, PT ;  /* 0x000000ff0000720c */ /* 0x000fe20003f25270 */
[----:B------:R-:W-:Y:S01]  /*0330*/  IMAD.X R11, RZ, RZ, R11, P2 ;  /* 0x000000ffff0b7224 */ /* 0x000fe200010e060b */
[----:B--2--5:R-:W-:-:S11]  /*0340*/  DADD R2, R8, R2 ;  /* 0x0000000008027229 */ /* 0x024fd60000000002 */
[----:B------:R-:W-:Y:S05]  /*0350*/  @P1 BRA `(.L_x_9) ;  /* 0xfffffffc00d81947 */ /* 0x000fea000383ffff */
.L_x_8:
[----:B------:R-:W-:Y:S05]  /*0360*/  BSYNC.RECONVERGENT B2 ;  /* 0x0000000000027941 */ /* 0x000fea0003800200 */
.L_x_7:
[----:B------:R-:W-:Y:S05]  /*0370*/  @!P0 BRA `(.L_x_6) ;  /* 0x0000000400688947 */ /* 0x000fea0003800000 */
[----:B------:R-:W-:Y:S01]  /*0380*/  IMAD.IADD R0, R4, 0x1, -R7 ;  /* 0x0000000104007824 */ /* 0x000fe200078e0a07 */
[----:B------:R-:W-:Y:S01]  /*0390*/  BSSY.RECONVERGENT B2, `(.L_x_10) ;  /* 0x0000031000027945 */ /* 0x000fe20003800200 */
[----:B------:R-:W-:-:S03]  /*03a0*/  PLOP3.LUT P0, PT, PT, PT, PT, 0x80, 0x8 ;  /* 0x000000000008781c */ /* 0x000fc60003f0f070 */
[----:B------:R-:W-:-:S13]  /*03b0*/  ISETP.GT.AND P1, PT, R0, 0x1800, PT ;  /* 0x000018000000780c */ /* 0x000fda0003f24270 */
[----:B------:R-:W-:Y:S05]  /*03c0*/  @!P1 BRA `(.L_x_11) ;  /* 0x0000000000b49947 */ /* 0x000fea0003800000 */
[----:B------:R-:W-:Y:S01]  /*03d0*/  PLOP3.LUT P0, PT, PT, PT, PT, 0x8, 0x80 ;  /* 0x000000000080781c */ /* 0x000fe20003f0e170 */
[----:B------:R-:W-:-:S12]  /*03e0*/  VIADD R0, R4, 0xffffe800 ;  /* 0xffffe80004007836 */ /* 0x000fd80000000000 */
.L_x_12:
[----:B------:R-:W0:Y:S02]  /*03f0*/  LDC.64 R32, c[0x0][0x380] ;  /* 0x0000e000ff207b82 */ /* 0x000e240000000a00 */
[----:B0-----:R-:W-:-:S05]  /*0400*/  IMAD.WIDE R14, R7, 0x8, R32 ;  /* 0x00000008070e7825 */ /* 0x001fca00078e0220 */
[----:B------:R-:W2:Y:S04]  /*0410*/  LDG.E.64.CONSTANT R8, desc[UR6][R14.64] ;  /* 0x000000060e087981 */ /* 0x000ea8000c1e9b00 */
[----:B------:R-:W3:Y:S04]  /*0420*/  LDG.E.64.CONSTANT R10, desc[UR6][R14.64+0x1000] ;  /* 0x001000060e0a7981 */ /* 0x000ee8000c1e9b00 */
[----:B------:R-:W4:Y:S01]  /*0430*/  LDG.E.64.CONSTANT R12, desc[UR6][R14.64+0x2000] ;  /* 0x002000060e0c7981 */ /* 0x000f22000c1e9b00 */
[----:B------:R-:W-:-:S03]  /*0440*/  VIADD R41, R7, 0x800 ;  /* 0x0000080007297836 */ /* 0x000fc60000000000 */
[----:B------:R-:W4:Y:S01]  /*0450*/  LDG.E.64.CONSTANT R30, desc[UR6][R14.64+0x3000] ;  /* 0x003000060e1e7981 */ /* 0x000f22000c1e9b00 */
[----:B------:R-:W-:-:S05]  /*0460*/  IMAD.WIDE R40, R41, 0x8, R32 ;  /* 0x0000000829287825 */ /* 0x000fca00078e0220 */
[----:B------:R-:W4:Y:S04]  /*0470*/  LDG.E.64.CONSTANT R28, desc[UR6][R40.64] ;  /* 0x00000006281c7981 */ /* 0x000f28000c1e9b00 */
[----:B------:R-:W4:Y:S04]  /*0480*/  LDG.E.64.CONSTANT R26, desc[UR6][R40.64+0x1000] ;  /* 0x00100006281a7981 */ /* 0x000f28000c1e9b00 */
        /* <DEDUP_REMOVED lines=12> */
[----:B------:R-:W4:Y:S04]  /*0550*/  LDG.E.64.CONSTANT R34, desc[UR6][R44.64+0x2000] ;  /* 0x002000062c227981 */ /* 0x000f28000c1e9b00 */
[----:B------:R-:W4:Y:S01]  /*0560*/  LDG.E.64.CONSTANT R32, desc[UR6][R44.64+0x3000] ;  /* 0x003000062c207981 */ /* 0x000f22000c1e9b00 */
[----:B------:R-:W-:-:S05]  /*0570*/  VIADD R7, R7, 0x2000 ;  /* 0x0000200007077836 */ /* 0x000fca0000000000 */
[----:B------:R-:W-:Y:S01]  /*0580*/  ISETP.GE.AND P1, PT, R7, R0, PT ;  /* 0x000000000700720c */ /* 0x000fe20003f26270 */
[----:B--2--5:R-:W-:-:S08]  /*0590*/  DADD R8, R8, R2 ;  /* 0x0000000008087229 */ /* 0x024fd00000000002 */
[----:B---3--:R-:W-:-:S08]  /*05a0*/  DADD R8, R8, R10 ;  /* 0x0000000008087229 */ /* 0x008fd0000000000a */
[----:B----4-:R-:W-:-:S08]  /*05b0*/  DADD R8, R8, R12 ;  /* 0x0000000008087229 */ /* 0x010fd0000000000c */
[----:B------:R-:W-:-:S08]  /*05c0*/  DADD R8, R8, R30 ;  /* 0x0000000008087229 */ /* 0x000fd0000000001e */
        /* <DEDUP_REMOVED lines=11> */
[----:B------:R-:W-:Y:S01]  /*0680*/  DADD R2, R8, R32 ;  /* 0x0000000008027229 */ /* 0x000fe20000000020 */
[----:B------:R-:W-:Y:S10]  /*0690*/  @!P1 BRA `(.L_x_12) ;  /* 0xfffffffc00549947 */ /* 0x000ff4000383ffff */
.L_x_11:
[----:B------:R-:W-:Y:S05]  /*06a0*/  BSYNC.RECONVERGENT B2 ;  /* 0x0000000000027941 */ /* 0x000fea0003800200 */
.L_x_10:
[----:B------:R-:W-:Y:S01]  /*06b0*/  IMAD.IADD R0, R4, 0x1, -R7 ;  /* 0x0000000104007824 */ /* 0x000fe200078e0a07 */
[----:B------:R-:W-:Y:S04]  /*06c0*/  BSSY.RECONVERGENT B2, `(.L_x_13) ;  /* 0x0000019000027945 */ /* 0x000fe80003800200 */
[----:B------:R-:W-:-:S13]  /*06d0*/  ISETP.GT.AND P1, PT, R0, 0x800, PT ;  /* 0x000008000000780c */ /* 0x000fda0003f24270 */
[----:B------:R-:W-:Y:S05]  /*06e0*/  @!P1 BRA `(.L_x_14) ;  /* 0x0000000000589947 */ /* 0x000fea0003800000 */
        /* <DEDUP_REMOVED lines=12> */
[----:B------:R-:W-:Y:S01]  /*07b0*/  PLOP3.LUT P0, PT, PT, PT, PT, 0x8, 0x80 ;  /* 0x000000000080781c */ /* 0x000fe20003f0e170 */
[----:B------:R-:W-:Y:S01]  /*07c0*/  VIADD R7, R7, 0x1000 ;  /* 0x0000100007077836 */ /* 0x000fe20000000000 */
[----:B--2--5:R-:W-:-:S08]  /*07d0*/  DADD R10, R2, R10 ;  /* 0x00000000020a7229 */ /* 0x024fd0000000000a */
[----:B---3--:R-:W-:-:S08]  /*07e0*/  DADD R10, R10, R12 ;  /* 0x000000000a0a7229 */ /* 0x008fd0000000000c */
[----:B----4-:R-:W-:-:S08]  /*07f0*/  DADD R10, R10, R14 ;  /* 0x000000000a0a7229 */ /* 0x010fd0000000000e */
[----:B------:R-:W-:-:S08]  /*0800*/  DADD R10, R10, R16 ;  /* 0x000000000a0a7229 */ /* 0x000fd00000000010 */
[----:B------:R-:W-:-:S08]  /*0810*/  DADD R10, R10, R20 ;  /* 0x000000000a0a7229 */ /* 0x000fd00000000014 */
[----:B------:R-:W-:-:S08]  /*0820*/  DADD R10, R10, R22 ;  /* 0x000000000a0a7229 */ /* 0x000fd00000000016 */
[----:B------:R-:W-:-:S08]  /*0830*/  DADD R10, R10, R24 ;  /* 0x000000000a0a7229 */ /* 0x000fd00000000018 */
[----:B------:R-:W-:-:S11]  /*0840*/  DADD R2, R10, R26 ;  /* 0x000000000a027229 */ /* 0x000fd6000000001a */
.L_x_14:
[----:B------:R-:W-:Y:S05]  /*0850*/  BSYNC.RECONVERGENT B2 ;  /* 0x0000000000027941 */ /* 0x000fea0003800200 */
.L_x_13:
[----:B------:R-:W-:-:S13]  /*0860*/  ISETP.LT.OR P0, PT, R7, R4, P0 ;  /* 0x000000040700720c */ /* 0x000fda0000701670 */
[----:B------:R-:W-:Y:S05]  /*0870*/  @!P0 BRA `(.L_x_6) ;  /* 0x0000000000288947 */ /* 0x000fea0003800000 */
[----:B------:R-:W0:Y:S02]  /*0880*/  LDC.64 R8, c[0x0][0x380] ;  /* 0x0000e000ff087b82 */ /* 0x000e240000000a00 */
[----:B0-----:R-:W-:-:S05]  /*0890*/  IMAD.WIDE R6, R7, 0x8, R8 ;  /* 0x0000000807067825 */ /* 0x001fca00078e0208 */
[----:B------:R-:W2:Y:S04]  /*08a0*/  LDG.E.64.CONSTANT R8, desc[UR6][R6.64] ;  /* 0x0000000606087981 */ /* 0x000ea8000c1e9b00 */
[----:B------:R-:W3:Y:S04]  /*08b0*/  LDG.E.64.CONSTANT R10, desc[UR6][R6.64+0x1000] ;  /* 0x00100006060a7981 */ /* 0x000ee8000c1e9b00 */
[----:B------:R-:W4:Y:S04]  /*08c0*/  LDG.E.64.CONSTANT R12, desc[UR6][R6.64+0x2000] ;  /* 0x00200006060c7981 */ /* 0x000f28000c1e9b00 */
[----:B------:R-:W4:Y:S01]  /*08d0*/  LDG.E.64.CONSTANT R14, desc[UR6][R6.64+0x3000] ;  /* 0x00300006060e7981 */ /* 0x000f22000c1e9b00 */
[----:B--2--5:R-:W-:-:S08]  /*08e0*/  DADD R8, R2, R8 ;  /* 0x0000000002087229 */ /* 0x024fd00000000008 */
[----:B---3--:R-:W-:-:S08]  /*08f0*/  DADD R8, R8, R10 ;  /* 0x0000000008087229 */ /* 0x008fd0000000000a */
[----:B----4-:R-:W-:-:S08]  /*0900*/  DADD R8, R8, R12 ;  /* 0x0000000008087229 */ /* 0x010fd0000000000c */
[----:B------:R-:W-:-:S11]  /*0910*/  DADD R2, R8, R14 ;  /* 0x0000000008027229 */ /* 0x000fd6000000000e */
.L_x_6:
[----:B------:R-:W-:Y:S05]  /*0920*/  BSYNC.RECONVERGENT B1 ;  /* 0x0000000000017941 */ /* 0x000fea0003800200 */
.L_x_5:
[----:B------:R-:W-:-:S13]  /*0930*/  ISETP.GE.AND P0, PT, R4, 0x200, PT ;  /* 0x000002000400780c */ /* 0x000fda0003f06270 */
[----:B------:R-:W-:Y:S05]  /*0940*/  @!P0 BRA `(.L_x_15) ;  /* 0x0000000400148947 */ /* 0x000fea0003800000 */
[----:B------:R-:W0:Y:S01]  /*0950*/  S2R R12, SR_LANEID ;  /* 0x00000000000c7919 */ /* 0x000e220000000000 */
[----:B-----5:R-:W-:Y:S04]  /*0960*/  SHFL.DOWN PT, R6, R2, 0x1, 0x1f ;  /* 0x08201f0002067f89 */ /* 0x020fe800000e0000 */
[----:B------:R-:W1:Y:S02]  /*0970*/  SHFL.DOWN PT, R7, R3, 0x1, 0x1f ;  /* 0x08201f0003077f89 */ /* 0x000e6400000e0000 */
[----:B-1----:R-:W-:Y:S01]  /*0980*/  DADD R6, R6, R2 ;  /* 0x0000000006067229 */ /* 0x002fe20000000002 */
[C---:B0-----:R-:W-:Y:S02]  /*0990*/  ISETP.GT.AND P0, PT, R12.reuse, 0x1e, PT ;  /* 0x0000001e0c00780c */ /* 0x041fe40003f04270 */
[----:B------:R-:W-:-:S07]  /*09a0*/  ISETP.NE.AND P1, PT, R12, RZ, PT ;  /* 0x000000ff0c00720c */ /* 0x000fce0003f25270 */
[----:B------:R-:W-:Y:S02]  /*09b0*/  FSEL R8, R2, R6, P0 ;  /* 0x0000000602087208 */ /* 0x000fe40000000000 */
[----:B------:R-:W-:Y:S02]  /*09c0*/  FSEL R9, R3, R7, P0 ;  /* 0x0000000703097208 */ /* 0x000fe40000000000 */
[----:B------:R-:W-:Y:S01]  /*09d0*/  ISETP.GT.AND P0, PT, R12, 0x1d, PT ;  /* 0x0000001d0c00780c */ /* 0x000fe20003f04270 */
[----:B------:R-:W-:Y:S01]  /*09e0*/  SHFL.DOWN PT, R6, R8, 0x2, 0x1f ;  /* 0x08401f0008067f89 */ /* 0x000fe200000e0000 */
[----:B------:R-:W-:Y:S02]  /*09f0*/  @!P1 MOV R4, 0x400 ;  /* 0x0000040000049802 */ /* 0x000fe40000000f00 */
[----:B------:R-:W-:Y:S01]  /*0a00*/  @!P1 SHF.R.U32.HI R0, RZ, 0x2, R5 ;  /* 0x00000002ff009819 */ /* 0x000fe20000011605 */
[----:B------:R-:W0:Y:S03]  /*0a10*/  SHFL.DOWN PT, R7, R9, 0x2, 0x1f ;  /* 0x08401f0009077f89 */ /* 0x000e2600000e0000 */
[----:B------:R-:W-:Y:S01]  /*0a20*/  @!P1 LOP3.LUT R0, R0, 0xf8, RZ, 0xc0, !PT ;  /* 0x000000f800009812 */ /* 0x000fe200078ec0ff */
[----:B0-----:R-:W-:-:S10]  /*0a30*/  DADD R6, R6, R8 ;  /* 0x0000000006067229 */ /* 0x001fd40000000008 */
[----:B------:R-:W-:Y:S02]  /*0a40*/  FSEL R6, R8, R6, P0 ;  /* 0x0000000608067208 */ /* 0x000fe40000000000 */
[----:B------:R-:W-:Y:S02]  /*0a50*/  FSEL R7, R9, R7, P0 ;  /* 0x0000000709077208 */ /* 0x000fe40000000000 */
[----:B------:R-:W-:Y:S01]  /*0a60*/  ISETP.GT.AND P0, PT, R12, 0x1b, PT ;  /* 0x0000001b0c00780c */ /* 0x000fe20003f04270 */
[----:B------:R-:W-:Y:S04]  /*0a70*/  SHFL.DOWN PT, R2, R6, 0x4, 0x1f ;  /* 0x08801f0006027f89 */ /* 0x000fe800000e0000 */
[----:B------:R-:W0:Y:S01]  /*0a80*/  SHFL.DOWN PT, R3, R7, 0x4, 0x1f ;  /* 0x08801f0007037f89 */ /* 0x000e2200000e0000 */
[----:B------:R-:W1:Y:S01]  /*0a90*/  @!P1 S2R R9, SR_CgaCtaId ;  /* 0x0000000000099919 */ /* 0x000e620000008800 */
[----:B0-----:R-:W-:-:S10]  /*0aa0*/  DADD R2, R2, R6 ;  /* 0x0000000002027229 */ /* 0x001fd40000000006 */
[----:B------:R-:W-:Y:S02]  /*0ab0*/  FSEL R10, R6, R2, P0 ;  /* 0x00000002060a7208 */ /* 0x000fe40000000000 */
[----:B------:R-:W-:Y:S02]  /*0ac0*/  FSEL R11, R7, R3, P0 ;  /* 0x00000003070b7208 */ /* 0x000fe40000000000 */
[----:B------:R-:W-:Y:S01]  /*0ad0*/  ISETP.GT.AND P0, PT, R12, 0x17, PT ;  /* 0x000000170c00780c */ /* 0x000fe20003f04270 */
[----:B------:R-:W-:Y:S04]  /*0ae0*/  SHFL.DOWN PT, R2, R10, 0x8, 0x1f ;  /* 0x09001f000a027f89 */ /* 0x000fe800000e0000 */
[----:B------:R-:W0:Y:S02]  /*0af0*/  SHFL.DOWN PT, R3, R11, 0x8, 0x1f ;  /* 0x09001f000b037f89 */ /* 0x000e2400000e0000 */
[----:B0-----:R-:W-:-:S10]  /*0b00*/  DADD R2, R2, R10 ;  /* 0x0000000002027229 */ /* 0x001fd4000000000a */
[----:B------:R-:W-:Y:S02]  /*0b10*/  FSEL R6, R10, R2, P0 ;  /* 0x000000020a067208 */ /* 0x000fe40000000000 */
[----:B------:R-:W-:Y:S02]  /*0b20*/  FSEL R7, R11, R3, P0 ;  /* 0x000000030b077208 */ /* 0x000fe40000000000 */
[----:B-1----:R-:W-:Y:S01]  /*0b30*/  @!P1 LEA R11, R9, R4, 0x18 ;  /* 0x00000004090b9211 */ /* 0x002fe200078ec0ff */
[----:B------:R-:W-:Y:S01]  /*0b40*/  SHFL.DOWN PT, R2, R6, 0x10, 0x1f ;  /* 0x0a001f0006027f89 */ /* 0x000fe200000e0000 */
[----:B------:R-:W-:-:S03]  /*0b50*/  ISETP.NE.AND P0, PT, R5, RZ, PT ;  /* 0x000000ff0500720c */ /* 0x000fc60003f05270 */
[----:B------:R-:W0:Y:S01]  /*0b60*/  SHFL.DOWN PT, R3, R7, 0x10, 0x1f ;  /* 0x0a001f0007037f89 */ /* 0x000e2200000e0000 */
[----:B------:R-:W-:Y:S01]  /*0b70*/  @!P1 IMAD.IADD R11, R0, 0x1, R11 ;  /* 0x00000001000b9824 */ /* 0x000fe200078e020b */
[----:B0-----:R-:W-:-:S07]  /*0b80*/  DADD R8, R2, R6 ;  /* 0x0000000002087229 */ /* 0x001fce0000000006 */
[----:B------:R1:W-:Y:S01]  /*0b90*/  @!P1 STS.64 [R11+0x10], R8 ;  /* 0x000010080b009388 */ /* 0x0003e20000000a00 */
[----:B------:R-:W-:Y:S01]  /*0ba0*/  BAR.SYNC.DEFER_BLOCKING 0x0 ;  /* 0x0000000000007b1d */ /* 0x000fe20000010000 */
[----:B------:R-:W-:-:S04]  /*0bb0*/  ISETP.GT.AND P1, PT, R12, 0xf, PT ;  /* 0x0000000f0c00780c */ /* 0x000fc80003f24270 */
[----:B------:R-:W-:Y:S02]  /*0bc0*/  FSEL R2, R6, R8, P1 ;  /* 0x0000000806027208 */ /* 0x000fe40000800000 */
[----:B------:R-:W-:Y:S01]  /*0bd0*/  FSEL R3, R7, R9, P1 ;  /* 0x0000000907037208 */ /* 0x000fe20000800000 */
[----:B------:R-:W-:Y:S06]  /*0be0*/  @P0 BRA `(.L_x_16) ;  /* 0x0000001800440947 */ /* 0x000fec0003800000 */
[----:B------:R-:W0:Y:S01]  /*0bf0*/  S2UR UR5, SR_CgaCtaId ;  /* 0x00000000000579c3 */ /* 0x000e220000008800 */
[----:B------:R-:W-:Y:S02]  /*0c00*/  UMOV UR4, 0x400 ;  /* 0x0000040000047882 */ /* 0x000fe40000000000 */
[----:B0-----:R-:W-:-:S09]  /*0c10*/  ULEA UR4, UR5, UR4, 0x18 ;  /* 0x0000000405047291 */ /* 0x001fd2000f8ec0ff */
[----:B------:R-:W0:Y:S04]  /*0c20*/  LDS.64 R4, [UR4+0x18] ;  /* 0x00001804ff047984 */ /* 0x000e280008000a00 */
[----:B-1----:R-:W1:Y:S04]  /*0c30*/  LDS.128 R8, [UR4+0x20] ;  /* 0x00002004ff087984 */ /* 0x002e680008000c00 */
[----:B------:R-:W2:Y:S01]  /*0c40*/  LDS.128 R12, [UR4+0x30] ;  /* 0x00003004ff0c7984 */ /* 0x000ea20008000c00 */
[----:B0-----:R-:W-:-:S03]  /*0c50*/  DADD R2, R2, R4 ;  /* 0x0000000002027229 */ /* 0x001fc60000000004 */
[----:B------:R-:W0:Y:S05]  /*0c60*/  LDS.128 R4, [UR4+0x40] ;  /* 0x00004004ff047984 */ /* 0x000e2a0008000c00 */
[----:B-1----:R-:W-:-:S08]  /*0c70*/  DADD R2, R2, R8 ;  /* 0x0000000002027229 */ /* 0x002fd00000000008 */
[----:B------:R-:W-:Y:S01]  /*0c80*/  DADD R2, R2, R10 ;  /* 0x0000000002027229 */ /* 0x000fe2000000000a */
[----:B------:R-:W1:Y:S07]  /*0c90*/  LDS.128 R8, [UR4+0x50] ;  /* 0x00005004ff087984 */ /* 0x000e6e0008000c00 */
[----:B--2---:R-:W-:-:S08]  /*0ca0*/  DADD R2, R2, R12 ;  /* 0x0000000002027229 */ /* 0x004fd0000000000c */
[----:B------:R-:W-:Y:S01]  /*0cb0*/  DADD R2, R2, R14 ;  /* 0x0000000002027229 */ /* 0x000fe2000000000e */
[----:B------:R-:W2:Y:S07]  /*0cc0*/  LDS.128 R12, [UR4+0x60] ;  /* 0x00006004ff0c7984 */ /* 0x000eae0008000c00 */
[----:B0-----:R-:W-:-:S08]  /*0cd0*/  DADD R2, R2, R4 ;  /* 0x0000000002027229 */ /* 0x001fd00000000004 */
[----:B------:R-:W-:Y:S01]  /*0ce0*/  DADD R2, R2, R6 ;  /* 0x0000000002027229 */ /* 0x000fe20000000006 */
[----:B------:R-:W0:Y:S07]  /*0cf0*/  LDS.128 R4, [UR4+0x70] ;  /* 0x00007004ff047984 */ /* 0x000e2e0008000c00 */
[----:B-1----:R-:W-:-:S08]  /*0d00*/  DADD R2, R2, R8 ;  /* 0x0000000002027229 */ /* 0x002fd00000000008 */
[----:B------:R-:W-:Y:S01]  /*0d10*/  DADD R2, R2, R10 ;  /* 0x0000000002027229 */ /* 0x000fe2000000000a */
[----:B------:R-:W1:Y:S07]  /*0d20*/  LDS.128 R8, [UR4+0x80] ;  /* 0x00008004ff087984 */ /* 0x000e6e0008000c00 */
[----:B--2---:R-:W-:-:S08]  /*0d30*/  DADD R2, R2, R12 ;  /* 0x0000000002027229 */ /* 0x004fd0000000000c */
[----:B------:R-:W-:-:S08]  /*0d40*/  DADD R2, R2, R14 ;  /* 0x0000000002027229 */ /* 0x000fd0000000000e */
[----:B0-----:R-:W-:-:S08]  /*0d50*/  DADD R2, R2, R4 ;  /* 0x0000000002027229 */ /* 0x001fd00000000004 */
[----:B------:R-:W-:-:S08]  /*0d60*/  DADD R2, R2, R6 ;  /* 0x0000000002027229 */ /* 0x000fd00000000006 */
[----:B-1----:R-:W-:-:S08]  /*0d70*/  DADD R2, R2, R8 ;  /* 0x0000000002027229 */ /* 0x002fd00000000008 */
[----:B------:R-:W-:Y:S01]  /*0d80*/  DADD R2, R2, R10 ;  /* 0x0000000002027229 */ /* 0x000fe2000000000a */
[----:B------:R-:W-:Y:S10]  /*0d90*/  BRA `(.L_x_16) ;  /* 0x0000001400d87947 */ /* 0x000ff40003800000 */
.L_x_15:
[----:B------:R-:W-:Y:S01]  /*0da0*/  LOP3.LUT R0, R5, 0x3e0, RZ, 0xc0, !PT ;  /* 0x000003e005007812 */ /* 0x000fe200078ec0ff */
[----:B------:R-:W0:Y:S03]  /*0db0*/  S2R R10, SR_LANEID ;  /* 0x00000000000a7919 */ /* 0x000e260000000000 */
[----:B------:R-:W-:Y:S01]  /*0dc0*/  LOP3.LUT R9, RZ, R0, RZ, 0x33, !PT ;  /* 0x00000000ff097212 */ /* 0x000fe200078e33ff */
[----:B------:R-:W-:-:S04]  /*0dd0*/  VIADD R7, R0, 0x20 ;  /* 0x0000002000077836 */ /* 0x000fc80000000000 */
[----:B------:R-:W-:Y:S01]  /*0de0*/  IMAD.IADD R9, R9, 0x1, R4 ;  /* 0x0000000109097824 */ /* 0x000fe200078e0204 */
[----:B------:R-:W-:-:S04]  /*0df0*/  ISETP.GT.AND P0, PT, R7, R4, PT ;  /* 0x000000040700720c */ /* 0x000fc80003f04270 */
[----:B------:R-:W-:-:S05]  /*0e00*/  SEL R11, R9, 0x1f, P0 ;  /* 0x0000001f090b7807 */ /* 0x000fca0000000000 */
[----:B-----5:R-:W-:Y:S04]  /*0e10*/  SHFL.DOWN PT, R6, R2, 0x1, R11 ;  /* 0x0820000002067989 */ /* 0x020fe800000e000b */
[----:B------:R-:W1:Y:S01]  /*0e20*/  SHFL.DOWN PT, R7, R3, 0x1, R11 ;  /* 0x0820000003077989 */ /* 0x000e6200000e000b */
[C---:B0-----:R-:W-:Y:S01]  /*0e30*/  ISETP.GE.AND P0, PT, R10.reuse, R11, PT ;  /* 0x0000000b0a00720c */ /* 0x041fe20003f06270 */
[C---:B------:R-:W-:Y:S01]  /*0e40*/  VIADD R0, R10.reuse, 0x2 ;  /* 0x000000020a007836 */ /* 0x040fe20000000000 */
[----:B------:R-:W-:Y:S01]  /*0e50*/  ISETP.NE.AND P1, PT, R10, RZ, PT ;  /* 0x000000ff0a00720c */ /* 0x000fe20003f25270 */
[----:B-1----:R-:W-:-:S12]  /*0e60*/  DADD R6, R6, R2 ;  /* 0x0000000006067229 */ /* 0x002fd80000000002 */
[----:B------:R-:W0:Y:S01]  /*0e70*/  @!P1 S2R R12, SR_CgaCtaId ;  /* 0x00000000000c9919 */ /* 0x000e220000008800 */
[----:B------:R-:W-:Y:S02]  /*0e80*/  FSEL R8, R6, R2, !P0 ;  /* 0x0000000206087208 */ /* 0x000fe40004000000 */
[----:B------:R-:W-:Y:S02]  /*0e90*/  FSEL R9, R7, R3, !P0 ;  /* 0x0000000307097208 */ /* 0x000fe40004000000 */
[----:B------:R-:W-:Y:S01]  /*0ea0*/  ISETP.GT.AND P0, PT, R0, R11, PT ;  /* 0x0000000b0000720c */ /* 0x000fe20003f04270 */
[----:B------:R-:W-:Y:S01]  /*0eb0*/  SHFL.DOWN PT, R6, R8, 0x2, R11 ;  /* 0x0840000008067989 */ /* 0x000fe200000e000b */
[----:B------:R-:W-:-:S03]  /*0ec0*/  VIADD R0, R10, 0x4 ;  /* 0x000000040a007836 */ /* 0x000fc60000000000 */
[----:B------:R-:W1:Y:S02]  /*0ed0*/  SHFL.DOWN PT, R7, R9, 0x2, R11 ;  /* 0x0840000009077989 */ /* 0x000e6400000e000b */
[----:B-1----:R-:W-:-:S10]  /*0ee0*/  DADD R6, R6, R8 ;  /* 0x0000000006067229 */ /* 0x002fd40000000008 */
[----:B------:R-:W-:Y:S02]  /*0ef0*/  FSEL R6, R8, R6, P0 ;  /* 0x0000000608067208 */ /* 0x000fe40000000000 */
[----:B------:R-:W-:Y:S02]  /*0f00*/  FSEL R7, R9, R7, P0 ;  /* 0x0000000709077208 */ /* 0x000fe40000000000 */
        /* <DEDUP_REMOVED lines=16> */
[----:B------:R-:W-:Y:S02]  /*1010*/  @!P1 MOV R9, 0x400 ;  /* 0x0000040000099802 */ /* 0x000fe40000000f00 */
[----:B------:R-:W-:Y:S01]  /*1020*/  @!P1 SHF.R.U32.HI R8, RZ, 0x2, R5 ;  /* 0x00000002ff089819 */ /* 0x000fe20000011605 */
[----:B------:R-:W1:Y:S01]  /*1030*/  SHFL.DOWN PT, R3, R7, 0x10, R11 ;  /* 0x0a00000007037989 */ /* 0x000e6200000e000b */
[----:B0-----:R-:W-:-:S02]  /*1040*/  @!P1 LEA R9, R12, R9, 0x18 ;  /* 0x000000090c099211 */ /* 0x001fc400078ec0ff */
[----:B------:R-:W-:-:S05]  /*1050*/  @!P1 LOP3.LUT R8, R8, 0xf8, RZ, 0xc0, !PT ;  /* 0x000000f808089812 */ /* 0x000fca00078ec0ff */
[----:B------:R-:W-:Y:S01]  /*1060*/  @!P1 IMAD.IADD R9, R8, 0x1, R9 ;  /* 0x0000000108099824 */ /* 0x000fe200078e0209 */
[----:B-1----:R-:W-:-:S10]  /*1070*/  DADD R2, R2, R6 ;  /* 0x0000000002027229 */ /* 0x002fd40000000006 */
[----:B------:R-:W-:Y:S02]  /*1080*/  FSEL R2, R6, R2, P0 ;  /* 0x0000000206027208 */ /* 0x000fe40000000000 */
[----:B------:R-:W-:Y:S02]  /*1090*/  FSEL R3, R7, R3, P0 ;  /* 0x0000000307037208 */ /* 0x000fe40000000000 */
[----:B------:R-:W-:-:S03]  /*10a0*/  ISETP.NE.AND P0, PT, R5, RZ, PT ;  /* 0x000000ff0500720c */ /* 0x000fc60003f05270 */
[----:B------:R0:W-:Y:S01]  /*10b0*/  @!P1 STS.64 [R9+0x10], R2 ;  /* 0x0000100209009388 */ /* 0x0001e20000000a00 */
[----:B------:R-:W-:Y:S09]  /*10c0*/  BAR.SYNC.DEFER_BLOCKING 0x0 ;  /* 0x0000000000007b1d */ /* 0x000ff20000010000 */
[----:B------:R-:W-:Y:S05]  /*10d0*/  @P0 BRA `(.L_x_16) ;  /* 0x0000001400080947 */ /* 0x000fea0003800000 */
[----:B------:R-:W1:Y:S01]  /*10e0*/  S2UR UR5, SR_CgaCtaId ;  /* 0x00000000000579c3 */ /* 0x000e620000008800 */
[----:B------:R-:W-:Y:S01]  /*10f0*/  UMOV UR4, 0x400 ;  /* 0x0000040000047882 */ /* 0x000fe20000000000 */
[----:B------:R-:W-:Y:S01]  /*1100*/  ISETP.GT.AND P1, PT, R4, 0x20, PT ;  /* 0x000000200400780c */ /* 0x000fe20003f24270 */
[----:B-1----:R-:W-:-:S09]  /*1110*/  ULEA UR4, UR5, UR4, 0x18 ;  /* 0x0000000405047291 */ /* 0x002fd2000f8ec0ff */
[----:B------:R-:W1:Y:S04]  /*1120*/  LDS.64 R6, [UR4+0x18] ;  /* 0x00001804ff067984 */ /* 0x000e680008000a00 */
[----:B------:R-:W2:Y:S04]  /*1130*/  LDS.128 R12, [UR4+0x20] ;  /* 0x00002004ff0c7984 */ /* 0x000ea80008000c00 */
[----:B0-----:R-:W0:Y:S01]  /*1140*/  LDS.128 R8, [UR4+0x30] ;  /* 0x00003004ff087984 */ /* 0x001e220008000c00 */
[----:B-1----:R-:W-:-:S10]  /*1150*/  DADD R6, R2, R6 ;  /* 0x0000000002067229 */ /* 0x002fd40000000006 */
[----:B------:R-:W-:Y:S02]  /*1160*/  FSEL R2, R6, R2, P1 ;  /* 0x0000000206027208 */ /* 0x000fe40000800000 */
[----:B------:R-:W-:Y:S02]  /*1170*/  FSEL R3, R7, R3, P1 ;  /* 0x0000000307037208 */ /* 0x000fe40000800000 */
[----:B------:R-:W-:-:S04]  /*1180*/  ISETP.GT.AND P1, PT, R4, 0x40, PT ;  /* 0x000000400400780c */ /* 0x000fc80003f24270 */
[----:B--2---:R-:W-:-:S10]  /*1190*/  DADD R12, R12, R2 ;  /* 0x000000000c0c7229 */ /* 0x004fd40000000002 */
[----:B------:R-:W-:Y:S02]  /*11a0*/  FSEL R2, R12, R2, P1 ;  /* 0x000000020c027208 */ /* 0x000fe40000800000 */
[----:B------:R-:W-:Y:S02]  /*11b0*/  FSEL R3, R13, R3, P1 ;  /* 0x000000030d037208 */ /* 0x000fe40000800000 */
[----:B------:R-:W-:-:S04]  /*11c0*/  ISETP.GT.AND P1, PT, R4, 0x60, PT ;  /* 0x000000600400780c */ /* 0x000fc80003f24270 */
[----:B------:R-:W-:-:S10]  /*11d0*/  DADD R14, R2, R14 ;  /* 0x00000000020e7229 */ /* 0x000fd4000000000e */
[----:B------:R-:W-:Y:S02]  /*11e0*/  FSEL R2, R14, R2, P1 ;  /* 0x000000020e027208 */ /* 0x000fe40000800000 */
[----:B------:R-:W-:Y:S02]  /*11f0*/  FSEL R3, R15, R3, P1 ;  /* 0x000000030f037208 */ /* 0x000fe40000800000 */
[----:B------:R-:W1:Y:S01]  /*1200*/  LDS.128 R12, [UR4+0x40] ;  /* 0x00004004ff0c7984 */ /* 0x000e620008000c00 */
[----:B------:R-:W-:-:S03]  /*1210*/  ISETP.GT.AND P1, PT, R4, 0x80, PT ;  /* 0x000000800400780c */ /* 0x000fc60003f24270 */
[----:B0-----:R-:W-:-:S10]  /*1220*/  DADD R8, R8, R2 ;  /* 0x0000000008087229 */ /* 0x001fd40000000002 */
[----:B------:R-:W-:Y:S02]  /*1230*/  FSEL R2, R8, R2, P1 ;  /* 0x0000000208027208 */ /* 0x000fe40000800000 */
[----:B------:R-:W-:Y:S02]  /*1240*/  FSEL R3, R9, R3, P1 ;  /* 0x0000000309037208 */ /* 0x000fe40000800000 */
[----:B------:R-:W-:-:S04]  /*1250*/  ISETP.GT.AND P1, PT, R4, 0xa0, PT ;  /* 0x000000a00400780c */ /* 0x000fc80003f24270 */
[----:B------:R-:W-:-:S10]  /*1260*/  DADD R10, R2, R10 ;  /* 0x00000000020a7229 */ /* 0x000fd4000000000a */
[----:B------:R-:W-:Y:S02]  /*1270*/  FSEL R2, R10, R2, P1 ;  /* 0x000000020a027208 */ /* 0x000fe40000800000 */
[----:B------:R-:W-:Y:S02]  /*1280*/  FSEL R3, R11, R3, P1 ;  /* 0x000000030b037208 */ /* 0x000fe40000800000 */
[----:B------:R-:W0:Y:S01]  /*1290*/  LDS.128 R8, [UR4+0x50] ;  /* 0x00005004ff087984 */ /* 0x000e220008000c00 */
[----:B------:R-:W-:-:S03]  /*12a0*/  ISETP.GT.AND P1, PT, R4, 0xc0, PT ;  /* 0x000000c00400780c */ /* 0x000fc60003f24270 */
[----:B-1----:R-:W-:-:S10]  /*12b0*/  DADD R12, R12, R2 ;  /* 0x000000000c0c7229 */ /* 0x002fd40000000002 */
        /* <DEDUP_REMOVED lines=33> */
[----:B------:R-:W-:-:S04]  /*14d0*/  ISETP.GT.AND P1, PT, R4, 0x1c0, PT ;  /* 0x000001c00400780c */ /* 0x000fc80003f24270 */
[----:B-1----:R-:W-:-:S10]  /*14e0*/  DADD R12, R12, R2 ;  /* 0x000000000c0c7229 */ /* 0x002fd40000000002 */
[----:B------:R-:W-:Y:S02]  /*14f0*/  FSEL R2, R12, R2, P1 ;  /* 0x000000020c027208 */ /* 0x000fe40000800000 */
[----:B------:R-:W-:Y:S02]  /*1500*/  FSEL R3, R13, R3, P1 ;  /* 0x000000030d037208 */ /* 0x000fe40000800000 */
[----:B------:R-:W-:-:S04]  /*1510*/  ISETP.GT.AND P1, PT, R4, 0x1e0, PT ;  /* 0x000001e00400780c */ /* 0x000fc80003f24270 */
[----:B------:R-:W-:-:S10]  /*1520*/  DADD R14, R2, R14 ;  /* 0x00000000020e7229 */ /* 0x000fd4000000000e */
[----:B------:R-:W-:Y:S02]  /*1530*/  FSEL R2, R14, R2, P1 ;  /* 0x000000020e027208 */ /* 0x000fe40000800000 */
[----:B------:R-:W-:Y:S01]  /*1540*/  FSEL R3, R15, R3, P1 ;  /* 0x000000030f037208 */ /* 0x000fe20000800000 */
[----:B------:R-:W-:Y:S06]  /*1550*/  BRA `(.L_x_16) ;  /* 0x0000000c00e87947 */ /* 0x000fec0003800000 */
.L_x_2:
[----:B------:R-:W0:Y:S01]  /*1560*/  S2R R41, SR_TID.X ;  /* 0x0000000000297919 */ /* 0x000e220000002100 */
[----:B------:R-:W1:Y:S02]  /*1570*/  LDCU.64 UR4, c[0x0][0x380] ;  /* 0x00007000ff0477ac */ /* 0x000e640008000a00 */
[----:B-1----:R-:W-:Y:S02]  /*1580*/  IMAD.U32 R2, RZ, RZ, UR4 ;  /* 0x00000004ff027e24 */ /* 0x002fe4000f8e00ff */
[----:B------:R-:W-:Y:S02]  /*1590*/  IMAD.U32 R3, RZ, RZ, UR5 ;  /* 0x00000005ff037e24 */ /* 0x000fe4000f8e00ff */
[----:B0-----:R-:W-:-:S05]  /*15a0*/  IMAD.WIDE.U32 R18, R41, 0x8, R2 ;  /* 0x0000000829127825 */ /* 0x001fca00078e0002 */
[----:B------:R-:W2:Y:S04]  /*15b0*/  LDG.E.64.CONSTANT R20, desc[UR6][R18.64] ;  /* 0x0000000612147981 */ /* 0x000ea8000c1e9b00 */
[----:B------:R-:W2:Y:S04]  /*15c0*/  LDG.E.64.CONSTANT R6, desc[UR6][R18.64+0x1000] ;  /* 0x0010000612067981 */ /* 0x000ea8000c1e9b00 */
[----:B------:R-:W3:Y:S04]  /*15d0*/  LDG.E.64.CONSTANT R8, desc[UR6][R18.64+0x2000] ;  /* 0x0020000612087981 */ /* 0x000ee8000c1e9b00 */
[----:B------:R-:W4:Y:S04]  /*15e0*/  LDG.E.64.CONSTANT R10, desc[UR6][R18.64+0x3000] ;  /* 0x00300006120a7981 */ /* 0x000f28000c1e9b00 */
[----:B------:R-:W5:Y:S04]  /*15f0*/  LDG.E.64.CONSTANT R12, desc[UR6][R18.64+0x4000] ;  /* 0x00400006120c7981 */ /* 0x000f68000c1e9b00 */
[----:B------:R-:W5:Y:S04]  /*1600*/  LDG.E.64.CONSTANT R14, desc[UR6][R18.64+0x5000] ;  /* 0x00500006120e7981 */ /* 0x000f68000c1e9b00 */
[----:B------:R-:W5:Y:S01]  /*1610*/  LDG.E.64.CONSTANT R16, desc[UR6][R18.64+0x6000] ;  /* 0x0060000612107981 */ /* 0x000f62000c1e9b00 */
[----:B------:R-:W-:Y:S01]  /*1620*/  ISETP.GE.U32.AND P0, PT, R4, 0x1c00, PT ;  /* 0x00001c000400780c */ /* 0x000fe20003f06070 */
[----:B------:R-:W-:Y:S01]  /*1630*/  UMOV UR4, 0xe00 ;  /* 0x00000e0000047882 */ /* 0x000fe20000000000 */
[----:B--2---:R-:W-:-:S08]  /*1640*/  DADD R6, R20, R6 ;  /* 0x0000000014067229 */ /* 0x004fd00000000006 */
[----:B---3--:R-:W-:-:S08]  /*1650*/  DADD R6, R8, R6 ;  /* 0x0000000008067229 */ /* 0x008fd00000000006 */
[----:B----4-:R-:W-:-:S08]  /*1660*/  DADD R6, R10, R6 ;  /* 0x000000000a067229 */ /* 0x010fd00000000006 */
[----:B-----5:R-:W-:-:S08]  /*1670*/  DADD R6, R12, R6 ;  /* 0x000000000c067229 */ /* 0x020fd00000000006 */
[----:B------:R-:W-:-:S08]  /*1680*/  DADD R6, R14, R6 ;  /* 0x000000000e067229 */ /* 0x000fd00000000006 */
[----:B------:R-:W-:Y:S01]  /*1690*/  DADD R6, R16, R6 ;  /* 0x0000000010067229 */ /* 0x000fe20000000006 */
[----:B------:R-:W-:Y:S10]  /*16a0*/  @!P0 BRA `(.L_x_17) ;  /* 0x00000000006c8947 */ /* 0x000ff40003800000 */
[----:B------:R-:W0:Y:S01]  /*16b0*/  LDC R22, c[0x0][0x390] ;  /* 0x0000e400ff167b82 */ /* 0x000e220000000800 */
[----:B------:R-:W-:Y:S01]  /*16c0*/  VIADD R23, R4, 0xfffff200 ;  /* 0xfffff20004177836 */ /* 0x000fe20000000000 */
[----:B------:R-:W-:-:S06]  /*16d0*/  UMOV UR4, 0xe00 ;  /* 0x00000e0000047882 */ /* 0x000fcc0000000000 */
[----:B------:R-:W1:Y:S02]  /*16e0*/  LDC.64 R2, c[0x0][0x380] ;  /* 0x0000e000ff027b82 */ /* 0x000e640000000a00 */
.L_x_19:
[----:B------:R-:W-:-:S04]  /*16f0*/  VIADD R9, R41, UR4 ;  /* 0x0000000429097c36 */ /* 0x000fc80008000000 */
[----:B-1----:R-:W-:-:S05]  /*1700*/  IMAD.WIDE.U32 R8, R9, 0x8, R2 ;  /* 0x0000000809087825 */ /* 0x002fca00078e0002 */
[----:B------:R-:W2:Y:S04]  /*1710*/  LDG.E.64.CONSTANT R4, desc[UR6][R8.64] ;  /* 0x0000000608047981 */ /* 0x000ea8000c1e9b00 */
[----:B------:R-:W3:Y:S04]  /*1720*/  LDG.E.64.CONSTANT R10, desc[UR6][R8.64+0x1000] ;  /* 0x00100006080a7981 */ /* 0x000ee8000c1e9b00 */
[----:B------:R-:W4:Y:S04]  /*1730*/  LDG.E.64.CONSTANT R12, desc[UR6][R8.64+0x2000] ;  /* 0x00200006080c7981 */ /* 0x000f28000c1e9b00 */
[----:B------:R-:W5:Y:S04]  /*1740*/  LDG.E.64.CONSTANT R14, desc[UR6][R8.64+0x3000] ;  /* 0x00300006080e7981 */ /* 0x000f68000c1e9b00 */
[----:B------:R-:W5:Y:S04]  /*1750*/  LDG.E.64.CONSTANT R16, desc[UR6][R8.64+0x4000] ;  /* 0x0040000608107981 */ /* 0x000f68000c1e9b00 */
[----:B------:R-:W5:Y:S04]  /*1760*/  LDG.E.64.CONSTANT R18, desc[UR6][R8.64+0x5000] ;  /* 0x0050000608127981 */ /* 0x000f68000c1e9b00 */
[----:B------:R-:W5:Y:S01]  /*1770*/  LDG.E.64.CONSTANT R20, desc[UR6][R8.64+0x6000] ;  /* 0x0060000608147981 */ /* 0x000f62000c1e9b00 */
[----:B--2---:R-:W-:-:S08]  /*1780*/  DADD R4, R4, R6 ;  /* 0x0000000004047229 */ /* 0x004fd00000000006 */
[----:B---3--:R-:W-:-:S08]  /*1790*/  DADD R4, R10, R4 ;  /* 0x000000000a047229 */ /* 0x008fd00000000004 */
[----:B----4-:R-:W-:-:S08]  /*17a0*/  DADD R4, R12, R4 ;  /* 0x000000000c047229 */ /* 0x010fd00000000004 */
[----:B-----5:R-:W-:-:S08]  /*17b0*/  DADD R4, R14, R4 ;  /* 0x000000000e047229 */ /* 0x020fd00000000004 */
[----:B------:R-:W-:Y:S01]  /*17c0*/  DADD R16, R16, R4 ;  /* 0x0000000010107229 */ /* 0x000fe20000000004 */
[----:B0-----:R-:W-:-:S04]  /*17d0*/  IMAD.MOV.U32 R4, RZ, RZ, R22 ;  /* 0x000000ffff047224 */ /* 0x001fc800078e0016 */
[----:B------:R-:W-:-:S03]  /*17e0*/  VIADD R0, R4, -UR4 ;  /* 0x8000000404007c36 */ /* 0x000fc60008000000 */
[----:B------:R-:W-:Y:S02]  /*17f0*/  DADD R16, R18, R16 ;  /* 0x0000000012107229 */ /* 0x000fe40000000010 */
[----:B------:R-:W-:-:S06]  /*1800*/  ISETP.GE.AND P0, PT, R0, 0xe00, PT ;  /* 0x00000e000000780c */ /* 0x000fcc0003f06270 */
[----:B------:R-:W-:-:S07]  /*1810*/  DADD R6, R20, R16 ;  /* 0x0000000014067229 */ /* 0x000fce0000000010 */
[----:B------:R-:W-:Y:S05]  /*1820*/  @!P0 BRA `(.L_x_18) ;  /* 0x00000008001c8947 */ /* 0x000fea0003800000 */
[----:B------:R-:W-:-:S06]  /*1830*/  UIADD3 UR4, UPT, UPT, UR4, 0xe00, URZ ;  /* 0x00000e0004047890 */ /* 0x000fcc000fffe0ff */
[----:B------:R-:W-:-:S13]  /*1840*/  ISETP.LT.AND P0, PT, R23, UR4, PT ;  /* 0x0000000417007c0c */ /* 0x000fda000bf01270 */
[----:B------:R-:W-:Y:S05]  /*1850*/  @!P0 BRA `(.L_x_19) ;  /* 0xfffffffc00a48947 */ /* 0x000fea000383ffff */
.L_x_17:
[----:B------:R-:W-:-:S13]  /*1860*/  ISETP.LE.AND P0, PT, R4, UR4, PT ;  /* 0x0000000404007c0c */ /* 0x000fda000bf03270 */
[----:B------:R-:W-:Y:S05]  /*1870*/  @P0 BRA `(.L_x_18) ;  /* 0x0000000800080947 */ /* 0x000fea0003800000 */
[----:B------:R-:W-:Y:S01]  /*1880*/  VIADD R0, R4, -UR4 ;  /* 0x8000000404007c36 */ /* 0x000fe20008000000 */
[----:B------:R-:W-:Y:S04]  /*1890*/  BSSY.RECONVERGENT B1, `(.L_x_18) ;  /* 0x0000080000017945 */ /* 0x000fe80003800200 */
[----:B------:R-:W-:-:S13]  /*18a0*/  ISETP.GE.AND P0, PT, R41, R0, PT ;  /* 0x000000002900720c */ /* 0x000fda0003f06270 */
[----:B------:R-:W-:Y:S05]  /*18b0*/  @P0 BRA `(.L_x_20) ;  /* 0x0000000400f40947 */ /* 0x000fea0003800000 */
[----:B------:R-:W-:Y:S01]  /*18c0*/  LOP3.LUT R5, RZ, R41, RZ, 0x33, !PT ;  /* 0x00000029ff057212 */ /* 0x000fe200078e33ff */
[----:B------:R-:W-:Y:S01]  /*18d0*/  BSSY.RECONVERGENT B2, `(.L_x_21) ;  /* 0x0000014000027945 */ /* 0x000fe20003800200 */
[----:B------:R-:W-:Y:S02]  /*18e0*/  IMAD.MOV.U32 R45, RZ, RZ, R41 ;  /* 0x000000ffff2d7224 */ /* 0x000fe400078e0029 */
[----:B------:R-:W-:-:S04]  /*18f0*/  IADD3 R4, PT, PT, R4, -UR4, R5 ;  /* 0x8000000404047c10 */ /* 0x000fc8000fffe005 */
[C---:B------:R-:W-:Y:S02]  /*1900*/  LOP3.LUT R5, R4.reuse, 0x600, RZ, 0xc0, !PT ;  /* 0x0000060004057812 */ /* 0x040fe400078ec0ff */
[----:B------:R-:W-:Y:S02]  /*1910*/  ISETP.GE.U32.AND P1, PT, R4, 0x600, PT ;  /* 0x000006000400780c */ /* 0x000fe40003f26070 */
[----:B------:R-:W-:-:S13]  /*1920*/  ISETP.NE.AND P0, PT, R5, 0x600, PT ;  /* 0x000006000500780c */ /* 0x000fda0003f05270 */
[----:B------:R-:W-:Y:S05]  /*1930*/  @!P0 BRA `(.L_x_22) ;  /* 0x0000000000348947 */ /* 0x000fea0003800000 */
[----:B------:R-:W-:Y:S01]  /*1940*/  LEA.HI R4, R4, 0x1, RZ, 0x17 ;  /* 0x0000000104047811 */ /* 0x000fe200078fb8ff */
[----:B------:R-:W-:Y:S02]  /*1950*/  VIADD R9, R41, UR4 ;  /* 0x0000000429097c36 */ /* 0x000fe40008000000 */
[----:B------:R-:W-:Y:S01]  /*1960*/  IMAD.MOV.U32 R45, RZ, RZ, R41 ;  /* 0x000000ffff2d7224 */ /* 0x000fe200078e0029 */
[----:B------:R-:W-:-:S05]  /*1970*/  LOP3.LUT R4, R4, 0x3, RZ, 0xc0, !PT ;  /* 0x0000000304047812 */ /* 0x000fca00078ec0ff */
[----:B------:R-:W-:-:S07]  /*1980*/  IMAD.MOV R8, RZ, RZ, -R4 ;  /* 0x000000ffff087224 */ /* 0x000fce00078e0a04 */
.L_x_23:
[----:B------:R-:W-:-:S06]  /*1990*/  IMAD.WIDE.U32 R4, R9, 0x8, R2 ;  /* 0x0000000809047825 */ /* 0x000fcc00078e0002 */
[----:B------:R-:W2:Y:S01]  /*19a0*/  LDG.E.64.CONSTANT R4, desc[UR6][R4.64] ;  /* 0x0000000604047981 */ /* 0x000ea2000c1e9b00 */
[----:B------:R-:W-:Y:S02]  /*19b0*/  VIADD R8, R8, 0x1 ;  /* 0x0000000108087836 */ /* 0x000fe40000000000 */
[----:B------:R-:W-:Y:S02]  /*19c0*/  VIADD R45, R45, 0x200 ;  /* 0x000002002d2d7836 */ /* 0x000fe40000000000 */
[----:B------:R-:W-:Y:S01]  /*19d0*/  VIADD R9, R9, 0x200 ;  /* 0x0000020009097836 */ /* 0x000fe20000000000 */
[----:B------:R-:W-:Y:S01]  /*19e0*/  ISETP.NE.AND P0, PT, R8, RZ, PT ;  /* 0x000000ff0800720c */ /* 0x000fe20003f05270 */
[----:B--2---:R-:W-:-:S12]  /*19f0*/  DADD R6, R4, R6 ;  /* 0x0000000004067229 */ /* 0x004fd80000000006 */
[----:B------:R-:W-:Y:S05]  /*1a00*/  @P0 BRA `(.L_x_23) ;  /* 0xfffffffc00e00947 */ /* 0x000fea000383ffff */
.L_x_22:
[----:B------:R-:W-:Y:S05]  /*1a10*/  BSYNC.RECONVERGENT B2 ;  /* 0x0000000000027941 */ /* 0x000fea0003800200 */
.L_x_21:
[----:B------:R-:W-:Y:S05]  /*1a20*/  @!P1 BRA `(.L_x_20) ;  /* 0x0000000400989947 */ /* 0x000fea0003800000 */
[----:B------:R-:W0:Y:S01]  /*1a30*/  LDCU.64 UR8, c[0x0][0x380] ;  /* 0x00007000ff0877ac */ /* 0x000e220008000a00 */
[----:B------:R-:W-:Y:S01]  /*1a40*/  IMAD.IADD R9, R0, 0x1, -R45 ;  /* 0x0000000100097824 */ /* 0x000fe200078e0a2d */
[C---:B------:R-:W-:Y:S01]  /*1a50*/  IADD3 R5, P0, PT, R45.reuse, UR4, RZ ;  /* 0x000000042d057c10 */ /* 0x040fe2000ff1e0ff */
[----:B------:R-:W-:Y:S01]  /*1a60*/  BSSY.RECONVERGENT B2, `(.L_x_24) ;  /* 0x0000039000027945 */ /* 0x000fe20003800200 */
[----:B------:R-:W-:Y:S02]  /*1a70*/  VIADD R43, R45, UR4 ;  /* 0x000000042d2b7c36 */ /* 0x000fe40008000000 */
[----:B------:R-:W-:Y:S01]  /*1a80*/  ISETP.GT.AND P1, PT, R9, 0x1800, PT ;  /* 0x000018000900780c */ /* 0x000fe20003f24270 */
[----:B------:R-:W-:Y:S01]  /*1a90*/  IMAD.X R8, RZ, RZ, RZ, P0 ;  /* 0x000000ffff087224 */ /* 0x000fe200000e06ff */
[----:B0-----:R-:W-:-:S04]  /*1aa0*/  LEA R4, P0, R5, UR8, 0x3 ;  /* 0x0000000805047c11 */ /* 0x001fc8000f8018ff */
[----:B------:R-:W-:Y:S02]  /*1ab0*/  LEA.HI.X R5, R5, UR9, R8, 0x3, P0 ;  /* 0x0000000905057c11 */ /* 0x000fe400080f1c08 */
[----:B------:R-:W-:-:S05]  /*1ac0*/  IADD3 R4, P0, PT, R4, 0x2000, RZ ;  /* 0x0000200004047810 */ /* 0x000fca0007f1e0ff */
[----:B------:R-:W-:Y:S01]  /*1ad0*/  IMAD.X R5, RZ, RZ, R5, P0 ;  /* 0x000000ffff057224 */ /* 0x000fe200000e0605 */
[----:B------:R-:W-:Y:S01]  /*1ae0*/  PLOP3.LUT P0, PT, PT, PT, PT, 0x80, 0x8 ;  /* 0x000000000008781c */ /* 0x000fe20003f0f070 */
[----:B------:R-:W-:-:S12]  /*1af0*/  @!P1 BRA `(.L_x_25) ;  /* 0x0000000000bc9947 */ /* 0x000fd80003800000 */
[----:B------:R-:W-:Y:S01]  /*1b00*/  PLOP3.LUT P0, PT, PT, PT, PT, 0x8, 0x80 ;  /* 0x000000000080781c */ /* 0x000fe20003f0e170 */
[----:B------:R-:W-:-:S12]  /*1b10*/  VIADD R40, R0, 0xffffe800 ;  /* 0xffffe80000287836 */ /* 0x000fd80000000000 */
.L_x_26:
[C---:B------:R-:W-:Y:S01]  /*1b20*/  IMAD.WIDE.U32 R38, R43.reuse, 0x8, R2 ;  /* 0x000000082b267825 */ /* 0x040fe200078e0002 */
[----:B------:R-:W2:Y:S04]  /*1b30*/  LDG.E.64.CONSTANT R8, desc[UR6][R4.64+-0x1000] ;  /* 0xfff0000604087981 */ /* 0x000ea8000c1e9b00 */
[----:B------:R-:W3:Y:S04]  /*1b40*/  LDG.E.64.CONSTANT R10, desc[UR6][R4.64] ;  /* 0x00000006040a7981 */ /* 0x000ee8000c1e9b00 */
[----:B------:R-:W4:Y:S01]  /*1b50*/  LDG.E.64.CONSTANT R38, desc[UR6][R38.64] ;  /* 0x0000000626267981 */ /* 0x000f22000c1e9b00 */
[----:B------:R-:W-:-:S03]  /*1b60*/  VIADD R15, R43, 0x800 ;  /* 0x000008002b0f7836 */ /* 0x000fc60000000000 */
[----:B------:R-:W5:Y:S01]  /*1b70*/  LDG.E.64.CONSTANT R12, desc[UR6][R4.64+0x1000] ;  /* 0x00100006040c7981 */ /* 0x000f62000c1e9b00 */
[----:B------:R-:W-:-:S03]  /*1b80*/  IMAD.WIDE.U32 R14, R15, 0x8, R2 ;  /* 0x000000080f0e7825 */ /* 0x000fc600078e0002 */
[----:B------:R-:W5:Y:S04]  /*1b90*/  LDG.E.64.CONSTANT R16, desc[UR6][R4.64+0x3000] ;  /* 0x0030000604107981 */ /* 0x000f68000c1e9b00 */
[----:B------:R-:W5:Y:S04]  /*1ba0*/  LDG.E.64.CONSTANT R14, desc[UR6][R14.64] ;  /* 0x000000060e0e7981 */ /* 0x000f68000c1e9b00 */
[----:B------:R-:W5:Y:S01]  /*1bb0*/  LDG.E.64.CONSTANT R18, desc[UR6][R4.64+0x4000] ;  /* 0x0040000604127981 */ /* 0x000f62000c1e9b00 */
        /* <DEDUP_REMOVED lines=11> */
[----:B------:R-:W5:Y:S04]  /*1c70*/  LDG.E.64.CONSTANT R34, desc[UR6][R4.64+0xc000] ;  /* 0x00c0000604227981 */ /* 0x000f68000c1e9b00 */
[----:B------:R0:W5:Y:S01]  /*1c80*/  LDG.E.64.CONSTANT R36, desc[UR6][R4.64+0xd000] ;  /* 0x00d0000604247981 */ /* 0x000162000c1e9b00 */
[----:B------:R-:W-:-:S05]  /*1c90*/  VIADD R45, R45, 0x2000 ;  /* 0x000020002d2d7836 */ /* 0x000fca0000000000 */
[----:B------:R-:W-:Y:S02]  /*1ca0*/  ISETP.GE.AND P1, PT, R45, R40, PT ;  /* 0x000000282d00720c */ /* 0x000fe40003f26270 */
[----:B0-----:R-:W-:Y:S01]  /*1cb0*/  IADD3 R4, P2, PT, R4, 0x10000, RZ ;  /* 0x0001000004047810 */ /* 0x001fe20007f5e0ff */
[----:B------:R-:W-:-:S04]  /*1cc0*/  VIADD R43, R43, 0x2000 ;  /* 0x000020002b2b7836 */ /* 0x000fc80000000000 */
[----:B------:R-:W-:Y:S01]  /*1cd0*/  IMAD.X R5, RZ, RZ, R5, P2 ;  /* 0x000000ffff057224 */ /* 0x000fe200010e0605 */
[----:B----4-:R-:W-:-:S08]  /*1ce0*/  DADD R38, R38, R6 ;  /* 0x0000000026267229 */ /* 0x010fd00000000006 */
[----:B--2---:R-:W-:-:S08]  /*1cf0*/  DADD R8, R38, R8 ;  /* 0x0000000026087229 */ /* 0x004fd00000000008 */
[----:B---3--:R-:W-:-:S08]  /*1d00*/  DADD R8, R8, R10 ;  /* 0x0000000008087229 */ /* 0x008fd0000000000a */
[----:B-----5:R-:W-:-:S08]  /*1d10*/  DADD R8, R8, R12 ;  /* 0x0000000008087229 */ /* 0x020fd0000000000c */
        /* <DEDUP_REMOVED lines=13> */
.L_x_25:
[----:B------:R-:W-:Y:S05]  /*1df0*/  BSYNC.RECONVERGENT B2 ;  /* 0x0000000000027941 */ /* 0x000fea0003800200 */
.L_x_24:
[----:B------:R-:W-:Y:S01]  /*1e00*/  IMAD.IADD R8, R0, 0x1, -R45 ;  /* 0x0000000100087824 */ /* 0x000fe200078e0a2d */
[----:B------:R-:W-:Y:S04]  /*1e10*/  BSSY.RECONVERGENT B2, `(.L_x_27) ;  /* 0x000001c000027945 */ /* 0x000fe80003800200 */
[----:B------:R-:W-:-:S13]  /*1e20*/  ISETP.GT.AND P1, PT, R8, 0x800, PT ;  /* 0x000008000800780c */ /* 0x000fda0003f24270 */
[----:B------:R-:W-:Y:S05]  /*1e30*/  @!P1 BRA `(.L_x_28) ;  /* 0x0000000000649947 */ /* 0x000fea0003800000 */
        /* <DEDUP_REMOVED lines=9> */
[----:B------:R-:W5:Y:S04]  /*1ed0*/  LDG.E.64.CONSTANT R22, desc[UR6][R4.64+0x4000] ;  /* 0x0040000604167981 */ /* 0x000f68000c1e9b00 */
[----:B------:R0:W5:Y:S01]  /*1ee0*/  LDG.E.64.CONSTANT R8, desc[UR6][R4.64+0x5000] ;  /* 0x0050000604087981 */ /* 0x000162000c1e9b00 */
[----:B------:R-:W-:Y:S01]  /*1ef0*/  PLOP3.LUT P0, PT, PT, PT, PT, 0x8, 0x80 ;  /* 0x000000000080781c */ /* 0x000fe20003f0e170 */
[----:B------:R-:W-:-:S02]  /*1f00*/  VIADD R45, R45, 0x1000 ;  /* 0x000010002d2d7836 */ /* 0x000fc40000000000 */
[----:B------:R-:W-:Y:S01]  /*1f10*/  VIADD R43, R43, 0x1000 ;  /* 0x000010002b2b7836 */ /* 0x000fe20000000000 */
[----:B----4-:R-:W-:-:S08]  /*1f20*/  DADD R6, R6, R10 ;  /* 0x0000000006067229 */ /* 0x010fd0000000000a */
[----:B--2---:R-:W-:-:S08]  /*1f30*/  DADD R6, R6, R12 ;  /* 0x0000000006067229 */ /* 0x004fd0000000000c */
[----:B---3--:R-:W-:-:S08]  /*1f40*/  DADD R6, R6, R14 ;  /* 0x0000000006067229 */ /* 0x008fd0000000000e */
[----:B-----5:R-:W-:-:S08]  /*1f50*/  DADD R6, R6, R16 ;  /* 0x0000000006067229 */ /* 0x020fd00000000010 */
[----:B------:R-:W-:-:S08]  /*1f60*/  DADD R6, R6, R18 ;  /* 0x0000000006067229 */ /* 0x000fd00000000012 */
[----:B------:R-:W-:Y:S01]  /*1f70*/  DADD R6, R6, R20 ;  /* 0x0000000006067229 */ /* 0x000fe20000000014 */
[----:B------:R-:W-:-:S07]  /*1f80*/  IADD3 R10, P1, PT, R4, 0x8000, RZ ;  /* 0x00008000040a7810 */ /* 0x000fce0007f3e0ff */
[----:B------:R-:W-:Y:S01]  /*1f90*/  DADD R6, R6, R22 ;  /* 0x0000000006067229 */ /* 0x000fe20000000016 */
[----:B0-----:R-:W-:Y:S02]  /*1fa0*/  IMAD.X R5, RZ, RZ, R5, P1 ;  /* 0x000000ffff057224 */ /* 0x001fe400008e0605 */
[----:B------:R-:W-:-:S05]  /*1fb0*/  IMAD.MOV.U32 R4, RZ, RZ, R10 ;  /* 0x000000ffff047224 */ /* 0x000fca00078e000a */
[----:B------:R-:W-:-:S11]  /*1fc0*/  DADD R6, R6, R8 ;  /* 0x0000000006067229 */ /* 0x000fd60000000008 */
.L_x_28:
[----:B------:R-:W-:Y:S05]  /*1fd0*/  BSYNC.RECONVERGENT B2 ;  /* 0x0000000000027941 */ /* 0x000fea0003800200 */
.L_x_27:
[----:B------:R-:W-:-:S13]  /*1fe0*/  ISETP.LT.OR P0, PT, R45, R0, P0 ;  /* 0x000000002d00720c */ /* 0x000fda0000701670 */
[----:B------:R-:W-:Y:S05]  /*1ff0*/  @!P0 BRA `(.L_x_20) ;  /* 0x0000000000248947 */ /* 0x000fea0003800000 */
[----:B------:R-:W-:Y:S01]  /*2000*/  IMAD.WIDE.U32 R2, R43, 0x8, R2 ;  /* 0x000000082b027825 */ /* 0x000fe200078e0002 */
[----:B------:R-:W2:Y:S04]  /*2010*/  LDG.E.64.CONSTANT R8, desc[UR6][R4.64+-0x1000] ;  /* 0xfff0000604087981 */ /* 0x000ea8000c1e9b00 */
[----:B------:R-:W3:Y:S04]  /*2020*/  LDG.E.64.CONSTANT R10, desc[UR6][R4.64] ;  /* 0x00000006040a7981 */ /* 0x000ee8000c1e9b00 */
[----:B------:R-:W4:Y:S04]  /*2030*/  LDG.E.64.CONSTANT R2, desc[UR6][R2.64] ;  /* 0x0000000602027981 */ /* 0x000f28000c1e9b00 */
[----:B------:R-:W5:Y:S01]  /*2040*/  LDG.E.64.CONSTANT R12, desc[UR6][R4.64+0x1000] ;  /* 0x00100006040c7981 */ /* 0x000f62000c1e9b00 */
[----:B----4-:R-:W-:-:S08]  /*2050*/  DADD R6, R6, R2 ;  /* 0x0000000006067229 */ /* 0x010fd00000000002 */
[----:B--2---:R-:W-:-:S08]  /*2060*/  DADD R6, R6, R8 ;  /* 0x0000000006067229 */ /* 0x004fd00000000008 */
[----:B---3--:R-:W-:-:S08]  /*2070*/  DADD R6, R6, R10 ;  /* 0x0000000006067229 */ /* 0x008fd0000000000a */
[----:B-----5:R-:W-:-:S11]  /*2080*/  DADD R6, R6, R12 ;  /* 0x0000000006067229 */ /* 0x020fd6000000000c */
.L_x_20:
[----:B------:R-:W-:Y:S05]  /*2090*/  BSYNC.RECONVERGENT B1 ;  /* 0x0000000000017941 */ /* 0x000fea0003800200 */
.L_x_18:
[----:B------:R-:W0:Y:S01]  /*20a0*/  S2R R0, SR_LANEID ;  /* 0x0000000000007919 */ /* 0x000e220000000000 */
[----:B------:R-:W-:Y:S04]  /*20b0*/  SHFL.DOWN PT, R2, R6, 0x1, 0x1f ;  /* 0x08201f0006027f89 */ /* 0x000fe800000e0000 */
[----:B------:R-:W1:Y:S02]  /*20c0*/  SHFL.DOWN PT, R3, R7, 0x1, 0x1f ;  /* 0x08201f0007037f89 */ /* 0x000e6400000e0000 */
[----:B-1----:R-:W-:Y:S01]  /*20d0*/  DADD R2, R2, R6 ;  /* 0x0000000002027229 */ /* 0x002fe20000000006 */
[C---:B0-----:R-:W-:Y:S02]  /*20e0*/  ISETP.GT.AND P0, PT, R0.reuse, 0x1e, PT ;  /* 0x0000001e0000780c */ /* 0x041fe40003f04270 */
[----:B------:R-:W-:-:S07]  /*20f0*/  ISETP.NE.AND P1, PT, R0, RZ, PT ;  /* 0x000000ff0000720c */ /* 0x000fce0003f25270 */
        /* <DEDUP_REMOVED lines=15> */
[----:B------:R-:W-:Y:S01]  /*21f0*/  ISETP.GT.AND P0, PT, R0, 0x17, PT ;  /* 0x000000170000780c */ /* 0x000fe20003f04270 */
[----:B------:R-:W-:Y:S01]  /*2200*/  SHFL.DOWN PT, R2, R6, 0x8, 0x1f ;  /* 0x09001f0006027f89 */ /* 0x000fe200000e0000 */
[----:B------:R-:W-:-:S03]  /*2210*/  @!P1 MOV R8, 0x400 ;  /* 0x0000040000089802 */ /* 0x000fc60000000f00 */
[----:B------:R-:W0:Y:S01]  /*2220*/  SHFL.DOWN PT, R3, R7, 0x8, 0x1f ;  /* 0x09001f0007037f89 */ /* 0x000e2200000e0000 */
[----:B-1----:R-:W-:Y:S01]  /*2230*/  @!P1 LEA R11, R11, R8, 0x18 ;  /* 0x000000080b0b9211 */ /* 0x002fe200078ec0ff */
[----:B0-----:R-:W-:-:S10]  /*2240*/  DADD R2, R2, R6 ;  /* 0x0000000002027229 */ /* 0x001fd40000000006 */
[----:B------:R-:W-:Y:S02]  /*2250*/  FSEL R4, R6, R2, P0 ;  /* 0x0000000206047208 */ /* 0x000fe40000000000 */
[----:B------:R-:W-:Y:S02]  /*2260*/  FSEL R5, R7, R3, P0 ;  /* 0x0000000307057208 */ /* 0x000fe40000000000 */
[----:B------:R-:W-:Y:S01]  /*2270*/  @!P1 SHF.R.U32.HI R6, RZ, 0x2, R41 ;  /* 0x00000002ff069819 */ /* 0x000fe20000011629 */
[----:B------:R-:W-:Y:S01]  /*2280*/  SHFL.DOWN PT, R2, R4, 0x10, 0x1f ;  /* 0x0a001f0004027f89 */ /* 0x000fe200000e0000 */
[----:B------:R-:W-:Y:S02]  /*2290*/  ISETP.NE.AND P0, PT, R41, RZ, PT ;  /* 0x000000ff2900720c */ /* 0x000fe40003f05270 */
[----:B------:R-:W-:Y:S01]  /*22a0*/  @!P1 LOP3.LUT R6, R6, 0xf8, RZ, 0xc0, !PT ;  /* 0x000000f806069812 */ /* 0x000fe200078ec0ff */
[----:B------:R-:W0:Y:S04]  /*22b0*/  SHFL.DOWN PT, R3, R5, 0x10, 0x1f ;  /* 0x0a001f0005037f89 */ /* 0x000e2800000e0000 */
[----:B------:R-:W-:Y:S01]  /*22c0*/  @!P1 IMAD.IADD R11, R6, 0x1, R11 ;  /* 0x00000001060b9824 */ /* 0x000fe200078e020b */
[----:B0-----:R-:W-:-:S07]  /*22d0*/  DADD R2, R2, R4 ;  /* 0x0000000002027229 */ /* 0x001fce0000000004 */
[----:B------:R0:W-:Y:S01]  /*22e0*/  @!P1 STS.64 [R11+0x10], R2 ;  /* 0x000010020b009388 */ /* 0x0001e20000000a00 */
[----:B------:R-:W-:Y:S01]  /*22f0*/  BAR.SYNC.DEFER_BLOCKING 0x0 ;  /* 0x0000000000007b1d */ /* 0x000fe20000010000 */
[----:B------:R-:W-:-:S04]  /*2300*/  ISETP.GT.AND P1, PT, R0, 0xf, PT ;  /* 0x0000000f0000780c */ /* 0x000fc80003f24270 */
[----:B------:R-:W-:Y:S02]  /*2310*/  FSEL R0, R4, R2, P1 ;  /* 0x0000000204007208 */ /* 0x000fe40000800000 */
[----:B------:R-:W-:-:S03]  /*2320*/  FSEL R5, R5, R3, P1 ;  /* 0x0000000305057208 */ /* 0x000fc60000800000 */
[----:B0-----:R-:W-:Y:S02]  /*2330*/  IMAD.MOV.U32 R2, RZ, RZ, R0 ;  /* 0x000000ffff027224 */ /* 0x001fe400078e0000 */
[----:B------:R-:W-:Y:S01]  /*2340*/  IMAD.MOV.U32 R3, RZ, RZ, R5 ;  /* 0x000000ffff037224 */ /* 0x000fe200078e0005 */
[----:B------:R-:W-:Y:S06]  /*2350*/  @P0 BRA `(.L_x_16) ;  /* 0x0000000000680947 */ /* 0x000fec0003800000 */
[----:B------:R-:W0:Y:S01]  /*2360*/  S2UR UR5, SR_CgaCtaId ;  /* 0x00000000000579c3 */ /* 0x000e220000008800 */
[----:B------:R-:W-:Y:S02]  /*2370*/  UMOV UR4, 0x400 ;  /* 0x0000040000047882 */ /* 0x000fe40000000000 */
[----:B0-----:R-:W-:-:S09]  /*2380*/  ULEA UR4, UR5, UR4, 0x18 ;  /* 0x0000000405047291 */ /* 0x001fd2000f8ec0ff */
[----:B------:R-:W0:Y:S04]  /*2390*/  LDS.64 R4, [UR4+0x18] ;  /* 0x00001804ff047984 */ /* 0x000e280008000a00 */
[----:B------:R-:W1:Y:S04]  /*23a0*/  LDS.128 R8, [UR4+0x20] ;  /* 0x00002004ff087984 */ /* 0x000e680008000c00 */
        /* <DEDUP_REMOVED lines=20> */
[----:B------:R-:W-:-:S11]  /*24f0*/  DADD R2, R2, R10 ;  /* 0x0000000002027229 */ /* 0x000fd6000000000a */
.L_x_16:
[----:B------:R-:W-:Y:S05]  /*2500*/  BSYNC.RECONVERGENT B0 ;  /* 0x0000000000007941 */ /* 0x000fea0003800200 */
.L_x_1:
[----:B------:R-:W-:Y:S05]  /*2510*/  @P0 EXIT ;  /* 0x000000000000094d */ /* 0x000fea0003800000 */
[----:B------:R-:W0:Y:S01]  /*2520*/  LDCU.64 UR4, c[0x0][0x398] ;  /* 0x00007300ff0477ac */ /* 0x000e220008000a00 */
[----:B------:R-:W2:Y:S01]  /*2530*/  LDC.64 R4, c[0x0][0x388] ;  /* 0x0000e200ff047b82 */ /* 0x000ea20000000a00 */
[----:B0-----:R-:W-:-:S07]  /*2540*/  DADD R2, R2, UR4 ;  /* 0x0000000402027e29 */ /* 0x001fce0008000000 */
[----:B--2---:R-:W-:Y:S01]  /*2550*/  STG.E.64 desc[UR6][R4.64], R2 ;  /* 0x0000000204007986 */ /* 0x004fe2000c101b06 */
[----:B------:R-:W-:Y:S05]  /*2560*/  EXIT ;  /* 0x000000000000794d */ /* 0x000fea0003800000 */
.L_x_29:
[----:B------:R-:W-:-:S00]  /*2570*/  BRA `(.L_x_29) ;  /* 0xfffffffc00fc7947 */ /* 0x000fc0000383ffff */
[----:B------:R-:W-:-:S00]  /*2580*/  NOP ;  /* 0x0000000000007918 */ /* 0x000fc00000000000 */
[----:B------:R-:W-:-:S00]  /*2590*/  NOP ;  /* 0x0000000000007918 */ /* 0x000fc00000000000 */
[----:B------:R-:W-:-:S00]  /*25a0*/  NOP ;  /* 0x0000000000007918 */ /* 0x000fc00000000000 */
[----:B------:R-:W-:-:S00]  /*25b0*/  NOP ;  /* 0x0000000000007918 */ /* 0x000fc00000000000 */
[----:B------:R-:W-:-:S00]  /*25c0*/  NOP ;  /* 0x0000000000007918 */ /* 0x000fc00000000000 */
[----:B------:R-:W-:-:S00]  /*25d0*/  NOP ;  /* 0x0000000000007918 */ /* 0x000fc00000000000 */
[----:B------:R-:W-:-:S00]  /*25e0*/  NOP ;  /* 0x0000000000007918 */ /* 0x000fc00000000000 */
[----:B------:R-:W-:-:S00]  /*25f0*/  NOP ;  /* 0x0000000000007918 */ /* 0x000fc00000000000 */
.L_x_270:


//--------------------- .text._ZN3cub18CUB_300001_SM_10006detail6reduce18DeviceReduceKernelINS2_10policy_hubIdyN4cuda3std3__44plusIdEEE10Policy1000EN6thrust24THRUST_300001_SM_1000_NS6detail15normal_iteratorINSD_10device_ptrIdEEEEyS9_dNS7_10__identityEEEvT0_PT3_T1_NS0_13GridEvenShareISN_EET2_T4_ --------------------------
	.section	.text._ZN3cub18CUB_300001_SM_10006detail6reduce18DeviceReduceKernelINS2_10policy_hubIdyN4cuda3std3__44plusIdEEE10Policy1000EN6thrust24THRUST_300001_SM_1000_NS6detail15normal_iteratorINSD_10device_ptrIdEEEEyS9_dNS7_10__identityEEEvT0_PT3_T1_NS0_13GridEvenShareISN_EET2_T4_,"ax",@progbits
	.align	128
        .global         _ZN3cub18CUB_300001_SM_10006detail6reduce18DeviceReduceKernelINS2_10policy_hubIdyN4cuda3std3__44plusIdEEE10Policy1000EN6thrust24THRUST_300001_SM_1000_NS6detail15normal_iteratorINSD_10device_ptrIdEEEEyS9_dNS7_10__identityEEEvT0_PT3_T1_NS0_13GridEvenShareISN_EET2_T4_
        .type           _ZN3cub18CUB_300001_SM_10006detail6reduce18DeviceReduceKernelINS2_10policy_hubIdyN4cuda3std3__44plusIdEEE10Policy1000EN6thrust24THRUST_300001_SM_1000_NS6detail15normal_iteratorINSD_10device_ptrIdEEEEyS9_dNS7_10__identityEEEvT0_PT3_T1_NS0_13GridEvenShareISN_EET2_T4_,@function
        .size           _ZN3cub18CUB_300001_SM_10006detail6reduce18DeviceReduceKernelINS2_10policy_hubIdyN4cuda3std3__44plusIdEEE10Policy1000EN6thrust24THRUST_300001_SM_1000_NS6detail15normal_iteratorINSD_10device_ptrIdEEEEyS9_dNS7_10__identityEEEvT0_PT3_T1_NS0_13GridEvenShareISN_EET2_T4_,(.L_x_271 - _ZN3cub18CUB_300001_SM_10006detail6reduce18DeviceReduceKernelINS2_10policy_hubIdyN4cuda3std3__44plusIdEEE10Policy1000EN6thrust24THRUST_300001_SM_1000_NS6detail15normal_iteratorINSD_10device_ptrIdEEEEyS9_dNS7_10__identityEEEvT0_PT3_T1_NS0_13GridEvenShareISN_EET2_T4_)
        .other          _ZN3cub18CUB_300001_SM_10006detail6reduce18DeviceReduceKernelINS2_10policy_hubIdyN4cuda3std3__44plusIdEEE10Policy1000EN6thrust24THRUST_300001_SM_1000_NS6detail15normal_iteratorINSD_10device_ptrIdEEEEyS9_dNS7_10__identityEEEvT0_PT3_T1_NS0_13GridEvenShareISN_EET2_T4_,@"STO_CUDA_ENTRY STV_DEFAULT"
_ZN3cub18CUB_300001_SM_10006detail6reduce18DeviceReduceKernelINS2_10policy_hubIdyN4cuda3std3__44plusIdEEE10Policy1000EN6thrust24THRUST_300001_SM_1000_NS6detail15normal_iteratorINSD_10device_ptrIdEEEEyS9_dNS7_10__identityEEEvT0_PT3_T1_NS0_13GridEvenShareISN_EET2_T4_:
.text._ZN3cub18CUB_300001_SM_10006detail6reduce18DeviceReduceKernelINS2_10policy_hubIdyN4cuda3std3__44plusIdEEE10Policy1000EN6thrust24THRUST_300001_SM_1000_NS6detail15normal_iteratorINSD_10device_ptrIdEEEEyS9_dNS7_10__identityEEEvT0_PT3_T1_NS0_13GridEvenShareISN_EET2_T4_:
[----:B------:R-:W-:Y:S08]  /*0000*/  LDC R1, c[0x0][0x37c] ;  /* 0x0000df00ff017b82 */ /* 0x000ff00000000800 */
[----:B------:R-:W0:Y:S01]  /*0010*/  S2UR UR18, SR_CTAID.X ;  /* 0x00000000001279c3 */ /* 0x000e220000002500 */
[----:B------:R-:W1:Y:S01]  /*0020*/  LDCU.64 UR4, c[0x0][0x3b8] ;  /* 0x00007700ff0477ac */ /* 0x000e620008000a00 */
[----:B------:R-:W-:Y:S01]  /*0030*/  BSSY.RECONVERGENT B0, `(.L_x_30) ;  /* 0x0000277000007945 */ /* 0x000fe20003800200 */
[----:B------:R-:W2:Y:S01]  /*0040*/  LDCU UR11, c[0x0][0x3c0] ;  /* 0x00007800ff0b77ac */ /* 0x000ea20008000800 */
[----:B------:R-:W3:Y:S01]  /*0050*/  LDCU.64 UR16, c[0x0][0x358] ;  /* 0x00006b00ff1077ac */ /* 0x000ee20008000a00 */
[----:B-1----:R-:W-:-:S02]  /*0060*/  IMAD.U32 R12, RZ, RZ, UR4 ;  /* 0x00000004ff0c7e24 */ /* 0x002fc4000f8e00ff */
[----:B------:R-:W-:Y:S01]  /*0070*/  IMAD.U32 R3, RZ, RZ, UR5 ;  /* 0x00000005ff037e24 */ /* 0x000fe2000f8e00ff */
[----:B--2---:R-:W-:Y:S02]  /*0080*/  UIMAD UR5, UR11, 0xe00, URZ ;  /* 0x00000e000b0578a4 */ /* 0x004fe4000f8e02ff */
[----:B0-----:R-:W-:Y:S02]  /*0090*/  UIMAD UR9, UR18, 0xe00, URZ ;  /* 0x00000e00120978a4 */ /* 0x001fe4000f8e02ff */
[----:B------:R-:W-:-:S04]  /*00a0*/  USHF.R.S32.HI UR4, URZ, 0x1f, UR5 ;  /* 0x0000001fff047899 */ /* 0x000fc80008011405 */
[----:B------:R-:W-:-:S04]  /*00b0*/  IADD3 R13, P1, PT, R12, -UR9, RZ ;  /* 0x800000090c0d7c10 */ /* 0x000fc8000ff3e0ff */
[----:B------:R-:W-:Y:S02]  /*00c0*/  ISETP.GT.U32.AND P0, PT, R13, 0xdff, PT ;  /* 0x00000dff0d00780c */ /* 0x000fe40003f04070 */
[----:B------:R-:W-:-:S04]  /*00d0*/  IADD3.X R2, PT, PT, R3, -0x1, RZ, P1, !PT ;  /* 0xffffffff03027810 */ /* 0x000fc80000ffe4ff */
[----:B------:R-:W-:-:S13]  /*00e0*/  ISETP.GT.U32.AND.EX P0, PT, R2, RZ, PT, P0 ;  /* 0x000000ff0200720c */ /* 0x000fda0003f04100 */
[----:B---3--:R-:W-:Y:S05]  /*00f0*/  @P0 BRA `(.L_x_31) ;  /* 0x0000001400280947 */ /* 0x008fea0003800000 */
[----:B------:R-:W0:Y:S01]  /*0100*/  S2R R0, SR_TID.X ;  /* 0x0000000000007919 */ /* 0x000e220000002100 */
[----:B------:R-:W-:Y:S01]  /*0110*/  VIADD R3, R12, -UR9 ;  /* 0x800000090c037c36 */ /* 0x000fe20008000000 */
[----:B------:R-:W-:Y:S01]  /*0120*/  BSSY.RECONVERGENT B1, `(.L_x_32) ;  /* 0x000000a000017945 */ /* 0x000fe20003800200 */
[----:B------:R-:W-:-:S03]  /*0130*/  CS2R R8, SRZ ;  /* 0x0000000000087805 */ /* 0x000fc6000001ff00 */
[----:B0-----:R-:W-:Y:S01]  /*0140*/  ISETP.GE.AND P0, PT, R0, R3, PT ;  /* 0x000000030000720c */ /* 0x001fe20003f06270 */
[----:B------:R-:W-:-:S12]  /*0150*/  IMAD.MOV.U32 R2, RZ, RZ, R0 ;  /* 0x000000ffff027224 */ /* 0x000fd800078e0000 */
[----:B------:R-:W-:Y:S05]  /*0160*/  @P0 BRA `(.L_x_33) ;  /* 0x0000000000140947 */ /* 0x000fea0003800000 */
[----:B------:R-:W0:Y:S01]  /*0170*/  LDC.64 R8, c[0x0][0x380] ;  /* 0x0000e000ff087b82 */ /* 0x000e220000000a00 */
[----:B------:R-:W-:-:S04]  /*0180*/  VIADD R5, R0, UR9 ;  /* 0x0000000900057c36 */ /* 0x000fc80008000000 */
[----:B0-----:R-:W-:-:S06]  /*0190*/  IMAD.WIDE.U32 R8, R5, 0x8, R8 ;  /* 0x0000000805087825 */ /* 0x001fcc00078e0008 */
[----:B------:R-:W5:Y:S01]  /*01a0*/  LDG.E.64 R8, desc[UR16][R8.64] ;  /* 0x0000001008087981 */ /* 0x000f62000c1e1b00 */
[----:B------:R-:W-:-:S07]  /*01b0*/  VIADD R2, R0, 0x200 ;  /* 0x0000020000027836 */ /* 0x000fce0000000000 */
.L_x_33:
[----:B------:R-:W-:Y:S05]  /*01c0*/  BSYNC.RECONVERGENT B1 ;  /* 0x0000000000017941 */ /* 0x000fea0003800200 */
.L_x_32:
[----:B------:R-:W-:Y:S01]  /*01d0*/  ISETP.GE.AND P0, PT, R2, R3, PT ;  /* 0x000000030200720c */ /* 0x000fe20003f06270 */
[----:B------:R-:W-:-:S12]  /*01e0*/  BSSY.RECONVERGENT B1, `(.L_x_34) ;  /* 0x0000078000017945 */ /* 0x000fd80003800200 */
[----:B------:R-:W-:Y:S05]  /*01f0*/  @P0 BRA `(.L_x_35) ;  /* 0x0000000400d80947 */ /* 0x000fea0003800000 */
[----:B------:R-:W-:Y:S01]  /*0200*/  LOP3.LUT R5, RZ, R2, RZ, 0x33, !PT ;  /* 0x00000002ff057212 */ /* 0x000fe200078e33ff */
[----:B------:R-:W-:Y:S03]  /*0210*/  BSSY.RECONVERGENT B2, `(.L_x_36) ;  /* 0x0000036000027945 */ /* 0x000fe60003800200 */
[----:B------:R-:W-:-:S04]  /*0220*/  IADD3 R12, PT, PT, R12, -UR9, R5 ;  /* 0x800000090c0c7c10 */ /* 0x000fc8000fffe005 */
[C---:B------:R-:W-:Y:S02]  /*0230*/  ISETP.GE.U32.AND P1, PT, R12.reuse, 0x1e00, PT ;  /* 0x00001e000c00780c */ /* 0x040fe40003f26070 */
[----:B------:R-:W-:-:S04]  /*0240*/  LEA.HI R4, R12, 0x1, RZ, 0x17 ;  /* 0x000000010c047811 */ /* 0x000fc800078fb8ff */
[----:B------:R-:W-:-:S04]  /*0250*/  LOP3.LUT R5, R4, 0xf, RZ, 0xc0, !PT ;  /* 0x0000000f04057812 */ /* 0x000fc800078ec0ff */
[----:B------:R-:W-:-:S03]  /*0260*/  ISETP.NE.AND P0, PT, R5, RZ, PT ;  /* 0x000000ff0500720c */ /* 0x000fc60003f05270 */
[----:B------:R-:W-:Y:S10]  /*0270*/  @!P1 BRA `(.L_x_37) ;  /* 0x0000000000bc9947 */ /* 0x000ff40003800000 */
[----:B------:R-:W0:Y:S01]  /*0280*/  LDCU.64 UR4, c[0x0][0x380] ;  /* 0x00007000ff0477ac */ /* 0x000e220008000a00 */
[----:B------:R-:W-:Y:S01]  /*0290*/  IMAD.WIDE.U32 R6, R2, 0x8, RZ ;  /* 0x0000000802067825 */ /* 0x000fe200078e00ff */
[----:B------:R-:W-:-:S03]  /*02a0*/  LOP3.LUT R26, R4, 0xfffff0, RZ, 0xc0, !PT ;  /* 0x00fffff0041a7812 */ /* 0x000fc600078ec0ff */
[----:B------:R-:W-:Y:S02]  /*02b0*/  IMAD.U32 R11, RZ, RZ, UR18 ;  /* 0x00000012ff0b7e24 */ /* 0x000fe4000f8e00ff */
[----:B------:R-:W-:Y:S02]  /*02c0*/  IMAD.MOV R26, RZ, RZ, -R26 ;  /* 0x000000ffff1a7224 */ /* 0x000fe400078e0a1a */
[----:B------:R-:W-:-:S03]  /*02d0*/  IMAD.WIDE.U32 R6, R11, 0x7000, R6 ;  /* 0x000070000b067825 */ /* 0x000fc600078e0006 */
[----:B0-----:R-:W-:-:S04]  /*02e0*/  IADD3 R6, P1, PT, R6, UR4, RZ ;  /* 0x0000000406067c10 */ /* 0x001fc8000ff3e0ff */
[----:B------:R-:W-:-:S04]  /*02f0*/  IADD3 R6, P2, PT, R6, 0x8000, RZ ;  /* 0x0000800006067810 */ /* 0x000fc80007f5e0ff */
[----:B------:R-:W-:-:S09]  /*0300*/  IADD3.X R7, PT, PT, RZ, UR5, R7, P2, P1 ;  /* 0x00000005ff077c10 */ /* 0x000fd200097e2407 */
.L_x_38:
[----:B------:R-:W2:Y:S04]  /*0310*/  LDG.E.64 R10, desc[UR16][R6.64+-0x8000] ;  /* 0xff800010060a7981 */ /* 0x000ea8000c1e1b00 */
[----:B------:R-:W3:Y:S04]  /*0320*/  LDG.E.64 R12, desc[UR16][R6.64+-0x7000] ;  /* 0xff900010060c7981 */ /* 0x000ee8000c1e1b00 */
[----:B------:R-:W4:Y:S04]  /*0330*/  LDG.E.64 R14, desc[UR16][R6.64+-0x6000] ;  /* 0xffa00010060e7981 */ /* 0x000f28000c1e1b00 */
[----:B------:R-:W4:Y:S04]  /*0340*/  LDG.E.64 R16, desc[UR16][R6.64+-0x5000] ;  /* 0xffb0001006107981 */ /* 0x000f28000c1e1b00 */
[----:B------:R-:W4:Y:S04]  /*0350*/  LDG.E.64 R18, desc[UR16][R6.64+-0x4000] ;  /* 0xffc0001006127981 */ /* 0x000f28000c1e1b00 */
[----:B------:R-:W4:Y:S04]  /*0360*/  LDG.E.64 R20, desc[UR16][R6.64+-0x3000] ;  /* 0xffd0001006147981 */ /* 0x000f28000c1e1b00 */
[----:B------:R-:W4:Y:S04]  /*0370*/  LDG.E.64 R24, desc[UR16][R6.64+-0x2000] ;  /* 0xffe0001006187981 */ /* 0x000f28000c1e1b00 */
[----:B------:R-:W4:Y:S01]  /*0380*/  LDG.E.64 R22, desc[UR16][R6.64+-0x1000] ;  /* 0xfff0001006167981 */ /* 0x000f22000c1e1b00 */
[----:B--2--5:R-:W-:-:S03]  /*0390*/  DADD R10, R10, R8 ;  /* 0x000000000a0a7229 */ /* 0x024fc60000000008 */
[----:B------:R-:W2:Y:S05]  /*03a0*/  LDG.E.64 R8, desc[UR16][R6.64] ;  /* 0x0000001006087981 */ /* 0x000eaa000c1e1b00 */
[----:B---3--:R-:W-:Y:S02]  /*03b0*/  DADD R12, R10, R12 ;  /* 0x000000000a0c7229 */ /* 0x008fe4000000000c */
[----:B------:R-:W3:Y:S06]  /*03c0*/  LDG.E.64 R10, desc[UR16][R6.64+0x1000] ;  /* 0x00100010060a7981 */ /* 0x000eec000c1e1b00 */
[----:B----4-:R-:W-:-:S02]  /*03d0*/  DADD R14, R12, R14 ;  /* 0x000000000c0e7229 */ /* 0x010fc4000000000e */
[----:B------:R-:W4:Y:S06]  /*03e0*/  LDG.E.64 R12, desc[UR16][R6.64+0x2000] ;  /* 0x00200010060c7981 */ /* 0x000f2c000c1e1b00 */
[----:B------:R-:W-:Y:S02]  /*03f0*/  DADD R16, R14, R16 ;  /* 0x000000000e107229 */ /* 0x000fe40000000010 */
[----:B------:R-:W4:Y:S06]  /*0400*/  LDG.E.64 R14, desc[UR16][R6.64+0x3000] ;  /* 0x00300010060e7981 */ /* 0x000f2c000c1e1b00 */
[----:B------:R-:W-:-:S02]  /*0410*/  DADD R18, R16, R18 ;  /* 0x0000000010127229 */ /* 0x000fc40000000012 */
[----:B------:R-:W4:Y:S06]  /*0420*/  LDG.E.64 R16, desc[UR16][R6.64+0x4000] ;  /* 0x0040001006107981 */ /* 0x000f2c000c1e1b00 */
[----:B------:R-:W-:Y:S02]  /*0430*/  DADD R20, R18, R20 ;  /* 0x0000000012147229 */ /* 0x000fe40000000014 */
[----:B------:R-:W4:Y:S06]  /*0440*/  LDG.E.64 R18, desc[UR16][R6.64+0x5000] ;  /* 0x0050001006127981 */ /* 0x000f2c000c1e1b00 */
[----:B------:R-:W-:-:S02]  /*0450*/  DADD R24, R20, R24 ;  /* 0x0000000014187229 */ /* 0x000fc40000000018 */
[----:B------:R-:W4:Y:S06]  /*0460*/  LDG.E.64 R20, desc[UR16][R6.64+0x6000] ;  /* 0x0060001006147981 */ /* 0x000f2c000c1e1b00 */
[----:B------:R-:W-:Y:S02]  /*0470*/  DADD R22, R24, R22 ;  /* 0x0000000018167229 */ /* 0x000fe40000000016 */
[----:B------:R0:W4:Y:S01]  /*0480*/  LDG.E.64 R24, desc[UR16][R6.64+0x7000] ;  /* 0x0070001006187981 */ /* 0x000122000c1e1b00 */
[----:B------:R-:W-:Y:S02]  /*0490*/  VIADD R26, R26, 0x10 ;  /* 0x000000101a1a7836 */ /* 0x000fe40000000000 */
[----:B------:R-:W-:-:S03]  /*04a0*/  VIADD R2, R2, 0x2000 ;  /* 0x0000200002027836 */ /* 0x000fc60000000000 */
[----:B------:R-:W-:Y:S02]  /*04b0*/  ISETP.NE.AND P1, PT, R26, RZ, PT ;  /* 0x000000ff1a00720c */ /* 0x000fe40003f25270 */
[----:B0-----:R-:W-:-:S05]  /*04c0*/  IADD3 R6, P2, PT, R6, 0x10000, RZ ;  /* 0x0001000006067810 */ /* 0x001fca0007f5e0ff */
[----:B------:R-:W-:Y:S01]  /*04d0*/  IMAD.X R7, RZ, RZ, R7, P2 ;  /* 0x000000ffff077224 */ /* 0x000fe200010e0607 */
[----:B--2---:R-:W-:-:S08]  /*04e0*/  DADD R8, R22, R8 ;  /* 0x0000000016087229 */ /* 0x004fd00000000008 */
[----:B---3--:R-:W-:-:S08]  /*04f0*/  DADD R8, R8, R10 ;  /* 0x0000000008087229 */ /* 0x008fd0000000000a */
[----:B----4-:R-:W-:-:S08]  /*0500*/  DADD R8, R8, R12 ;  /* 0x0000000008087229 */ /* 0x010fd0000000000c */
[----:B------:R-:W-:-:S08]  /*0510*/  DADD R8, R8, R14 ;  /* 0x0000000008087229 */ /* 0x000fd0000000000e */
[----:B------:R-:W-:-:S08]  /*0520*/  DADD R8, R8, R16 ;  /* 0x0000000008087229 */ /* 0x000fd00000000010 */
[----:B------:R-:W-:-:S08]  /*0530*/  DADD R8, R8, R18 ;  /* 0x0000000008087229 */ /* 0x000fd00000000012 */
[----:B------:R-:W-:-:S08]  /*0540*/  DADD R8, R8, R20 ;  /* 0x0000000008087229 */ /* 0x000fd00000000014 */
[----:B------:R-:W-:Y:S01]  /*0550*/  DADD R8, R8, R24 ;  /* 0x0000000008087229 */ /* 0x000fe20000000018 */
[----:B------:R-:W-:Y:S10]  /*0560*/  @P1 BRA `(.L_x_38) ;  /* 0xfffffffc00681947 */ /* 0x000ff4000383ffff */
.L_x_37:
[----:B------:R-:W-:Y:S05]  /*0570*/  BSYNC.RECONVERGENT B2 ;  /* 0x0000000000027941 */ /* 0x000fea0003800200 */
.L_x_36:
[----:B------:R-:W-:Y:S05]  /*0580*/  @!P0 BRA `(.L_x_35) ;  /* 0x0000000000f48947 */ /* 0x000fea0003800000 */
[----:B------:R-:W-:Y:S01]  /*0590*/  ISETP.GE.U32.AND P1, PT, R5, 0x8, PT ;  /* 0x000000080500780c */ /* 0x000fe20003f26070 */
[----:B------:R-:W-:Y:S01]  /*05a0*/  BSSY.RECONVERGENT B2, `(.L_x_39) ;  /* 0x000001a000027945 */ /* 0x000fe20003800200 */
[----:B------:R-:W-:-:S04]  /*05b0*/  LOP3.LUT R26, R4, 0x7, RZ, 0xc0, !PT ;  /* 0x00000007041a7812 */ /* 0x000fc800078ec0ff */
[----:B------:R-:W-:-:S07]  /*05c0*/  ISETP.NE.AND P0, PT, R26, RZ, PT ;  /* 0x000000ff1a00720c */ /* 0x000fce0003f05270 */
[----:B------:R-:W-:Y:S06]  /*05d0*/  @!P1 BRA `(.L_x_40) ;  /* 0x0000000000589947 */ /* 0x000fec0003800000 */
[----:B------:R-:W0:Y:S01]  /*05e0*/  LDCU.64 UR4, c[0x0][0x380] ;  /* 0x00007000ff0477ac */ /* 0x000e220008000a00 */
[----:B------:R-:W-:-:S04]  /*05f0*/  IADD3 R5, P1, PT, R2, UR9, RZ ;  /* 0x0000000902057c10 */ /* 0x000fc8000ff3e0ff */
[----:B------:R-:W-:Y:S02]  /*0600*/  LEA.HI.X.SX32 R6, R2, RZ, 0x1, P1 ;  /* 0x000000ff02067211 */ /* 0x000fe400008f0eff */
[----:B0-----:R-:W-:-:S04]  /*0610*/  LEA R24, P1, R5, UR4, 0x3 ;  /* 0x0000000405187c11 */ /* 0x001fc8000f8218ff */
[----:B------:R-:W-:-:S05]  /*0620*/  LEA.HI.X R25, R5, UR5, R6, 0x3, P1 ;  /* 0x0000000505197c11 */ /* 0x000fca00088f1c06 */
        /* <DEDUP_REMOVED lines=17> */
.L_x_40:
[----:B------:R-:W-:Y:S05]  /*0740*/  BSYNC.RECONVERGENT B2 ;  /* 0x0000000000027941 */ /* 0x000fea0003800200 */
.L_x_39:
        /* <DEDUP_REMOVED lines=14> */
[----:B------:R-:W4:Y:S01]  /*0830*/  LDG.E.64 R14, desc[UR16][R4.64+0x3000] ;  /* 0x00300010040e7981 */ /* 0x000f22000c1e1b00 */
[----:B------:R-:W-:Y:S01]  /*0840*/  VIADD R2, R2, 0x800 ;  /* 0x0000080002027836 */ /* 0x000fe20000000000 */
[----:B--2--5:R-:W-:-:S08]  /*0850*/  DADD R6, R8, R6 ;  /* 0x0000000008067229 */ /* 0x024fd00000000006 */
[----:B---3--:R-:W-:-:S08]  /*0860*/  DADD R6, R6, R10 ;  /* 0x0000000006067229 */ /* 0x008fd0000000000a */
[----:B----4-:R-:W-:-:S08]  /*0870*/  DADD R6, R6, R12 ;  /* 0x0000000006067229 */ /* 0x010fd0000000000c */
[----:B------:R-:W-:-:S11]  /*0880*/  DADD R8, R6, R14 ;  /* 0x0000000006087229 */ /* 0x000fd6000000000e */
.L_x_42:
[----:B------:R-:W-:Y:S05]  /*0890*/  BSYNC.RECONVERGENT B2 ;  /* 0x0000000000027941 */ /* 0x000fea0003800200 */
.L_x_41:
[----:B------:R-:W-:Y:S05]  /*08a0*/  @!P0 BRA `(.L_x_35) ;  /* 0x00000000002c8947 */ /* 0x000fea0003800000 */
[----:B------:R-:W0:Y:S01]  /*08b0*/  LDC.64 R4, c[0x0][0x380] ;  /* 0x0000e000ff047b82 */ /* 0x000e220000000a00 */
[----:B------:R-:W-:Y:S02]  /*08c0*/  IMAD.U32 R7, RZ, RZ, UR18 ;  /* 0x00000012ff077e24 */ /* 0x000fe4000f8e00ff */
[----:B------:R-:W-:Y:S02]  /*08d0*/  IMAD.MOV R10, RZ, RZ, -R16 ;  /* 0x000000ffff0a7224 */ /* 0x000fe400078e0a10 */
[----:B0-----:R-:W-:-:S07]  /*08e0*/  IMAD.WIDE.U32 R4, R7, 0x7000, R4 ;  /* 0x0000700007047825 */ /* 0x001fce00078e0004 */
.L_x_43:
[----:B------:R-:W-:-:S06]  /*08f0*/  IMAD.WIDE R6, R2, 0x8, R4 ;  /* 0x0000000802067825 */ /* 0x000fcc00078e0204 */
[----:B------:R-:W2:Y:S01]  /*0900*/  LDG.E.64 R6, desc[UR16][R6.64] ;  /* 0x0000001006067981 */ /* 0x000ea2000c1e1b00 */
[----:B------:R-:W-:Y:S02]  /*0910*/  VIADD R10, R10, 0x1 ;  /* 0x000000010a0a7836 */ /* 0x000fe40000000000 */
[----:B------:R-:W-:-:S03]  /*0920*/  VIADD R2, R2, 0x200 ;  /* 0x0000020002027836 */ /* 0x000fc60000000000 */
[----:B------:R-:W-:Y:S01]  /*0930*/  ISETP.NE.AND P0, PT, R10, RZ, PT ;  /* 0x000000ff0a00720c */ /* 0x000fe20003f05270 */
[----:B--2--5:R-:W-:-:S12]  /*0940*/  DADD R8, R6, R8 ;  /* 0x0000000006087229 */ /* 0x024fd80000000008 */
[----:B------:R-:W-:Y:S05]  /*0950*/  @P0 BRA `(.L_x_43) ;  /* 0xfffffffc00e40947 */ /* 0x000fea000383ffff */
.L_x_35:
[----:B------:R-:W-:Y:S05]  /*0960*/  BSYNC.RECONVERGENT B1 ;  /* 0x0000000000017941 */ /* 0x000fea0003800200 */
.L_x_34:
        /* <DEDUP_REMOVED lines=12> */
[----:B------:R-:W-:-:S03]  /*0a30*/  @!P1 SHF.R.U32.HI R3, RZ, 0x2, R0 ;  /* 0x00000002ff039819 */ /* 0x000fc60000011600 */
[----:B------:R-:W0:Y:S01]  /*0a40*/  SHFL.DOWN PT, R5, R7, 0x2, 0x1f ;  /* 0x08401f0007057f89 */ /* 0x000e2200000e0000 */
[----:B------:R-:W-:Y:S01]  /*0a50*/  @!P1 LOP3.LUT R3, R3, 0xf8, RZ, 0xc0, !PT ;  /* 0x000000f803039812 */ /* 0x000fe200078ec0ff */
        /* <DEDUP_REMOVED lines=14> */
[----:B-1----:R-:W-:-:S05]  /*0b40*/  @!P1 LEA R10, R13, R10, 0x18 ;  /* 0x0000000a0d0a9211 */ /* 0x002fca00078ec0ff */
[----:B------:R-:W-:Y:S01]  /*0b50*/  @!P1 IMAD.IADD R3, R3, 0x1, R10 ;  /* 0x0000000103039824 */ /* 0x000fe200078e020a */
[----:B0-----:R-:W-:-:S10]  /*0b60*/  DADD R4, R4, R8 ;  /* 0x0000000004047229 */ /* 0x001fd40000000008 */
[----:B------:R-:W-:Y:S02]  /*0b70*/  FSEL R6, R8, R4, P0 ;  /* 0x0000000408067208 */ /* 0x000fe40000000000 */
[----:B------:R-:W-:Y:S02]  /*0b80*/  FSEL R7, R9, R5, P0 ;  /* 0x0000000509077208 */ /* 0x000fe40000000000 */
[----:B------:R-:W-:Y:S01]  /*0b90*/  ISETP.NE.AND P0, PT, R0, RZ, PT ;  /* 0x000000ff0000720c */ /* 0x000fe20003f05270 */
[----:B------:R-:W-:Y:S04]  /*0ba0*/  SHFL.DOWN PT, R4, R6, 0x10, 0x1f ;  /* 0x0a001f0006047f89 */ /* 0x000fe800000e0000 */
[----:B------:R-:W0:Y:S02]  /*0bb0*/  SHFL.DOWN PT, R5, R7, 0x10, 0x1f ;  /* 0x0a001f0007057f89 */ /* 0x000e2400000e0000 */
        /* <DEDUP_REMOVED lines=10> */
[----:B--2---:R-:W0:Y:S04]  /*0c60*/  LDS.64 R2, [UR4+0x18] ;  /* 0x00001804ff027984 */ /* 0x004e280008000a00 */
        /* <DEDUP_REMOVED lines=23> */
.L_x_44:
[----:B------:R-:W-:-:S05]  /*0de0*/  LOP3.LUT R2, R0, 0x3e0, RZ, 0xc0, !PT ;  /* 0x000003e000027812 */ /* 0x000fca00078ec0ff */
[----:B------:R-:W-:Y:S01]  /*0df0*/  VIADD R4, R2, 0x20 ;  /* 0x0000002002047836 */ /* 0x000fe20000000000 */
[----:B------:R-:W-:-:S04]  /*0e00*/  LOP3.LUT R2, RZ, R2, RZ, 0x33, !PT ;  /* 0x00000002ff027212 */ /* 0x000fc800078e33ff */
[----:B------:R-:W-:Y:S01]  /*0e10*/  ISETP.GT.AND P0, PT, R4, R3, PT ;  /* 0x000000030400720c */ /* 0x000fe20003f04270 */
[----:B------:R-:W-:-:S05]  /*0e20*/  IMAD.IADD R2, R3, 0x1, R2 ;  /* 0x0000000103027824 */ /* 0x000fca00078e0202 */
[----:B------:R-:W-:Y:S02]  /*0e30*/  SEL R5, R2, 0x1f, P0 ;  /* 0x0000001f02057807 */ /* 0x000fe40000000000 */
[----:B------:R-:W0:Y:S03]  /*0e40*/  S2R R2, SR_LANEID ;  /* 0x0000000000027919 */ /* 0x000e260000000000 */
[----:B-----5:R-:W-:Y:S04]  /*0e50*/  SHFL.DOWN PT, R6, R8, 0x1, R5 ;  /* 0x0820000008067989 */ /* 0x020fe800000e0005 */
[----:B------:R-:W1:Y:S02]  /*0e60*/  SHFL.DOWN PT, R7, R9, 0x1, R5 ;  /* 0x0820000009077989 */ /* 0x000e6400000e0005 */
[----:B-1----:R-:W-:Y:S01]  /*0e70*/  DADD R6, R6, R8 ;  /* 0x0000000006067229 */ /* 0x002fe20000000008 */
[C---:B0-----:R-:W-:Y:S01]  /*0e80*/  ISETP.GE.AND P0, PT, R2.reuse, R5, PT ;  /* 0x000000050200720c */ /* 0x041fe20003f06270 */
[C---:B------:R-:W-:Y:S01]  /*0e90*/  VIADD R4, R2.reuse, 0x2 ;  /* 0x0000000202047836 */ /* 0x040fe20000000000 */
[----:B------:R-:W-:-:S07]  /*0ea0*/  ISETP.NE.AND P1, PT, R2, RZ, PT ;  /* 0x000000ff0200720c */ /* 0x000fce0003f25270 */
[----:B------:R-:W-:Y:S02]  /*0eb0*/  FSEL R10, R6, R8, !P0 ;  /* 0x00000008060a7208 */ /* 0x000fe40004000000 */
[----:B------:R-:W-:Y:S02]  /*0ec0*/  FSEL R11, R7, R9, !P0 ;  /* 0x00000009070b7208 */ /* 0x000fe40004000000 */
[----:B------:R-:W-:Y:S01]  /*0ed0*/  ISETP.GT.AND P0, PT, R4, R5, PT ;  /* 0x000000050400720c */ /* 0x000fe20003f04270 */
[----:B------:R-:W-:Y:S01]  /*0ee0*/  SHFL.DOWN PT, R6, R10, 0x2, R5 ;  /* 0x084000000a067989 */ /* 0x000fe200000e0005 */
[----:B------:R-:W-:-:S03]  /*0ef0*/  VIADD R4, R2, 0x4 ;  /* 0x0000000402047836 */ /* 0x000fc60000000000 */
[----:B------:R-:W0:Y:S02]  /*0f00*/  SHFL.DOWN PT, R7, R11, 0x2, R5 ;  /* 0x084000000b077989 */ /* 0x000e2400000e0005 */
[----:B0-----:R-:W-:-:S10]  /*0f10*/  DADD R6, R6, R10 ;  /* 0x0000000006067229 */ /* 0x001fd4000000000a */
[----:B------:R-:W-:Y:S02]  /*0f20*/  FSEL R12, R10, R6, P0 ;  /* 0x000000060a0c7208 */ /* 0x000fe40000000000 */
[----:B------:R-:W-:Y:S02]  /*0f30*/  FSEL R13, R11, R7, P0 ;  /* 0x000000070b0d7208 */ /* 0x000fe40000000000 */
[----:B------:R-:W-:Y:S01]  /*0f40*/  ISETP.GT.AND P0, PT, R4, R5, PT ;  /* 0x000000050400720c */ /* 0x000fe20003f04270 */
[----:B------:R-:W-:Y:S01]  /*0f50*/  SHFL.DOWN PT, R6, R12, 0x4, R5 ;  /* 0x088000000c067989 */ /* 0x000fe200000e0005 */
[C---:B------:R-:W-:Y:S02]  /*0f60*/  VIADD R4, R2.reuse, 0x8 ;  /* 0x0000000802047836 */ /* 0x040fe40000000000 */
[----:B------:R-:W-:Y:S01]  /*0f70*/  VIADD R2, R2, 0x10 ;  /* 0x0000001002027836 */ /* 0x000fe20000000000 */
[----:B------:R-:W0:Y:S02]  /*0f80*/  SHFL.DOWN PT, R7, R13, 0x4, R5 ;  /* 0x088000000d077989 */ /* 0x000e2400000e0005 */
[----:B0-----:R-:W-:-:S10]  /*0f90*/  DADD R6, R6, R12 ;  /* 0x0000000006067229 */ /* 0x001fd4000000000c */
[----:B------:R-:W-:Y:S02]  /*0fa0*/  FSEL R8, R12, R6, P0 ;  /* 0x000000060c087208 */ /* 0x000fe40000000000 */
[----:B------:R-:W-:Y:S02]  /*0fb0*/  FSEL R9, R13, R7, P0 ;  /* 0x000000070d097208 */ /* 0x000fe40000000000 */
[----:B------:R-:W-:Y:S01]  /*0fc0*/  ISETP.GT.AND P0, PT, R4, R5, PT ;  /* 0x000000050400720c */ /* 0x000fe20003f04270 */
[----:B------:R-:W-:Y:S01]  /*0fd0*/  SHFL.DOWN PT, R6, R8, 0x8, R5 ;  /* 0x0900000008067989 */ /* 0x000fe200000e0005 */
[----:B------:R-:W-:-:S03]  /*0fe0*/  @!P1 SHF.R.U32.HI R4, RZ, 0x2, R0 ;  /* 0x00000002ff049819 */ /* 0x000fc60000011600 */
[----:B------:R-:W0:Y:S01]  /*0ff0*/  SHFL.DOWN PT, R7, R9, 0x8, R5 ;  /* 0x0900000009077989 */ /* 0x000e2200000e0005 */
[----:B------:R-:W-:Y:S01]  /*1000*/  @!P1 LOP3.LUT R4, R4, 0xf8, RZ, 0xc0, !PT ;  /* 0x000000f804049812 */ /* 0x000fe200078ec0ff */
[----:B------:R-:W1:Y:S01]  /*1010*/  @!P1 S2R R13, SR_CgaCtaId ;  /* 0x00000000000d9919 */ /* 0x000e620000008800 */
[----:B0-----:R-:W-:-:S10]  /*1020*/  DADD R6, R6, R8 ;  /* 0x0000000006067229 */ /* 0x001fd40000000008 */
[----:B------:R-:W-:Y:S02]  /*1030*/  FSEL R10, R8, R6, P0 ;  /* 0x00000006080a7208 */ /* 0x000fe40000000000 */
[----:B------:R-:W-:Y:S02]  /*1040*/  FSEL R11, R9, R7, P0 ;  /* 0x00000007090b7208 */ /* 0x000fe40000000000 */
[----:B------:R-:W-:Y:S01]  /*1050*/  @!P1 MOV R8, 0x400 ;  /* 0x0000040000089802 */ /* 0x000fe20000000f00 */
[----:B------:R-:W-:Y:S01]  /*1060*/  SHFL.DOWN PT, R6, R10, 0x10, R5 ;  /* 0x0a0000000a067989 */ /* 0x000fe200000e0005 */
[----:B------:R-:W-:Y:S02]  /*1070*/  ISETP.GT.AND P0, PT, R2, R5, PT ;  /* 0x000000050200720c */ /* 0x000fe40003f04270 */
[----:B-1----:R-:W-:Y:S01]  /*1080*/  @!P1 LEA R13, R13, R8, 0x18 ;  /* 0x000000080d0d9211 */ /* 0x002fe200078ec0ff */
[----:B------:R-:W0:Y:S04]  /*1090*/  SHFL.DOWN PT, R7, R11, 0x10, R5 ;  /* 0x0a0000000b077989 */ /* 0x000e2800000e0005 */
[----:B------:R-:W-:Y:S01]  /*10a0*/  @!P1 IMAD.IADD R13, R4, 0x1, R13 ;  /* 0x00000001040d9824 */ /* 0x000fe200078e020d */
[----:B0-----:R-:W-:-:S10]  /*10b0*/  DADD R6, R6, R10 ;  /* 0x0000000006067229 */ /* 0x001fd4000000000a */
[----:B------:R-:W-:Y:S02]  /*10c0*/  FSEL R8, R10, R6, P0 ;  /* 0x000000060a087208 */ /* 0x000fe40000000000 */
[----:B------:R-:W-:Y:S02]  /*10d0*/  FSEL R9, R11, R7, P0 ;  /* 0x000000070b097208 */ /* 0x000fe40000000000 */
[----:B------:R-:W-:-:S03]  /*10e0*/  ISETP.NE.AND P0, PT, R0, RZ, PT ;  /* 0x000000ff0000720c */ /* 0x000fc60003f05270 */
[----:B------:R1:W-:Y:S01]  /*10f0*/  @!P1 STS.64 [R13+0x10], R8 ;  /* 0x000010080d009388 */ /* 0x0003e20000000a00 */
[----:B------:R-:W-:Y:S09]  /*1100*/  BAR.SYNC.DEFER_BLOCKING 0x0 ;  /* 0x0000000000007b1d */ /* 0x000ff20000010000 */
[----:B------:R-:W-:Y:S05]  /*1110*/  @P0 BRA `(.L_x_45) ;  /* 0x0000001400a00947 */ /* 0x000fea0003800000 */
[----:B------:R-:W0:Y:S01]  /*1120*/  S2UR UR5, SR_CgaCtaId ;  /* 0x00000000000579c3 */ /* 0x000e220000008800 */
[----:B------:R-:W-:Y:S01]  /*1130*/  UMOV UR4, 0x400 ;  /* 0x0000040000047882 */ /* 0x000fe20000000000 */
[----:B------:R-:W-:Y:S01]  /*1140*/  ISETP.GT.AND P1, PT, R3, 0x20, PT ;  /* 0x000000200300780c */ /* 0x000fe20003f24270 */
[----:B0-----:R-:W-:-:S09]  /*1150*/  ULEA UR4, UR5, UR4, 0x18 ;  /* 0x0000000405047291 */ /* 0x001fd2000f8ec0ff */
[----:B------:R-:W0:Y:S04]  /*1160*/  LDS.64 R10, [UR4+0x18] ;  /* 0x00001804ff0a7984 */ /* 0x000e280008000a00 */
[----:B------:R-:W2:Y:S01]  /*1170*/  LDS.128 R4, [UR4+0x20] ;  /* 0x00002004ff047984 */ /* 0x000ea20008000c00 */
[----:B0-----:R-:W-:-:S10]  /*1180*/  DADD R10, R8, R10 ;  /* 0x00000000080a7229 */ /* 0x001fd4000000000a */
[----:B------:R-:W-:Y:S02]  /*1190*/  FSEL R12, R10, R8, P1 ;  /* 0x000000080a0c7208 */ /* 0x000fe40000800000 */
[----:B-1----:R-:W-:Y:S02]  /*11a0*/  FSEL R13, R11, R9, P1 ;  /* 0x000000090b0d7208 */ /* 0x002fe40000800000 */
[----:B------:R-:W0:Y:S01]  /*11b0*/  LDS.128 R8, [UR4+0x30] ;  /* 0x00003004ff087984 */ /* 0x000e220008000c00 */
[----:B------:R-:W-:-:S03]  /*11c0*/  ISETP.GT.AND P1, PT, R3, 0x40, PT ;  /* 0x000000400300780c */ /* 0x000fc60003f24270 */
        /* <DEDUP_REMOVED lines=61> */
.L_x_31:
[----:B------:R-:W0:Y:S01]  /*15a0*/  S2R R0, SR_TID.X ;  /* 0x0000000000007919 */ /* 0x000e220000002100 */
[----:B------:R-:W1:Y:S01]  /*15b0*/  LDC.64 R4, c[0x0][0x380] ;  /* 0x0000e000ff047b82 */ /* 0x000e620000000a00 */
[----:B0-----:R-:W-:-:S04]  /*15c0*/  VIADD R21, R0, UR9 ;  /* 0x0000000900157c36 */ /* 0x001fc80008000000 */
[----:B-1----:R-:W-:-:S05]  /*15d0*/  IMAD.WIDE.U32 R20, R21, 0x8, R4 ;  /* 0x0000000815147825 */ /* 0x002fca00078e0004 */
[----:B------:R-:W2:Y:S04]  /*15e0*/  LDG.E.64 R14, desc[UR16][R20.64] ;  /* 0x00000010140e7981 */ /* 0x000ea8000c1e1b00 */
[----:B------:R-:W2:Y:S04]  /*15f0*/  LDG.E.64 R16, desc[UR16][R20.64+0x1000] ;  /* 0x0010001014107981 */ /* 0x000ea8000c1e1b00 */
[----:B------:R-:W3:Y:S04]  /*1600*/  LDG.E.64 R18, desc[UR16][R20.64+0x2000] ;  /* 0x0020001014127981 */ /* 0x000ee8000c1e1b00 */
[----:B------:R-:W4:Y:S04]  /*1610*/  LDG.E.64 R10, desc[UR16][R20.64+0x3000] ;  /* 0x00300010140a7981 */ /* 0x000f28000c1e1b00 */
[----:B------:R-:W5:Y:S04]  /*1620*/  LDG.E.64 R6, desc[UR16][R20.64+0x4000] ;  /* 0x0040001014067981 */ /* 0x000f68000c1e1b00 */
[----:B------:R-:W5:Y:S04]  /*1630*/  LDG.E.64 R4, desc[UR16][R20.64+0x5000] ;  /* 0x0050001014047981 */ /* 0x000f68000c1e1b00 */
[----:B------:R-:W5:Y:S01]  /*1640*/  LDG.E.64 R8, desc[UR16][R20.64+0x6000] ;  /* 0x0060001014087981 */ /* 0x000f62000c1e1b00 */
[----:B------:R-:W-:-:S04]  /*1650*/  ISETP.GE.U32.AND P0, PT, R13, UR5, PT ;  /* 0x000000050d007c0c */ /* 0x000fc8000bf06070 */
[----:B------:R-:W-:Y:S01]  /*1660*/  ISETP.GE.U32.AND.EX P0, PT, R2, UR4, PT, P0 ;  /* 0x0000000402007c0c */ /* 0x000fe2000bf06100 */
[----:B--2---:R-:W-:-:S08]  /*1670*/  DADD R14, R14, R16 ;  /* 0x000000000e0e7229 */ /* 0x004fd00000000010 */
[----:B---3--:R-:W-:-:S08]  /*1680*/  DADD R14, R18, R14 ;  /* 0x00000000120e7229 */ /* 0x008fd0000000000e */
[----:B----4-:R-:W-:-:S08]  /*1690*/  DADD R10, R10, R14 ;  /* 0x000000000a0a7229 */ /* 0x010fd0000000000e */
[----:B-----5:R-:W-:-:S08]  /*16a0*/  DADD R6, R6, R10 ;  /* 0x0000000006067229 */ /* 0x020fd0000000000a */
[----:B------:R-:W-:-:S08]  /*16b0*/  DADD R4, R4, R6 ;  /* 0x0000000004047229 */ /* 0x000fd00000000006 */
[----:B------:R-:W-:Y:S01]  /*16c0*/  DADD R8, R8, R4 ;  /* 0x0000000008087229 */ /* 0x000fe20000000004 */
[----:B------:R-:W-:Y:S10]  /*16d0*/  @!P0 BRA `(.L_x_46) ;  /* 0x0000000c001c8947 */ /* 0x000ff40003800000 */
[----:B------:R-:W-:Y:S01]  /*16e0*/  UIADD3 UR7, UP0, UPT, UR5, UR9, URZ ;  /* 0x0000000905077290 */ /* 0x000fe2000ff1e0ff */
[----:B------:R-:W-:Y:S01]  /*16f0*/  IADD3 R23, P1, PT, R12, -0xe00, RZ ;  /* 0xfffff2000c177810 */ /* 0x000fe20007f3e0ff */
[----:B------:R-:W0:Y:S01]  /*1700*/  LDCU.64 UR12, c[0x0][0x380] ;  /* 0x00007000ff0c77ac */ /* 0x000e220008000a00 */
[----:B------:R-:W-:Y:S02]  /*1710*/  LOP3.LUT R5, RZ, R0, RZ, 0x33, !PT ;  /* 0x00000000ff057212 */ /* 0x000fe400078e33ff */
[----:B------:R-:W-:Y:S01]  /*1720*/  IADD3.X R22, PT, PT, R3, -0x1, RZ, P1, !PT ;  /* 0xffffffff03167810 */ /* 0x000fe20000ffe4ff */
[----:B------:R-:W-:Y:S01]  /*1730*/  UIADD3.X UR8, UPT, UPT, URZ, UR4, URZ, UP0, !UPT ;  /* 0x00000004ff087290 */ /* 0x000fe200087fe4ff */
[----:B------:R-:W-:Y:S01]  /*1740*/  ISETP.LT.U32.AND P0, PT, R23, UR7, PT ;  /* 0x0000000717007c0c */ /* 0x000fe2000bf01070 */
[----:B------:R-:W-:Y:S01]  /*1750*/  UMOV UR6, UR5 ;  /* 0x0000000500067c82 */ /* 0x000fe20008000000 */
[----:B------:R-:W-:Y:S01]  /*1760*/  IADD3 R7, P2, PT, R0, UR7, RZ ;  /* 0x0000000700077c10 */ /* 0x000fe2000ff5e0ff */
[----:B------:R-:W-:Y:S01]  /*1770*/  UMOV UR4, URZ ;  /* 0x000000ff00047c82 */ /* 0x000fe20008000000 */
[----:B------:R-:W-:Y:S01]  /*1780*/  IADD3 R5, PT, PT, R12, -UR5, R5 ;  /* 0x800000050c057c10 */ /* 0x000fe2000fffe005 */
[----:B------:R-:W-:Y:S01]  /*1790*/  IMAD.U32 R11, RZ, RZ, UR8 ;  /* 0x00000008ff0b7e24 */ /* 0x000fe2000f8e00ff */
[----:B------:R-:W-:Y:S01]  /*17a0*/  UMOV UR10, UR8 ;  /* 0x00000008000a7c82 */ /* 0x000fe20008000000 */
[----:B------:R-:W-:-:S03]  /*17b0*/  IMAD.X R0, RZ, RZ, UR8, P2 ;  /* 0x00000008ff007e24 */ /* 0x000fc600090e06ff */
[----:B------:R-:W-:Y:S02]  /*17c0*/  ISETP.GT.U32.AND.EX P0, PT, R11, R22, PT, P0 ;  /* 0x000000160b00720c */ /* 0x000fe40003f04100 */
[----:B0-----:R-:W-:-:S04]  /*17d0*/  LEA R6, P1, R7, UR12, 0x3 ;  /* 0x0000000c07067c11 */ /* 0x001fc8000f8218ff */
[----:B------:R-:W-:Y:S02]  /*17e0*/  IADD3 R6, P2, PT, R6, 0x8000, RZ ;  /* 0x0000800006067810 */ /* 0x000fe40007f5e0ff */
[----:B------:R-:W-:Y:S01]  /*17f0*/  LEA.HI.X R7, R7, UR13, R0, 0x3, P1 ;  /* 0x0000000d07077c11 */ /* 0x000fe200088f1c00 */
[----:B------:R-:W-:Y:S01]  /*1800*/  VIADD R0, R5, -UR9 ;  /* 0x8000000905007c36 */ /* 0x000fe20008000000 */
[----:B------:R-:W-:-:S03]  /*1810*/  UMOV UR9, UR7 ;  /* 0x0000000700097c82 */ /* 0x000fc60008000000 */
[----:B------:R-:W-:Y:S01]  /*1820*/  IMAD.X R7, RZ, RZ, R7, P2 ;  /* 0x000000ffff077224 */ /* 0x000fe200010e0607 */
[----:B------:R-:W-:Y:S06]  /*1830*/  @P0 BRA `(.L_x_47) ;  /* 0x0000000000b80947 */ /* 0x000fec0003800000 */
[----:B------:R-:W0:Y:S01]  /*1840*/  LDC.64 R2, c[0x0][0x3b8] ;  /* 0x0000ee00ff027b82 */ /* 0x000e220000000a00 */
[----:B------:R-:W1:Y:S01]  /*1850*/  LDCU UR11, c[0x0][0x3c0] ;  /* 0x00007800ff0b77ac */ /* 0x000e620008000800 */
[----:B------:R-:W2:Y:S01]  /*1860*/  LDCU.64 UR12, c[0x0][0x380] ;  /* 0x00007000ff0c77ac */ /* 0x000ea20008000a00 */
[----:B------:R-:W-:Y:S01]  /*1870*/  NOP ;  /* 0x0000000000007918 */ /* 0x000fe20000000000 */
.L_x_48:
[----:B------:R-:W3:Y:S02]  /*1880*/  S2R R4, SR_TID.X ;  /* 0x0000000000047919 */ /* 0x000ee40000002100 */
[----:B---3--:R-:W-:-:S05]  /*1890*/  IADD3 R4, P0, PT, R4, UR7, RZ ;  /* 0x0000000704047c10 */ /* 0x008fca000ff1e0ff */
[----:B------:R-:W-:Y:S01]  /*18a0*/  IMAD.X R5, RZ, RZ, UR8, P0 ;  /* 0x00000008ff057e24 */ /* 0x000fe200080e06ff */
[----:B--2---:R-:W-:-:S04]  /*18b0*/  LEA R24, P0, R4, UR12, 0x3 ;  /* 0x0000000c04187c11 */ /* 0x004fc8000f8018ff */
[----:B------:R-:W-:-:S05]  /*18c0*/  LEA.HI.X R25, R4, UR13, R5, 0x3, P0 ;  /* 0x0000000d04197c11 */ /* 0x000fca00080f1c05 */
[----:B------:R-:W2:Y:S04]  /*18d0*/  LDG.E.64 R12, desc[UR16][R24.64] ;  /* 0x00000010180c7981 */ /* 0x000ea8000c1e1b00 */
[----:B------:R-:W3:Y:S04]  /*18e0*/  LDG.E.64 R14, desc[UR16][R24.64+0x1000] ;  /* 0x00100010180e7981 */ /* 0x000ee8000c1e1b00 */
[----:B------:R-:W4:Y:S04]  /*18f0*/  LDG.E.64 R16, desc[UR16][R24.64+0x2000] ;  /* 0x0020001018107981 */ /* 0x000f28000c1e1b00 */
[----:B------:R-:W5:Y:S04]  /*1900*/  LDG.E.64 R18, desc[UR16][R24.64+0x3000] ;  /* 0x0030001018127981 */ /* 0x000f68000c1e1b00 */
[----:B------:R-:W5:Y:S04]  /*1910*/  LDG.E.64 R20, desc[UR16][R24.64+0x4000] ;  /* 0x0040001018147981 */ /* 0x000f68000c1e1b00 */
[----:B------:R-:W5:Y:S04]  /*1920*/  LDG.E.64 R4, desc[UR16][R24.64+0x5000] ;  /* 0x0050001018047981 */ /* 0x000f68000c1e1b00 */
[----:B------:R-:W5:Y:S01]  /*1930*/  LDG.E.64 R10, desc[UR16][R24.64+0x6000] ;  /* 0x00600010180a7981 */ /* 0x000f62000c1e1b00 */
[----:B-1----:R-:W-:-:S04]  /*1940*/  UIMAD UR14, UR11, 0xe00, URZ ;  /* 0x00000e000b0e78a4 */ /* 0x002fc8000f8e02ff */
[----:B------:R-:W-:Y:S02]  /*1950*/  USHF.R.S32.HI UR15, URZ, 0x1f, UR14 ;  /* 0x0000001fff0f7899 */ /* 0x000fe4000801140e */
[----:B------:R-:W-:-:S04]  /*1960*/  UIADD3 UR5, UP0, UPT, UR14, UR9, URZ ;  /* 0x000000090e057290 */ /* 0x000fc8000ff1e0ff */
[----:B------:R-:W-:Y:S01]  /*1970*/  UIADD3.X UR6, UPT, UPT, UR15, UR10, URZ, UP0, !UPT ;  /* 0x0000000a0f067290 */ /* 0x000fe200087fe4ff */
[----:B--2---:R-:W-:-:S08]  /*1980*/  DADD R12, R12, R8 ;  /* 0x000000000c0c7229 */ /* 0x004fd00000000008 */
[----:B---3--:R-:W-:-:S08]  /*1990*/  DADD R12, R14, R12 ;  /* 0x000000000e0c7229 */ /* 0x008fd0000000000c */
[----:B----4-:R-:W-:-:S08]  /*19a0*/  DADD R12, R16, R12 ;  /* 0x00000000100c7229 */ /* 0x010fd0000000000c */
[----:B-----5:R-:W-:-:S08]  /*19b0*/  DADD R12, R18, R12 ;  /* 0x00000000120c7229 */ /* 0x020fd0000000000c */
[----:B------:R-:W-:Y:S01]  /*19c0*/  DADD R20, R20, R12 ;  /* 0x0000000014147229 */ /* 0x000fe2000000000c */
[----:B0-----:R-:W-:-:S05]  /*19d0*/  IMAD.MOV.U32 R12, RZ, RZ, R2 ;  /* 0x000000ffff0c7224 */ /* 0x001fca00078e0002 */
[----:B------:R-:W-:Y:S02]  /*19e0*/  IADD3 R8, P1, PT, R12, -UR7, RZ ;  /* 0x800000070c087c10 */ /* 0x000fe4000ff3e0ff */
[----:B------:R-:W-:Y:S02]  /*19f0*/  DADD R4, R4, R20 ;  /* 0x0000000004047229 */ /* 0x000fe40000000014 */
[----:B------:R-:W-:Y:S02]  /*1a00*/  ISETP.GE.U32.AND P0, PT, R8, UR14, PT ;  /* 0x0000000e08007c0c */ /* 0x000fe4000bf06070 */
[----:B------:R-:W-:-:S04]  /*1a10*/  IADD3.X R8, PT, PT, R3, ~UR8, RZ, P1, !PT ;  /* 0x8000000803087c10 */ /* 0x000fc80008ffe4ff */
[----:B------:R-:W-:Y:S01]  /*1a20*/  ISETP.GE.U32.AND.EX P0, PT, R8, UR15, PT, P0 ;  /* 0x0000000f08007c0c */ /* 0x000fe2000bf06100 */
[----:B------:R-:W-:-:S12]  /*1a30*/  DADD R8, R10, R4 ;  /* 0x000000000a087229 */ /* 0x000fd80000000004 */
[----:B------:R-:W-:Y:S05]  /*1a40*/  @!P0 BRA `(.L_x_46) ;  /* 0x0000000800408947 */ /* 0x000fea0003800000 */
[----:B------:R-:W-:Y:S02]  /*1a50*/  UIADD3 UR7, UP0, UPT, UR14, UR7, URZ ;  /* 0x000000070e077290 */ /* 0x000fe4000ff1e0ff */
[----:B------:R-:W-:Y:S01]  /*1a60*/  IMAD.U32 R5, RZ, RZ, UR14 ;  /* 0x0000000eff057e24 */ /* 0x000fe2000f8e00ff */
[----:B------:R-:W-:Y:S01]  /*1a70*/  UIADD3 UR4, UPT, UPT, UR4, 0x1, URZ ;  /* 0x0000000104047890 */ /* 0x000fe2000fffe0ff */
[----:B------:R-:W-:Y:S01]  /*1a80*/  VIADD R0, R0, -UR14 ;  /* 0x8000000e00007c36 */ /* 0x000fe20008000000 */
[----:B------:R-:W-:Y:S01]  /*1a90*/  UIADD3.X UR8, UPT, UPT, UR15, UR8, URZ, UP0, !UPT ;  /* 0x000000080f087290 */ /* 0x000fe200087fe4ff */
[----:B------:R-:W-:Y:S01]  /*1aa0*/  IMAD.WIDE R6, R5, 0x8, R6 ;  /* 0x0000000805067825 */ /* 0x000fe200078e0206 */
[----:B------:R-:W-:Y:S01]  /*1ab0*/  ISETP.LT.U32.AND P0, PT, R23, UR7, PT ;  /* 0x0000000717007c0c */ /* 0x000fe2000bf01070 */
[----:B------:R-:W-:Y:S01]  /*1ac0*/  UMOV UR9, UR5 ;  /* 0x0000000500097c82 */ /* 0x000fe20008000000 */
[----:B------:R-:W-:Y:S02]  /*1ad0*/  UMOV UR10, UR6 ;  /* 0x00000006000a7c82 */ /* 0x000fe40008000000 */
[----:B------:R-:W-:-:S05]  /*1ae0*/  IMAD.U32 R11, RZ, RZ, UR8 ;  /* 0x00000008ff0b7e24 */ /* 0x000fca000f8e00ff */
[----:B------:R-:W-:-:S13]  /*1af0*/  ISETP.GT.U32.AND.EX P0, PT, R11, R22, PT, P0 ;  /* 0x000000160b00720c */ /* 0x000fda0003f04100 */
[----:B------:R-:W-:Y:S05]  /*1b00*/  @!P0 BRA `(.L_x_48) ;  /* 0xfffffffc005c8947 */ /* 0x000fea000383ffff */
[----:B------:R-:W-:-:S05]  /*1b10*/  UMOV UR6, UR14 ;  /* 0x0000000e00067c82 */ /* 0x000fca0008000000 */
.L_x_47:
[----:B------:R-:W0:Y:S01]  /*1b20*/  S2R R11, SR_TID.X ;  /* 0x00000000000b7919 */ /* 0x000e220000002100 */
[C---:B------:R-:W-:Y:S01]  /*1b30*/  VIADD R2, R12.reuse, -UR7 ;  /* 0x800000070c027c36 */ /* 0x040fe20008000000 */
[----:B------:R-:W-:Y:S01]  /*1b40*/  ISETP.LE.U32.AND P1, PT, R12, UR7, PT ;  /* 0x000000070c007c0c */ /* 0x000fe2000bf23070 */
[----:B------:R-:W-:Y:S01]  /*1b50*/  IMAD.U32 R4, RZ, RZ, UR8 ;  /* 0x00000008ff047e24 */ /* 0x000fe2000f8e00ff */
[----:B------:R-:W-:Y:S02]  /*1b60*/  BSSY.RECONVERGENT B1, `(.L_x_46) ;  /* 0x000007e000017945 */ /* 0x000fe40003800200 */
[----:B0-----:R-:W-:-:S04]  /*1b70*/  ISETP.GE.AND P0, PT, R11, R2, PT ;  /* 0x000000020b00720c */ /* 0x001fc80003f06270 */
[----:B------:R-:W-:-:S13]  /*1b80*/  ISETP.GE.U32.OR.EX P0, PT, R4, R3, P0, P1 ;  /* 0x000000030400720c */ /* 0x000fda0000706510 */
[----:B------:R-:W-:Y:S05]  /*1b90*/  @P0 BRA `(.L_x_49) ;  /* 0x0000000400e80947 */ /* 0x000fea0003800000 */
[----:B------:R-:W-:Y:S01]  /*1ba0*/  UIMAD UR5, UR18, 0xe00, URZ ;  /* 0x00000e00120578a4 */ /* 0x000fe2000f8e02ff */
[----:B------:R-:W-:Y:S01]  /*1bb0*/  LOP3.LUT R3, RZ, R11, RZ, 0x33, !PT ;  /* 0x0000000bff037212 */ /* 0x000fe200078e33ff */
[----:B------:R-:W-:Y:S01]  /*1bc0*/  UIMAD UR14, UR4, UR11, URZ ;  /* 0x0000000b040e72a4 */ /* 0x000fe2000f8e02ff */
[----:B------:R-:W-:Y:S01]  /*1bd0*/  BSSY.RECONVERGENT B2, `(.L_x_50) ;  /* 0x0000035000027945 */ /* 0x000fe20003800200 */
[----:B------:R-:W-:Y:S01]  /*1be0*/  UIADD3 UR5, UPT, UPT, UR5, UR6, URZ ;  /* 0x0000000605057290 */ /* 0x000fe2000fffe0ff */
[----:B------:R-:W-:-:S03]  /*1bf0*/  IMAD.MOV.U32 R2, RZ, RZ, R11 ;  /* 0x000000ffff027224 */ /* 0x000fc600078e000b */
[----:B------:R-:W-:Y:S02]  /*1c00*/  IMAD.U32 R5, RZ, RZ, UR14 ;  /* 0x0000000eff057e24 */ /* 0x000fe4000f8e00ff */
[----:B------:R-:W-:-:S05]  /*1c10*/  IADD3 R12, PT, PT, R12, -UR5, R3 ;  /* 0x800000050c0c7c10 */ /* 0x000fca000fffe003 */
[----:B------:R-:W-:-:S05]  /*1c20*/  IMAD R12, R5, -0xe00, R12 ;  /* 0xfffff200050c7824 */ /* 0x000fca00078e020c */
[C---:B------:R-:W-:Y:S02]  /*1c30*/  ISETP.GE.U32.AND P1, PT, R12.reuse, 0x1e00, PT ;  /* 0x00001e000c00780c */ /* 0x040fe40003f26070 */
[----:B------:R-:W-:-:S04]  /*1c40*/  LEA.HI R3, R12, 0x1, RZ, 0x17 ;  /* 0x000000010c037811 */ /* 0x000fc800078fb8ff */
[----:B------:R-:W-:-:S04]  /*1c50*/  LOP3.LUT R4, R3, 0xf, RZ, 0xc0, !PT ;  /* 0x0000000f03047812 */ /* 0x000fc800078ec0ff */
[----:B------:R-:W-:-:S03]  /*1c60*/  ISETP.NE.AND P0, PT, R4, RZ, PT ;  /* 0x000000ff0400720c */ /* 0x000fc60003f05270 */
[----:B------:R-:W-:Y:S10]  /*1c70*/  @!P1 BRA `(.L_x_51) ;  /* 0x0000000000a89947 */ /* 0x000ff40003800000 */
[----:B------:R-:W-:-:S04]  /*1c80*/  LEA.HI R2, R0, 0x1, RZ, 0x17 ;  /* 0x0000000100027811 */ /* 0x000fc800078fb8ff */
[----:B------:R-:W-:Y:S01]  /*1c90*/  LOP3.LUT R5, R2, 0xfffff0, RZ, 0xc0, !PT ;  /* 0x00fffff002057812 */ /* 0x000fe200078ec0ff */
[----:B------:R-:W-:-:S04]  /*1ca0*/  IMAD.MOV.U32 R2, RZ, RZ, R11 ;  /* 0x000000ffff027224 */ /* 0x000fc800078e000b */
[----:B------:R-:W-:-:S07]  /*1cb0*/  IMAD.MOV R5, RZ, RZ, -R5 ;  /* 0x000000ffff057224 */ /* 0x000fce00078e0a05 */
.L_x_52:
[----:B------:R-:W2:Y:S04]  /*1cc0*/  LDG.E.64 R20, desc[UR16][R6.64+-0x8000] ;  /* 0xff80001006147981 */ /* 0x000ea8000c1e1b00 */
[----:B------:R-:W3:Y:S04]  /*1cd0*/  LDG.E.64 R18, desc[UR16][R6.64+-0x7000] ;  /* 0xff90001006127981 */ /* 0x000ee8000c1e1b00 */
[----:B------:R-:W4:Y:S04]  /*1ce0*/  LDG.E.64 R16, desc[UR16][R6.64+-0x6000] ;  /* 0xffa0001006107981 */ /* 0x000f28000c1e1b00 */
[----:B------:R-:W5:Y:S04]  /*1cf0*/  LDG.E.64 R14, desc[UR16][R6.64+-0x5000] ;  /* 0xffb00010060e7981 */ /* 0x000f68000c1e1b00 */
[----:B------:R-:W5:Y:S04]  /*1d00*/  LDG.E.64 R12, desc[UR16][R6.64+-0x4000] ;  /* 0xffc00010060c7981 */ /* 0x000f68000c1e1b00 */
[----:B------:R-:W5:Y:S04]  /*1d10*/  LDG.E.64 R10, desc[UR16][R6.64+-0x3000] ;  /* 0xffd00010060a7981 */ /* 0x000f68000c1e1b00 */
[----:B------:R-:W5:Y:S04]  /*1d20*/  LDG.E.64 R24, desc[UR16][R6.64+-0x2000] ;  /* 0xffe0001006187981 */ /* 0x000f68000c1e1b00 */
[----:B------:R-:W5:Y:S01]  /*1d30*/  LDG.E.64 R22, desc[UR16][R6.64+-0x1000] ;  /* 0xfff0001006167981 */ /* 0x000f62000c1e1b00 */
[----:B--2---:R-:W-:-:S03]  /*1d40*/  DADD R20, R20, R8 ;  /* 0x0000000014147229 */ /* 0x004fc60000000008 */
[----:B------:R-:W2:Y:S05]  /*1d50*/  LDG.E.64 R8, desc[UR16][R6.64] ;  /* 0x0000001006087981 */ /* 0x000eaa000c1e1b00 */
[----:B---3--:R-:W-:Y:S02]  /*1d60*/  DADD R18, R20, R18 ;  /* 0x0000000014127229 */ /* 0x008fe40000000012 */
[----:B------:R-:W3:Y:S06]  /*1d70*/  LDG.E.64 R20, desc[UR16][R6.64+0x1000] ;  /* 0x0010001006147981 */ /* 0x000eec000c1e1b00 */
[----:B----4-:R-:W-:-:S02]  /*1d80*/  DADD R16, R18, R16 ;  /* 0x0000000012107229 */ /* 0x010fc40000000010 */
[----:B------:R-:W4:Y:S06]  /*1d90*/  LDG.E.64 R18, desc[UR16][R6.64+0x2000] ;  /* 0x0020001006127981 */ /* 0x000f2c000c1e1b00 */
[----:B-----5:R-:W-:Y:S02]  /*1da0*/  DADD R14, R16, R14 ;  /* 0x00000000100e7229 */ /* 0x020fe4000000000e */
[----:B------:R-:W5:Y:S06]  /*1db0*/  LDG.E.64 R16, desc[UR16][R6.64+0x3000] ;  /* 0x0030001006107981 */ /* 0x000f6c000c1e1b00 */
[----:B------:R-:W-:-:S02]  /*1dc0*/  DADD R12, R14, R12 ;  /* 0x000000000e0c7229 */ /* 0x000fc4000000000c */
[----:B------:R-:W5:Y:S06]  /*1dd0*/  LDG.E.64 R14, desc[UR16][R6.64+0x4000] ;  /* 0x00400010060e7981 */ /* 0x000f6c000c1e1b00 */
[----:B------:R-:W-:Y:S02]  /*1de0*/  DADD R10, R12, R10 ;  /* 0x000000000c0a7229 */ /* 0x000fe4000000000a */
[----:B------:R-:W5:Y:S06]  /*1df0*/  LDG.E.64 R12, desc[UR16][R6.64+0x5000] ;  /* 0x00500010060c7981 */ /* 0x000f6c000c1e1b00 */
[----:B------:R-:W-:-:S02]  /*1e00*/  DADD R24, R10, R24 ;  /* 0x000000000a187229 */ /* 0x000fc40000000018 */
[----:B------:R-:W5:Y:S06]  /*1e10*/  LDG.E.64 R10, desc[UR16][R6.64+0x6000] ;  /* 0x00600010060a7981 */ /* 0x000f6c000c1e1b00 */
[----:B------:R-:W-:Y:S02]  /*1e20*/  DADD R22, R24, R22 ;  /* 0x0000000018167229 */ /* 0x000fe40000000016 */
[----:B------:R0:W5:Y:S01]  /*1e30*/  LDG.E.64 R24, desc[UR16][R6.64+0x7000] ;  /* 0x0070001006187981 */ /* 0x000162000c1e1b00 */
        /* <DEDUP_REMOVED lines=8> */
[----:B-----5:R-:W-:-:S08]  /*1ec0*/  DADD R8, R8, R16 ;  /* 0x0000000008087229 */ /* 0x020fd00000000010 */
[----:B------:R-:W-:-:S08]  /*1ed0*/  DADD R8, R8, R14 ;  /* 0x0000000008087229 */ /* 0x000fd0000000000e */
[----:B------:R-:W-:-:S08]  /*1ee0*/  DADD R8, R8, R12 ;  /* 0x0000000008087229 */ /* 0x000fd0000000000c */
[----:B------:R-:W-:-:S08]  /*1ef0*/  DADD R8, R8, R10 ;  /* 0x0000000008087229 */ /* 0x000fd0000000000a */
[----:B------:R-:W-:Y:S01]  /*1f00*/  DADD R8, R8, R24 ;  /* 0x0000000008087229 */ /* 0x000fe20000000018 */
[----:B------:R-:W-:Y:S10]  /*1f10*/  @P1 BRA `(.L_x_52) ;  /* 0xfffffffc00681947 */ /* 0x000ff4000383ffff */
.L_x_51:
[----:B------:R-:W-:Y:S05]  /*1f20*/  BSYNC.RECONVERGENT B2 ;  /* 0x0000000000027941 */ /* 0x000fea0003800200 */
.L_x_50:
[----:B------:R-:W-:Y:S05]  /*1f30*/  @!P0 BRA `(.L_x_49) ;  /* 0x0000000400008947 */ /* 0x000fea0003800000 */
[----:B------:R-:W-:Y:S01]  /*1f40*/  ISETP.GE.U32.AND P1, PT, R4, 0x8, PT ;  /* 0x000000080400780c */ /* 0x000fe20003f26070 */
[----:B------:R-:W-:Y:S01]  /*1f50*/  BSSY.RECONVERGENT B2, `(.L_x_53) ;  /* 0x0000019000027945 */ /* 0x000fe20003800200 */
[----:B------:R-:W-:-:S04]  /*1f60*/  LOP3.LUT R24, R3, 0x7, RZ, 0xc0, !PT ;  /* 0x0000000703187812 */ /* 0x000fc800078ec0ff */
[----:B------:R-:W-:-:S07]  /*1f70*/  ISETP.NE.AND P0, PT, R24, RZ, PT ;  /* 0x000000ff1800720c */ /* 0x000fce0003f05270 */
[----:B------:R-:W-:Y:S06]  /*1f80*/  @!P1 BRA `(.L_x_54) ;  /* 0x0000000000549947 */ /* 0x000fec0003800000 */
[----:B------:R-:W-:-:S05]  /*1f90*/  IADD3 R4, P1, PT, R2, UR7, RZ ;  /* 0x0000000702047c10 */ /* 0x000fca000ff3e0ff */
[----:B------:R-:W-:Y:S01]  /*1fa0*/  IMAD.X R5, RZ, RZ, UR8, P1 ;  /* 0x00000008ff057e24 */ /* 0x000fe200088e06ff */
[----:B------:R-:W-:-:S04]  /*1fb0*/  LEA R20, P1, R4, UR12, 0x3 ;  /* 0x0000000c04147c11 */ /* 0x000fc8000f8218ff */
[----:B------:R-:W-:-:S05]  /*1fc0*/  LEA.HI.X R21, R4, UR13, R5, 0x3, P1 ;  /* 0x0000000d04157c11 */ /* 0x000fca00088f1c05 */
        /* <DEDUP_REMOVED lines=8> */
[----:B------:R-:W-:Y:S01]  /*2050*/  VIADD R2, R2, 0x1000 ;  /* 0x0000100002027836 */ /* 0x000fe20000000000 */
[----:B--2---:R-:W-:-:S08]  /*2060*/  DADD R22, R8, R22 ;  /* 0x0000000008167229 */ /* 0x004fd00000000016 */
[----:B---3--:R-:W-:-:S08]  /*2070*/  DADD R16, R22, R16 ;  /* 0x0000000016107229 */ /* 0x008fd00000000010 */
[----:B----4-:R-:W-:-:S08]  /*2080*/  DADD R14, R16, R14 ;  /* 0x00000000100e7229 */ /* 0x010fd0000000000e */
[----:B-----5:R-:W-:-:S08]  /*2090*/  DADD R12, R14, R12 ;  /* 0x000000000e0c7229 */ /* 0x020fd0000000000c */
[----:B------:R-:W-:-:S08]  /*20a0*/  DADD R10, R12, R10 ;  /* 0x000000000c0a7229 */ /* 0x000fd0000000000a */
[----:B------:R-:W-:-:S08]  /*20b0*/  DADD R6, R10, R6 ;  /* 0x000000000a067229 */ /* 0x000fd00000000006 */
[----:B------:R-:W-:-:S08]  /*20c0*/  DADD R4, R6, R4 ;  /* 0x0000000006047229 */ /* 0x000fd00000000004 */
[----:B------:R-:W-:-:S11]  /*20d0*/  DADD R8, R4, R18 ;  /* 0x0000000004087229 */ /* 0x000fd60000000012 */
.L_x_54:
[----:B------:R-:W-:Y:S05]  /*20e0*/  BSYNC.RECONVERGENT B2 ;  /* 0x0000000000027941 */ /* 0x000fea0003800200 */
.L_x_53:
[----:B------:R-:W-:Y:S05]  /*20f0*/  @!P0 BRA `(.L_x_49) ;  /* 0x0000000000908947 */ /* 0x000fea0003800000 */
[----:B------:R-:W-:Y:S01]  /*2100*/  ISETP.GE.U32.AND P1, PT, R24, 0x4, PT ;  /* 0x000000041800780c */ /* 0x000fe20003f26070 */
[----:B------:R-:W-:Y:S01]  /*2110*/  BSSY.RECONVERGENT B2, `(.L_x_55) ;  /* 0x0000010000027945 */ /* 0x000fe20003800200 */
[----:B------:R-:W-:-:S11]  /*2120*/  LOP3.LUT P0, RZ, R3, 0x3, RZ, 0xc0, !PT ;  /* 0x0000000303ff7812 */ /* 0x000fd6000780c0ff */
[----:B------:R-:W-:Y:S05]  /*2130*/  @!P1 BRA `(.L_x_56) ;  /* 0x0000000000349947 */ /* 0x000fea0003800000 */
[----:B------:R-:W-:-:S05]  /*2140*/  IADD3 R3, P1, PT, R2, UR7, RZ ;  /* 0x0000000702037c10 */ /* 0x000fca000ff3e0ff */
[----:B------:R-:W-:Y:S01]  /*2150*/  IMAD.X R6, RZ, RZ, UR8, P1 ;  /* 0x00000008ff067e24 */ /* 0x000fe200088e06ff */
[----:B------:R-:W-:-:S04]  /*2160*/  LEA R4, P1, R3, UR12, 0x3 ;  /* 0x0000000c03047c11 */ /* 0x000fc8000f8218ff */
[----:B------:R-:W-:-:S05]  /*2170*/  LEA.HI.X R5, R3, UR13, R6, 0x3, P1 ;  /* 0x0000000d03057c11 */ /* 0x000fca00088f1c06 */
[----:B------:R-:W2:Y:S04]  /*2180*/  LDG.E.64 R6, desc[UR16][R4.64] ;  /* 0x0000001004067981 */ /* 0x000ea8000c1e1b00 */
[----:B------:R-:W3:Y:S04]  /*2190*/  LDG.E.64 R10, desc[UR16][R4.64+0x1000] ;  /* 0x00100010040a7981 */ /* 0x000ee8000c1e1b00 */
[----:B------:R-:W4:Y:S04]  /*21a0*/  LDG.E.64 R12, desc[UR16][R4.64+0x2000] ;  /* 0x00200010040c7981 */ /* 0x000f28000c1e1b00 */
[----:B------:R-:W5:Y:S01]  /*21b0*/  LDG.E.64 R14, desc[UR16][R4.64+0x3000] ;  /* 0x00300010040e7981 */ /* 0x000f62000c1e1b00 */
[----:B------:R-:W-:Y:S01]  /*21c0*/  VIADD R2, R2, 0x800 ;  /* 0x0000080002027836 */ /* 0x000fe20000000000 */
[----:B--2---:R-:W-:-:S08]  /*21d0*/  DADD R6, R8, R6 ;  /* 0x0000000008067229 */ /* 0x004fd00000000006 */
[----:B---3--:R-:W-:-:S08]  /*21e0*/  DADD R6, R6, R10 ;  /* 0x0000000006067229 */ /* 0x008fd0000000000a */
[----:B----4-:R-:W-:-:S08]  /*21f0*/  DADD R6, R6, R12 ;  /* 0x0000000006067229 */ /* 0x010fd0000000000c */
[----:B-----5:R-:W-:-:S11]  /*2200*/  DADD R8, R6, R14 ;  /* 0x0000000006087229 */ /* 0x020fd6000000000e */
.L_x_56:
[----:B------:R-:W-:Y:S05]  /*2210*/  BSYNC.RECONVERGENT B2 ;  /* 0x0000000000027941 */ /* 0x000fea0003800200 */
.L_x_55:
[----:B------:R-:W-:Y:S05]  /*2220*/  @!P0 BRA `(.L_x_49) ;  /* 0x0000000000448947 */ /* 0x000fea0003800000 */
[----:B------:R-:W-:Y:S02]  /*2230*/  LOP3.LUT R0, R0, 0xffff, RZ, 0xc0, !PT ;  /* 0x0000ffff00007812 */ /* 0x000fe400078ec0ff */
[----:B------:R-:W-:Y:S02]  /*2240*/  IADD3 R2, P0, PT, R2, UR9, RZ ;  /* 0x0000000902027c10 */ /* 0x000fe4000ff1e0ff */
[----:B------:R-:W-:Y:S02]  /*2250*/  LEA.HI R0, R0, 0x1, RZ, 0x17 ;  /* 0x0000000100007811 */ /* 0x000fe400078fb8ff */
[----:B------:R-:W-:Y:S01]  /*2260*/  LEA R4, P1, R2, UR12, 0x3 ;  /* 0x0000000c02047c11 */ /* 0x000fe2000f8218ff */
[----:B------:R-:W-:Y:S01]  /*2270*/  IMAD.X R5, RZ, RZ, UR10, P0 ;  /* 0x0000000aff057e24 */ /* 0x000fe200080e06ff */
[----:B------:R-:W-:-:S04]  /*2280*/  LOP3.LUT R0, R0, 0x3, RZ, 0xc0, !PT ;  /* 0x0000000300007812 */ /* 0x000fc800078ec0ff */
[----:B------:R-:W-:Y:S01]  /*2290*/  LEA.HI.X R5, R2, UR13, R5, 0x3, P1 ;  /* 0x0000000d02057c11 */ /* 0x000fe200088f1c05 */
[----:B------:R-:W-:-:S07]  /*22a0*/  IMAD.MOV R0, RZ, RZ, -R0 ;  /* 0x000000ffff007224 */ /* 0x000fce00078e0a00 */
.L_x_57:
[----:B------:R-:W-:Y:S02]  /*22b0*/  IMAD.MOV.U32 R2, RZ, RZ, R4 ;  /* 0x000000ffff027224 */ /* 0x000fe400078e0004 */
[----:B------:R-:W-:-:S06]  /*22c0*/  IMAD.MOV.U32 R3, RZ, RZ, R5 ;  /* 0x000000ffff037224 */ /* 0x000fcc00078e0005 */
[----:B------:R-:W2:Y:S01]  /*22d0*/  LDG.E.64 R2, desc[UR16][R2.64] ;  /* 0x0000001002027981 */ /* 0x000ea2000c1e1b00 */
[----:B------:R-:W-:Y:S01]  /*22e0*/  VIADD R0, R0, 0x1 ;  /* 0x0000000100007836 */ /* 0x000fe20000000000 */
[----:B------:R-:W-:-:S04]  /*22f0*/  IADD3 R4, P1, PT, R4, 0x1000, RZ ;  /* 0x0000100004047810 */ /* 0x000fc80007f3e0ff */
[----:B------:R-:W-:Y:S01]  /*2300*/  ISETP.NE.AND P0, PT, R0, RZ, PT ;  /* 0x000000ff0000720c */ /* 0x000fe20003f05270 */
[----:B------:R-:W-:Y:S01]  /*2310*/  IMAD.X R5, RZ, RZ, R5, P1 ;  /* 0x000000ffff057224 */ /* 0x000fe200008e0605 */
[----:B--2---:R-:W-:-:S11]  /*2320*/  DADD R8, R2, R8 ;  /* 0x0000000002087229 */ /* 0x004fd60000000008 */
[----:B------:R-:W-:Y:S05]  /*2330*/  @P0 BRA `(.L_x_57) ;  /* 0xfffffffc00dc0947 */ /* 0x000fea000383ffff */
.L_x_49:
[----:B------:R-:W-:Y:S05]  /*2340*/  BSYNC.RECONVERGENT B1 ;  /* 0x0000000000017941 */ /* 0x000fea0003800200 */
.L_x_46:
[----:B------:R-:W0:Y:S01]  /*2350*/  S2R R0, SR_LANEID ;  /* 0x0000000000007919 */ /* 0x000e220000000000 */
[----:B------:R-:W-:Y:S04]  /*2360*/  SHFL.DOWN PT, R2, R8, 0x1, 0x1f ;  /* 0x08201f0008027f89 */ /* 0x000fe800000e0000 */
[----:B------:R-:W1:Y:S01]  /*2370*/  SHFL.DOWN PT, R3, R9, 0x1, 0x1f ;  /* 0x08201f0009037f89 */ /* 0x000e6200000e0000 */
[----:B------:R-:W2:Y:S01]  /*2380*/  S2R R11, SR_TID.X ;  /* 0x00000000000b7919 */ /* 0x000ea20000002100 */
        /* <DEDUP_REMOVED lines=20> */
[----:B------:R-:W-:Y:S02]  /*24d0*/  @!P1 MOV R7, 0x400 ;  /* 0x0000040000079802 */ /* 0x000fe40000000f00 */
[----:B--2---:R-:W-:Y:S01]  /*24e0*/  @!P1 SHF.R.U32.HI R6, RZ, 0x2, R11 ;  /* 0x00000002ff069819 */ /* 0x004fe2000001160b */
[----:B------:R-:W0:Y:S01]  /*24f0*/  SHFL.DOWN PT, R3, R9, 0x8, 0x1f ;  /* 0x09001f0009037f89 */ /* 0x000e2200000e0000 */
[----:B-1----:R-:W-:-:S02]  /*2500*/  @!P1 LEA R7, R10, R7, 0x18 ;  /* 0x000000070a079211 */ /* 0x002fc400078ec0ff */
[----:B------:R-:W-:-:S05]  /*2510*/  @!P1 LOP3.LUT R6, R6, 0xf8, RZ, 0xc0, !PT ;  /* 0x000000f806069812 */ /* 0x000fca00078ec0ff */
        /* <DEDUP_REMOVED lines=14> */
[----:B------:R-:W1:Y:S01]  /*2600*/  S2UR UR5, SR_CgaCtaId ;  /* 0x00000000000579c3 */ /* 0x000e620000008800 */
[----:B------:R-:W-:Y:S02]  /*2610*/  UMOV UR4, 0x400 ;  /* 0x0000040000047882 */ /* 0x000fe40000000000 */
[----:B-1----:R-:W-:-:S09]  /*2620*/  ULEA UR4, UR5, UR4, 0x18 ;  /* 0x0000000405047291 */ /* 0x002fd2000f8ec0ff */
[----:B0-----:R-:W0:Y:S04]  /*2630*/  LDS.64 R2, [UR4+0x18] ;  /* 0x00001804ff027984 */ /* 0x001e280008000a00 */
        /* <DEDUP_REMOVED lines=22> */
.L_x_45:
[----:B------:R-:W-:Y:S05]  /*27a0*/  BSYNC.RECONVERGENT B0 ;  /* 0x0000000000007941 */ /* 0x000fea0003800200 */
.L_x_30:
[----:B------:R-:W-:Y:S05]  /*27b0*/  @P0 EXIT ;  /* 0x000000000000094d */ /* 0x000fea0003800000 */
[----:B------:R-:W3:Y:S02]  /*27c0*/  LDCU.64 UR4, c[0x0][0x388] ;  /* 0x00007100ff0477ac */ /* 0x000ee40008000a00 */
[----:B---3--:R-:W-:-:S06]  /*27d0*/  UIMAD.WIDE.U32 UR4, UR18, 0x8, UR4 ;  /* 0x00000008120478a5 */ /* 0x008fcc000f8e0004 */
[----:B0-----:R-:W-:Y:S02]  /*27e0*/  IMAD.U32 R2, RZ, RZ, UR4 ;  /* 0x00000004ff027e24 */ /* 0x001fe4000f8e00ff */
[----:B--2---:R-:W-:-:S05]  /*27f0*/  IMAD.U32 R3, RZ, RZ, UR5 ;  /* 0x00000005ff037e24 */ /* 0x004fca000f8e00ff */
[----:B------:R-:W-:Y:S01]  /*2800*/  STG.E.64 desc[UR16][R2.64], R8 ;  /* 0x0000000802007986 */ /* 0x000fe2000c101b10 */
[----:B------:R-:W-:Y:S05]  /*2810*/  EXIT ;  /* 0x000000000000794d */ /* 0x000fea0003800000 */
.L_x_58:
        /* <DEDUP_REMOVED lines=14> */
.L_x_271:


//--------------------- .text._ZN3cub18CUB_300001_SM_10006detail6reduce28DeviceReduceSingleTileKernelINS2_10policy_hubIdyN4cuda3std3__44plusIdEEE10Policy1000EN6thrust24THRUST_300001_SM_1000_NS6detail15normal_iteratorINSD_10device_ptrIdEEEEPdyS9_ddNS7_10__identityEEEvT0_T1_T2_T3_T4_T6_ --------------------------
	.section	.text._ZN3cub18CUB_300001_SM_10006detail6reduce28DeviceReduceSingleTileKernelINS2_10policy_hubIdyN4cuda3std3__44plusIdEEE10Policy1000EN6thrust24THRUST_300001_SM_1000_NS6detail15normal_iteratorINSD_10device_ptrIdEEEEPdyS9_ddNS7_10__identityEEEvT0_T1_T2_T3_T4_T6_,"ax",@progbits
	.align	128
        .global         _ZN3cub18CUB_300001_SM_10006detail6reduce28DeviceReduceSingleTileKernelINS2_10policy_hubIdyN4cuda3std3__44plusIdEEE10Policy1000EN6thrust24THRUST_300001_SM_1000_NS6detail15normal_iteratorINSD_10device_ptrIdEEEEPdyS9_ddNS7_10__identityEEEvT0_T1_T2_T3_T4_T6_
        .type           _ZN3cub18CUB_300001_SM_10006detail6reduce28DeviceReduceSingleTileKernelINS2_10policy_hubIdyN4cuda3std3__44plusIdEEE10Policy1000EN6thrust24THRUST_300001_SM_1000_NS6detail15normal_iteratorINSD_10device_ptrIdEEEEPdyS9_ddNS7_10__identityEEEvT0_T1_T2_T3_T4_T6_,@function
        .size           _ZN3cub18CUB_300001_SM_10006detail6reduce28DeviceReduceSingleTileKernelINS2_10policy_hubIdyN4cuda3std3__44plusIdEEE10Policy1000EN6thrust24THRUST_300001_SM_1000_NS6detail15normal_iteratorINSD_10device_ptrIdEEEEPdyS9_ddNS7_10__identityEEEvT0_T1_T2_T3_T4_T6_,(.L_x_272 - _ZN3cub18CUB_300001_SM_10006detail6reduce28DeviceReduceSingleTileKernelINS2_10policy_hubIdyN4cuda3std3__44plusIdEEE10Policy1000EN6thrust24THRUST_300001_SM_1000_NS6detail15normal_iteratorINSD_10device_ptrIdEEEEPdyS9_ddNS7_10__identityEEEvT0_T1_T2_T3_T4_T6_)
        .other          _ZN3cub18CUB_300001_SM_10006detail6reduce28DeviceReduceSingleTileKernelINS2_10policy_hubIdyN4cuda3std3__44plusIdEEE10Policy1000EN6thrust24THRUST_300001_SM_1000_NS6detail15normal_iteratorINSD_10device_ptrIdEEEEPdyS9_ddNS7_10__identityEEEvT0_T1_T2_T3_T4_T6_,@"STO_CUDA_ENTRY STV_DEFAULT"
_ZN3cub18CUB_300001_SM_10006detail6reduce28DeviceReduceSingleTileKernelINS2_10policy_hubIdyN4cuda3std3__44plusIdEEE10Policy1000EN6thrust24THRUST_300001_SM_1000_NS6detail15normal_iteratorINSD_10device_ptrIdEEEEPdyS9_ddNS7_10__identityEEEvT0_T1_T2_T3_T4_T6_:
.text._ZN3cub18CUB_300001_SM_10006detail6reduce28DeviceReduceSingleTileKernelINS2_10policy_hubIdyN4cuda3std3__44plusIdEEE10Policy1000EN6thrust24THRUST_300001_SM_1000_NS6detail15normal_iteratorINSD_10device_ptrIdEEEEPdyS9_ddNS7_10__identityEEEvT0_T1_T2_T3_T4_T6_:
[----:B------:R-:W-:Y:S01]  /*0000*/  LDC R1, c[0x0][0x37c] ;  /* 0x0000df00ff017b82 */ /* 0x000fe20000000800 */
[----:B------:R-:W0:Y:S01]  /*0010*/  LDCU.64 UR4, c[0x0][0x390] ;  /* 0x00007200ff0477ac */ /* 0x000e220008000a00 */
[----:B------:R-:W1:Y:S01]  /*0020*/  LDCU.64 UR6, c[0x0][0x358] ;  /* 0x00006b00ff0677ac */ /* 0x000e620008000a00 */
[----:B0-----:R-:W-:Y:S02]  /*0030*/  IMAD.U32 R8, RZ, RZ, UR4 ;  /* 0x00000004ff087e24 */ /* 0x001fe4000f8e00ff */
[----:B------:R-:W-:-:S03]  /*0040*/  IMAD.U32 R9, RZ, RZ, UR5 ;  /* 0x00000005ff097e24 */ /* 0x000fc6000f8e00ff */
[----:B------:R-:W-:-:S04]  /*0050*/  ISETP.NE.U32.AND P0, PT, R8, RZ, PT ;  /* 0x000000ff0800720c */ /* 0x000fc80003f05070 */
[----:B------:R-:W-:-:S13]  /*0060*/  ISETP.NE.AND.EX P0, PT, R9, RZ, PT, P0 ;  /* 0x000000ff0900720c */ /* 0x000fda0003f05300 */
        /* <DEDUP_REMOVED lines=8> */
.L_x_59:
[----:B------:R-:W-:Y:S01]  /*00f0*/  ISETP.GT.U32.AND P0, PT, R8, 0xdff, PT ;  /* 0x00000dff0800780c */ /* 0x000fe20003f04070 */
[----:B------:R-:W-:Y:S03]  /*0100*/  BSSY.RECONVERGENT B0, `(.L_x_60) ;  /* 0x000024d000007945 */ /* 0x000fe60003800200 */
[----:B------:R-:W-:-:S13]  /*0110*/  ISETP.GT.U32.AND.EX P0, PT, R9, RZ, PT, P0 ;  /* 0x000000ff0900720c */ /* 0x000fda0003f04100 */
[----:B------:R-:W-:Y:S05]  /*0120*/  @P0 BRA `(.L_x_61) ;  /* 0x0000001400340947 */ /* 0x000fea0003800000 */
[----:B------:R-:W0:Y:S01]  /*0130*/  S2R R0, SR_TID.X ;  /* 0x0000000000007919 */ /* 0x000e220000002100 */
[----:B------:R-:W-:Y:S01]  /*0140*/  BSSY.RECONVERGENT B1, `(.L_x_62) ;  /* 0x0000009000017945 */ /* 0x000fe20003800200 */
[----:B------:R-:W-:Y:S02]  /*0150*/  CS2R R4, SRZ ;  /* 0x0000000000047805 */ /* 0x000fe4000001ff00 */
[----:B0-----:R-:W-:Y:S01]  /*0160*/  ISETP.GE.U32.AND P0, PT, R0, R8, PT ;  /* 0x000000080000720c */ /* 0x001fe20003f06070 */
[----:B------:R-:W-:-:S12]  /*0170*/  IMAD.MOV.U32 R2, RZ, RZ, R0 ;  /* 0x000000ffff027224 */ /* 0x000fd800078e0000 */
[----:B------:R-:W-:Y:S05]  /*0180*/  @P0 BRA `(.L_x_63) ;  /* 0x0000000000100947 */ /* 0x000fea0003800000 */
[----:B------:R-:W0:Y:S02]  /*0190*/  LDC.64 R4, c[0x0][0x380] ;  /* 0x0000e000ff047b82 */ /* 0x000e240000000a00 */
[----:B0-----:R-:W-:-:S06]  /*01a0*/  IMAD.WIDE.U32 R4, R0, 0x8, R4 ;  /* 0x0000000800047825 */ /* 0x001fcc00078e0004 */
[----:B------:R-:W5:Y:S01]  /*01b0*/  LDG.E.64 R4, desc[UR6][R4.64] ;  /* 0x0000000604047981 */ /* 0x000f62000c1e1b00 */
[----:B------:R-:W-:-:S07]  /*01c0*/  VIADD R2, R0, 0x200 ;  /* 0x0000020000027836 */ /* 0x000fce0000000000 */
.L_x_63:
[----:B------:R-:W-:Y:S05]  /*01d0*/  BSYNC.RECONVERGENT B1 ;  /* 0x0000000000017941 */ /* 0x000fea0003800200 */
.L_x_62:
[----:B------:R-:W-:Y:S01]  /*01e0*/  ISETP.GE.U32.AND P0, PT, R2, R8, PT ;  /* 0x000000080200720c */ /* 0x000fe20003f06070 */
[----:B------:R-:W-:-:S12]  /*01f0*/  BSSY.RECONVERGENT B1, `(.L_x_64) ;  /* 0x000006d000017945 */ /* 0x000fd80003800200 */
[----:B------:R-:W-:Y:S05]  /*0200*/  @P0 BRA `(.L_x_65) ;  /* 0x0000000400ac0947 */ /* 0x000fea0003800000 */
[----:B------:R-:W-:Y:S01]  /*0210*/  LOP3.LUT R3, RZ, R2, RZ, 0x33, !PT ;  /* 0x00000002ff037212 */ /* 0x000fe200078e33ff */
[----:B------:R-:W-:Y:S04]  /*0220*/  BSSY.RECONVERGENT B2, `(.L_x_66) ;  /* 0x0000033000027945 */ /* 0x000fe80003800200 */
[----:B------:R-:W-:-:S05]  /*0230*/  IMAD.IADD R6, R3, 0x1, R8 ;  /* 0x0000000103067824 */ /* 0x000fca00078e0208 */
[C---:B------:R-:W-:Y:S02]  /*0240*/  ISETP.GE.U32.AND P1, PT, R6.reuse, 0x1e00, PT ;  /* 0x00001e000600780c */ /* 0x040fe40003f26070 */
[----:B------:R-:W-:-:S04]  /*0250*/  LEA.HI R3, R6, 0x1, RZ, 0x17 ;  /* 0x0000000106037811 */ /* 0x000fc800078fb8ff */
[----:B------:R-:W-:-:S04]  /*0260*/  LOP3.LUT R43, R3, 0xf, RZ, 0xc0, !PT ;  /* 0x0000000f032b7812 */ /* 0x000fc800078ec0ff */
[----:B------:R-:W-:-:S03]  /*0270*/  ISETP.NE.AND P0, PT, R43, RZ, PT ;  /* 0x000000ff2b00720c */ /* 0x000fc60003f05270 */
[----:B------:R-:W-:Y:S10]  /*0280*/  @!P1 BRA `(.L_x_67) ;  /* 0x0000000000b09947 */ /* 0x000ff40003800000 */
[----:B------:R-:W0:Y:S01]  /*0290*/  LDC.64 R6, c[0x0][0x380] ;  /* 0x0000e000ff067b82 */ /* 0x000e220000000a00 */
[----:B------:R-:W-:-:S05]  /*02a0*/  LOP3.LUT R42, R3, 0xfffff0, RZ, 0xc0, !PT ;  /* 0x00fffff0032a7812 */ /* 0x000fca00078ec0ff */
[----:B------:R-:W-:Y:S02]  /*02b0*/  IMAD.MOV R42, RZ, RZ, -R42 ;  /* 0x000000ffff2a7224 */ /* 0x000fe400078e0a2a */
[----:B0-----:R-:W-:-:S03]  /*02c0*/  IMAD.WIDE.U32 R6, R2, 0x8, R6 ;  /* 0x0000000802067825 */ /* 0x001fc600078e0006 */
[----:B------:R-:W-:-:S05]  /*02d0*/  IADD3 R6, P1, PT, R6, 0x8000, RZ ;  /* 0x0000800006067810 */ /* 0x000fca0007f3e0ff */
[----:B------:R-:W-:-:S08]  /*02e0*/  IMAD.X R7, RZ, RZ, R7, P1 ;  /* 0x000000ffff077224 */ /* 0x000fd000008e0607 */
.L_x_68:
[----:B------:R-:W2:Y:S04]  /*02f0*/  LDG.E.64 R10, desc[UR6][R6.64+-0x8000] ;  /* 0xff800006060a7981 */ /* 0x000ea8000c1e1b00 */
[----:B------:R-:W3:Y:S04]  /*0300*/  LDG.E.64 R12, desc[UR6][R6.64+-0x7000] ;  /* 0xff900006060c7981 */ /* 0x000ee8000c1e1b00 */
[----:B------:R-:W4:Y:S04]  /*0310*/  LDG.E.64 R14, desc[UR6][R6.64+-0x6000] ;  /* 0xffa00006060e7981 */ /* 0x000f28000c1e1b00 */
        /* <DEDUP_REMOVED lines=12> */
[----:B------:R0:W4:Y:S01]  /*03e0*/  LDG.E.64 R40, desc[UR6][R6.64+0x7000] ;  /* 0x0070000606287981 */ /* 0x000122000c1e1b00 */
[----:B------:R-:W-:-:S02]  /*03f0*/  VIADD R42, R42, 0x10 ;  /* 0x000000102a2a7836 */ /* 0x000fc40000000000 */
[----:B------:R-:W-:-:S03]  /*0400*/  VIADD R2, R2, 0x2000 ;  /* 0x0000200002027836 */ /* 0x000fc60000000000 */
[----:B------:R-:W-:Y:S02]  /*0410*/  ISETP.NE.AND P1, PT, R42, RZ, PT ;  /* 0x000000ff2a00720c */ /* 0x000fe40003f25270 */
[----:B0-----:R-:W-:-:S05]  /*0420*/  IADD3 R6, P2, PT, R6, 0x10000, RZ ;  /* 0x0001000006067810 */ /* 0x001fca0007f5e0ff */
[----:B------:R-:W-:Y:S01]  /*0430*/  IMAD.X R7, RZ, RZ, R7, P2 ;  /* 0x000000ffff077224 */ /* 0x000fe200010e0607 */
        /* <DEDUP_REMOVED lines=16> */
[----:B------:R-:W-:Y:S10]  /*0540*/  @P1 BRA `(.L_x_68) ;  /* 0xfffffffc00681947 */ /* 0x000ff4000383ffff */
.L_x_67:
[----:B------:R-:W-:Y:S05]  /*0550*/  BSYNC.RECONVERGENT B2 ;  /* 0x0000000000027941 */ /* 0x000fea0003800200 */
.L_x_66:
[----:B------:R-:W-:Y:S05]  /*0560*/  @!P0 BRA `(.L_x_65) ;  /* 0x0000000000d48947 */ /* 0x000fea0003800000 */
[----:B------:R-:W-:Y:S01]  /*0570*/  ISETP.GE.U32.AND P0, PT, R43, 0x8, PT ;  /* 0x000000082b00780c */ /* 0x000fe20003f06070 */
[----:B------:R-:W-:Y:S01]  /*0580*/  BSSY.RECONVERGENT B2, `(.L_x_69) ;  /* 0x0000017000027945 */ /* 0x000fe20003800200 */
[----:B------:R-:W-:-:S04]  /*0590*/  LOP3.LUT R26, R3, 0x7, RZ, 0xc0, !PT ;  /* 0x00000007031a7812 */ /* 0x000fc800078ec0ff */
[----:B------:R-:W-:-:S07]  /*05a0*/  ISETP.NE.AND P1, PT, R26, RZ, PT ;  /* 0x000000ff1a00720c */ /* 0x000fce0003f25270 */
[----:B------:R-:W-:Y:S06]  /*05b0*/  @!P0 BRA `(.L_x_70) ;  /* 0x00000000004c8947 */ /* 0x000fec0003800000 */
[----:B------:R-:W0:Y:S02]  /*05c0*/  LDC.64 R6, c[0x0][0x380] ;  /* 0x0000e000ff067b82 */ /* 0x000e240000000a00 */
[----:B0-----:R-:W-:-:S05]  /*05d0*/  IMAD.WIDE R6, R2, 0x8, R6 ;  /* 0x0000000802067825 */ /* 0x001fca00078e0206 */
        /* <DEDUP_REMOVED lines=17> */
.L_x_70:
[----:B------:R-:W-:Y:S05]  /*06f0*/  BSYNC.RECONVERGENT B2 ;  /* 0x0000000000027941 */ /* 0x000fea0003800200 */
.L_x_69:
        /* <DEDUP_REMOVED lines=17> */
.L_x_72:
[----:B------:R-:W-:Y:S05]  /*0810*/  BSYNC.RECONVERGENT B2 ;  /* 0x0000000000027941 */ /* 0x000fea0003800200 */
.L_x_71:
[----:B------:R-:W-:Y:S05]  /*0820*/  @!P1 BRA `(.L_x_65) ;  /* 0x0000000000249947 */ /* 0x000fea0003800000 */
[----:B------:R-:W0:Y:S01]  /*0830*/  LDC.64 R10, c[0x0][0x380] ;  /* 0x0000e000ff0a7b82 */ /* 0x000e220000000a00 */
[----:B------:R-:W-:-:S07]  /*0840*/  IMAD.MOV R3, RZ, RZ, -R3 ;  /* 0x000000ffff037224 */ /* 0x000fce00078e0a03 */
.L_x_73:
[----:B0-----:R-:W-:-:S06]  /*0850*/  IMAD.WIDE R6, R2, 0x8, R10 ;  /* 0x0000000802067825 */ /* 0x001fcc00078e020a */
[----:B------:R-:W2:Y:S01]  /*0860*/  LDG.E.64 R6, desc[UR6][R6.64] ;  /* 0x0000000606067981 */ /* 0x000ea2000c1e1b00 */
[----:B------:R-:W-:Y:S02]  /*0870*/  VIADD R3, R3, 0x1 ;  /* 0x0000000103037836 */ /* 0x000fe40000000000 */
[----:B------:R-:W-:-:S03]  /*0880*/  VIADD R2, R2, 0x200 ;  /* 0x0000020002027836 */ /* 0x000fc60000000000 */
[----:B------:R-:W-:Y:S01]  /*0890*/  ISETP.NE.AND P0, PT, R3, RZ, PT ;  /* 0x000000ff0300720c */ /* 0x000fe20003f05270 */
[----:B--2--5:R-:W-:-:S12]  /*08a0*/  DADD R4, R6, R4 ;  /* 0x0000000006047229 */ /* 0x024fd80000000004 */
[----:B------:R-:W-:Y:S05]  /*08b0*/  @P0 BRA `(.L_x_73) ;  /* 0xfffffffc00e40947 */ /* 0x000fea000383ffff */
.L_x_65:
[----:B------:R-:W-:Y:S05]  /*08c0*/  BSYNC.RECONVERGENT B1 ;  /* 0x0000000000017941 */ /* 0x000fea0003800200 */
.L_x_64:
[----:B------:R-:W-:-:S04]  /*08d0*/  ISETP.GE.U32.AND P0, PT, R8, 0x200, PT ;  /* 0x000002000800780c */ /* 0x000fc80003f06070 */
[----:B------:R-:W-:-:S13]  /*08e0*/  ISETP.GE.U32.AND.EX P0, PT, R9, RZ, PT, P0 ;  /* 0x000000ff0900720c */ /* 0x000fda0003f06100 */
        /* <DEDUP_REMOVED lines=32> */
[----:B------:R-:W-:Y:S02]  /*0af0*/  ISETP.GT.AND P0, PT, R10, 0xf, PT ;  /* 0x0000000f0a00780c */ /* 0x000fe40003f04270 */
[----:B------:R-:W-:Y:S01]  /*0b00*/  @!P1 LOP3.LUT R8, R4, 0xf8, RZ, 0xc0, !PT ;  /* 0x000000f804089812 */ /* 0x000fe200078ec0ff */
[----:B------:R-:W0:Y:S04]  /*0b10*/  SHFL.DOWN PT, R3, R7, 0x10, 0x1f ;  /* 0x0a001f0007037f89 */ /* 0x000e2800000e0000 */
[----:B------:R-:W-:Y:S01]  /*0b20*/  @!P1 IMAD.IADD R9, R8, 0x1, R9 ;  /* 0x0000000108099824 */ /* 0x000fe200078e0209 */
[----:B0-----:R-:W-:-:S07]  /*0b30*/  DADD R4, R2, R6 ;  /* 0x0000000002047229 */ /* 0x001fce0000000006 */
[----:B------:R0:W-:Y:S01]  /*0b40*/  @!P1 STS.64 [R9+0x10], R4 ;  /* 0x0000100409009388 */ /* 0x0001e20000000a00 */
[----:B------:R-:W-:Y:S01]  /*0b50*/  BAR.SYNC.DEFER_BLOCKING 0x0 ;  /* 0x0000000000007b1d */ /* 0x000fe20000010000 */
[----:B------:R-:W-:Y:S02]  /*0b60*/  ISETP.NE.AND P1, PT, R0, RZ, PT ;  /* 0x000000ff0000720c */ /* 0x000fe40003f25270 */
[----:B------:R-:W-:Y:S02]  /*0b70*/  FSEL R2, R6, R4, P0 ;  /* 0x0000000406027208 */ /* 0x000fe40000000000 */
[----:B------:R-:W-:-:S09]  /*0b80*/  FSEL R3, R7, R5, P0 ;  /* 0x0000000507037208 */ /* 0x000fd20000000000 */
[----:B0-----:R-:W-:Y:S05]  /*0b90*/  @P1 BRA `(.L_x_75) ;  /* 0x00000018008c1947 */ /* 0x001fea0003800000 */
        /* <DEDUP_REMOVED lines=27> */
.L_x_74:
[----:B------:R-:W-:Y:S01]  /*0d50*/  LOP3.LUT R2, R0, 0x3e0, RZ, 0xc0, !PT ;  /* 0x000003e000027812 */ /* 0x000fe200078ec0ff */
[----:B------:R-:W0:Y:S03]  /*0d60*/  S2R R12, SR_LANEID ;  /* 0x00000000000c7919 */ /* 0x000e260000000000 */
[----:B------:R-:W-:Y:S01]  /*0d70*/  LOP3.LUT R7, RZ, R2, RZ, 0x33, !PT ;  /* 0x00000002ff077212 */ /* 0x000fe200078e33ff */
[----:B------:R-:W-:-:S04]  /*0d80*/  VIADD R3, R2, 0x20 ;  /* 0x0000002002037836 */ /* 0x000fc80000000000 */
[----:B------:R-:W-:Y:S01]  /*0d90*/  IMAD.IADD R7, R7, 0x1, R8 ;  /* 0x0000000107077824 */ /* 0x000fe200078e0208 */
[----:B------:R-:W-:-:S04]  /*0da0*/  ISETP.GT.U32.AND P0, PT, R3, R8, PT ;  /* 0x000000080300720c */ /* 0x000fc80003f04070 */
[----:B------:R-:W-:-:S05]  /*0db0*/  SEL R13, R7, 0x1f, P0 ;  /* 0x0000001f070d7807 */ /* 0x000fca0000000000 */
[----:B-----5:R-:W-:Y:S04]  /*0dc0*/  SHFL.DOWN PT, R2, R4, 0x1, R13 ;  /* 0x0820000004027989 */ /* 0x020fe800000e000d */
[----:B------:R-:W1:Y:S01]  /*0dd0*/  SHFL.DOWN PT, R3, R5, 0x1, R13 ;  /* 0x0820000005037989 */ /* 0x000e6200000e000d */
[C---:B0-----:R-:W-:Y:S01]  /*0de0*/  ISETP.GE.AND P0, PT, R12.reuse, R13, PT ;  /* 0x0000000d0c00720c */ /* 0x041fe20003f06270 */
[C---:B------:R-:W-:Y:S01]  /*0df0*/  VIADD R10, R12.reuse, 0x2 ;  /* 0x000000020c0a7836 */ /* 0x040fe20000000000 */
[----:B------:R-:W-:Y:S01]  /*0e00*/  ISETP.NE.AND P1, PT, R12, RZ, PT ;  /* 0x000000ff0c00720c */ /* 0x000fe20003f25270 */
[----:B-1----:R-:W-:-:S10]  /*0e10*/  DADD R2, R2, R4 ;  /* 0x0000000002027229 */ /* 0x002fd40000000004 */
[----:B------:R-:W-:Y:S01]  /*0e20*/  FSEL R6, R2, R4, !P0 ;  /* 0x0000000402067208 */ /* 0x000fe20004000000 */
[----:B------:R-:W-:Y:S01]  /*0e30*/  VIADD R4, R12, 0x4 ;  /* 0x000000040c047836 */ /* 0x000fe20000000000 */
[----:B------:R-:W-:Y:S02]  /*0e40*/  FSEL R7, R3, R5, !P0 ;  /* 0x0000000503077208 */ /* 0x000fe40004000000 */
[----:B------:R-:W-:Y:S01]  /*0e50*/  ISETP.GT.AND P0, PT, R10, R13, PT ;  /* 0x0000000d0a00720c */ /* 0x000fe20003f04270 */
[----:B------:R-:W-:Y:S04]  /*0e60*/  SHFL.DOWN PT, R2, R6, 0x2, R13 ;  /* 0x0840000006027989 */ /* 0x000fe800000e000d */
[----:B------:R-:W0:Y:S02]  /*0e70*/  SHFL.DOWN PT, R3, R7, 0x2, R13 ;  /* 0x0840000007037989 */ /* 0x000e2400000e000d */
[----:B0-----:R-:W-:-:S10]  /*0e80*/  DADD R2, R2, R6 ;  /* 0x0000000002027229 */ /* 0x001fd40000000006 */
[----:B------:R-:W-:Y:S01]  /*0e90*/  FSEL R10, R6, R2, P0 ;  /* 0x00000002060a7208 */ /* 0x000fe20000000000 */
[----:B------:R-:W-:Y:S01]  /*0ea0*/  VIADD R6, R12, 0x8 ;  /* 0x000000080c067836 */ /* 0x000fe20000000000 */
[----:B------:R-:W-:Y:S02]  /*0eb0*/  FSEL R11, R7, R3, P0 ;  /* 0x00000003070b7208 */ /* 0x000fe40000000000 */
[----:B------:R-:W-:Y:S01]  /*0ec0*/  ISETP.GT.AND P0, PT, R4, R13, PT ;  /* 0x0000000d0400720c */ /* 0x000fe20003f04270 */
[----:B------:R-:W-:Y:S04]  /*0ed0*/  SHFL.DOWN PT, R2, R10, 0x4, R13 ;  /* 0x088000000a027989 */ /* 0x000fe800000e000d */
[----:B------:R-:W0:Y:S02]  /*0ee0*/  SHFL.DOWN PT, R3, R11, 0x4, R13 ;  /* 0x088000000b037989 */ /* 0x000e2400000e000d */
[----:B0-----:R-:W-:-:S10]  /*0ef0*/  DADD R2, R2, R10 ;  /* 0x0000000002027229 */ /* 0x001fd4000000000a */
[----:B------:R-:W-:Y:S02]  /*0f00*/  FSEL R4, R10, R2, P0 ;  /* 0x000000020a047208 */ /* 0x000fe40000000000 */
[----:B------:R-:W-:Y:S02]  /*0f10*/  FSEL R5, R11, R3, P0 ;  /* 0x000000030b057208 */ /* 0x000fe40000000000 */
[----:B------:R-:W-:Y:S01]  /*0f20*/  ISETP.GT.AND P0, PT, R6, R13, PT ;  /* 0x0000000d0600720c */ /* 0x000fe20003f04270 */
[----:B------:R-:W-:Y:S01]  /*0f30*/  SHFL.DOWN PT, R2, R4, 0x8, R13 ;  /* 0x0900000004027989 */ /* 0x000fe200000e000d */
[----:B------:R-:W-:-:S03]  /*0f40*/  @!P1 MOV R10, 0x400 ;  /* 0x00000400000a9802 */ /* 0x000fc60000000f00 */
[----:B------:R-:W0:Y:S01]  /*0f50*/  SHFL.DOWN PT, R3, R5, 0x8, R13 ;  /* 0x0900000005037989 */ /* 0x000e2200000e000d */
[----:B------:R-:W1:Y:S01]  /*0f60*/  @!P1 S2R R11, SR_CgaCtaId ;  /* 0x00000000000b9919 */ /* 0x000e620000008800 */
[----:B0-----:R-:W-:-:S10]  /*0f70*/  DADD R2, R2, R4 ;  /* 0x0000000002027229 */ /* 0x001fd40000000004 */
[----:B------:R-:W-:Y:S01]  /*0f80*/  FSEL R6, R4, R2, P0 ;  /* 0x0000000204067208 */ /* 0x000fe20000000000 */
[----:B------:R-:W-:Y:S01]  /*0f90*/  VIADD R4, R12, 0x10 ;  /* 0x000000100c047836 */ /* 0x000fe20000000000 */
[----:B------:R-:W-:Y:S02]  /*0fa0*/  FSEL R7, R5, R3, P0 ;  /* 0x0000000305077208 */ /* 0x000fe40000000000 */
[----:B------:R-:W-:Y:S01]  /*0fb0*/  @!P1 SHF.R.U32.HI R5, RZ, 0x2, R0 ;  /* 0x00000002ff059819 */ /* 0x000fe20000011600 */
[----:B------:R-:W-:Y:S01]  /*0fc0*/  SHFL.DOWN PT, R2, R6, 0x10, R13 ;  /* 0x0a00000006027989 */ /* 0x000fe200000e000d */
[----:B-1----:R-:W-:Y:S02]  /*0fd0*/  @!P1 LEA R10, R11, R10, 0x18 ;  /* 0x0000000a0b0a9211 */ /* 0x002fe400078ec0ff */
[----:B------:R-:W-:Y:S01]  /*0fe0*/  @!P1 LOP3.LUT R5, R5, 0xf8, RZ, 0xc0, !PT ;  /* 0x000000f805059812 */ /* 0x000fe200078ec0ff */
[----:B------:R-:W0:Y:S01]  /*0ff0*/  SHFL.DOWN PT, R3, R7, 0x10, R13 ;  /* 0x0a00000007037989 */ /* 0x000e2200000e000d */
[----:B------:R-:W-:-:S03]  /*1000*/  ISETP.GT.AND P0, PT, R4, R13, PT ;  /* 0x0000000d0400720c */ /* 0x000fc60003f04270 */
[----:B------:R-:W-:Y:S01]  /*1010*/  @!P1 IMAD.IADD R5, R5, 0x1, R10 ;  /* 0x0000000105059824 */ /* 0x000fe200078e020a */
[----:B0-----:R-:W-:-:S10]  /*1020*/  DADD R2, R2, R6 ;  /* 0x0000000002027229 */ /* 0x001fd40000000006 */
[----:B------:R-:W-:Y:S02]  /*1030*/  FSEL R2, R6, R2, P0 ;  /* 0x0000000206027208 */ /* 0x000fe40000000000 */
[----:B------:R-:W-:-:S05]  /*1040*/  FSEL R3, R7, R3, P0 ;  /* 0x0000000307037208 */ /* 0x000fca0000000000 */
[----:B------:R0:W-:Y:S01]  /*1050*/  @!P1 STS.64 [R5+0x10], R2 ;  /* 0x0000100205009388 */ /* 0x0001e20000000a00 */
[----:B------:R-:W-:Y:S01]  /*1060*/  BAR.SYNC.DEFER_BLOCKING 0x0 ;  /* 0x0000000000007b1d */ /* 0x000fe20000010000 */
[----:B------:R-:W-:-:S13]  /*1070*/  ISETP.NE.AND P1, PT, R0, RZ, PT ;  /* 0x000000ff0000720c */ /* 0x000fda0003f25270 */
[----:B0-----:R-:W-:Y:S05]  /*1080*/  @P1 BRA `(.L_x_75) ;  /* 0x0000001400501947 */ /* 0x001fea0003800000 */
[----:B------:R-:W0:Y:S01]  /*1090*/  S2UR UR5, SR_CgaCtaId ;  /* 0x00000000000579c3 */ /* 0x000e220000008800 */
[----:B------:R-:W-:Y:S01]  /*10a0*/  UMOV UR4, 0x400 ;  /* 0x0000040000047882 */ /* 0x000fe20000000000 */
[----:B------:R-:W-:-:S04]  /*10b0*/  ISETP.GT.U32.AND P0, PT, R8, 0x20, PT ;  /* 0x000000200800780c */ /* 0x000fc80003f04070 */
[----:B------:R-:W-:Y:S01]  /*10c0*/  ISETP.GT.U32.AND.EX P0, PT, R9, RZ, PT, P0 ;  /* 0x000000ff0900720c */ /* 0x000fe20003f04100 */
[----:B0-----:R-:W-:-:S09]  /*10d0*/  ULEA UR4, UR5, UR4, 0x18 ;  /* 0x0000000405047291 */ /* 0x001fd2000f8ec0ff */
[----:B------:R-:W0:Y:S04]  /*10e0*/  LDS.64 R4, [UR4+0x18] ;  /* 0x00001804ff047984 */ /* 0x000e280008000a00 */
[----:B------:R-:W1:Y:S01]  /*10f0*/  LDS.128 R12, [UR4+0x20] ;  /* 0x00002004ff0c7984 */ /* 0x000e620008000c00 */
[----:B0-----:R-:W-:-:S10]  /*1100*/  DADD R4, R2, R4 ;  /* 0x0000000002047229 */ /* 0x001fd40000000004 */
[----:B------:R-:W-:Y:S02]  /*1110*/  FSEL R2, R4, R2, P0 ;  /* 0x0000000204027208 */ /* 0x000fe40000000000 */
[----:B------:R-:W-:Y:S02]  /*1120*/  FSEL R3, R5, R3, P0 ;  /* 0x0000000305037208 */ /* 0x000fe40000000000 */
[----:B------:R-:W0:Y:S01]  /*1130*/  LDS.128 R4, [UR4+0x30] ;  /* 0x00003004ff047984 */ /* 0x000e220008000c00 */
[----:B------:R-:W-:-:S03]  /*1140*/  ISETP.GT.U32.AND P0, PT, R8, 0x40, PT ;  /* 0x000000400800780c */ /* 0x000fc60003f04070 */
[----:B-1----:R-:W-:Y:S01]  /*1150*/  DADD R12, R12, R2 ;  /* 0x000000000c0c7229 */ /* 0x002fe20000000002 */
[----:B------:R-:W-:-:S09]  /*1160*/  ISETP.GT.U32.AND.EX P0, PT, R9, RZ, PT, P0 ;  /* 0x000000ff0900720c */ /* 0x000fd20003f04100 */
[----:B------:R-:W-:Y:S02]  /*1170*/  FSEL R2, R12, R2, P0 ;  /* 0x000000020c027208 */ /* 0x000fe40000000000 */
[----:B------:R-:W-:Y:S02]  /*1180*/  FSEL R3, R13, R3, P0 ;  /* 0x000000030d037208 */ /* 0x000fe40000000000 */
[----:B------:R-:W-:-:S04]  /*1190*/  ISETP.GT.U32.AND P0, PT, R8, 0x60, PT ;  /* 0x000000600800780c */ /* 0x000fc80003f04070 */
[----:B------:R-:W-:Y:S01]  /*11a0*/  DADD R14, R2, R14 ;  /* 0x00000000020e7229 */ /* 0x000fe2000000000e */
[----:B------:R-:W-:-:S09]  /*11b0*/  ISETP.GT.U32.AND.EX P0, PT, R9, RZ, PT, P0 ;  /* 0x000000ff0900720c */ /* 0x000fd20003f04100 */
[----:B------:R-:W-:Y:S02]  /*11c0*/  FSEL R2, R14, R2, P0 ;  /* 0x000000020e027208 */ /* 0x000fe40000000000 */
[----:B------:R-:W-:Y:S02]  /*11d0*/  FSEL R3, R15, R3, P0 ;  /* 0x000000030f037208 */ /* 0x000fe40000000000 */
[----:B------:R-:W1:Y:S01]  /*11e0*/  LDS.128 R12, [UR4+0x40] ;  /* 0x00004004ff0c7984 */ /* 0x000e620008000c00 */
[----:B------:R-:W-:-:S03]  /*11f0*/  ISETP.GT.U32.AND P0, PT, R8, 0x80, PT ;  /* 0x000000800800780c */ /* 0x000fc60003f04070 */
[----:B0-----:R-:W-:Y:S01]  /*1200*/  DADD R4, R4, R2 ;  /* 0x0000000004047229 */ /* 0x001fe20000000002 */
        /* <DEDUP_REMOVED lines=52> */
[----:B------:R-:W-:-:S04]  /*1550*/  ISETP.GT.U32.AND P0, PT, R8, 0x1c0, PT ;  /* 0x000001c00800780c */ /* 0x000fc80003f04070 */
        /* <DEDUP_REMOVED lines=8> */
[----:B------:R-:W-:Y:S01]  /*15e0*/  FSEL R3, R15, R3, P0 ;  /* 0x000000030f037208 */ /* 0x000fe20000000000 */
[----:B------:R-:W-:Y:S06]  /*15f0*/  BRA `(.L_x_75) ;  /* 0x0000000c00f47947 */ /* 0x000fec0003800000 */
.L_x_61:
[----:B------:R-:W0:Y:S01]  /*1600*/  S2R R0, SR_TID.X ;  /* 0x0000000000007919 */ /* 0x000e220000002100 */
[----:B------:R-:W0:Y:S02]  /*1610*/  LDC.64 R4, c[0x0][0x380] ;  /* 0x0000e000ff047b82 */ /* 0x000e240000000a00 */
[----:B0-----:R-:W-:-:S05]  /*1620*/  IMAD.WIDE.U32 R4, R0, 0x8, R4 ;  /* 0x0000000800047825 */ /* 0x001fca00078e0004 */
[----:B------:R-:W2:Y:S04]  /*1630*/  LDG.E.64 R2, desc[UR6][R4.64] ;  /* 0x0000000604027981 */ /* 0x000ea8000c1e1b00 */
[----:B------:R-:W2:Y:S04]  /*1640*/  LDG.E.64 R6, desc[UR6][R4.64+0x1000] ;  /* 0x0010000604067981 */ /* 0x000ea8000c1e1b00 */
[----:B------:R-:W3:Y:S04]  /*1650*/  LDG.E.64 R10, desc[UR6][R4.64+0x2000] ;  /* 0x00200006040a7981 */ /* 0x000ee8000c1e1b00 */
[----:B------:R-:W4:Y:S04]  /*1660*/  LDG.E.64 R12, desc[UR6][R4.64+0x3000] ;  /* 0x00300006040c7981 */ /* 0x000f28000c1e1b00 */
[----:B------:R-:W5:Y:S04]  /*1670*/  LDG.E.64 R14, desc[UR6][R4.64+0x4000] ;  /* 0x00400006040e7981 */ /* 0x000f68000c1e1b00 */
[----:B------:R-:W5:Y:S04]  /*1680*/  LDG.E.64 R16, desc[UR6][R4.64+0x5000] ;  /* 0x0050000604107981 */ /* 0x000f68000c1e1b00 */
[----:B------:R-:W5:Y:S01]  /*1690*/  LDG.E.64 R18, desc[UR6][R4.64+0x6000] ;  /* 0x0060000604127981 */ /* 0x000f62000c1e1b00 */
[----:B--2---:R-:W-:-:S08]  /*16a0*/  DADD R2, R2, R6 ;  /* 0x0000000002027229 */ /* 0x004fd00000000006 */
[----:B---3--:R-:W-:-:S08]  /*16b0*/  DADD R2, R10, R2 ;  /* 0x000000000a027229 */ /* 0x008fd00000000002 */
[----:B----4-:R-:W-:Y:S01]  /*16c0*/  DADD R2, R12, R2 ;  /* 0x000000000c027229 */ /* 0x010fe20000000002 */
[----:B------:R-:W-:-:S04]  /*16d0*/  IADD3 R12, P1, PT, R8, -0xe00, RZ ;  /* 0xfffff200080c7810 */ /* 0x000fc80007f3e0ff */
[----:B------:R-:W-:Y:S02]  /*16e0*/  ISETP.GE.U32.AND P0, PT, R12, 0xe00, PT ;  /* 0x00000e000c00780c */ /* 0x000fe40003f06070 */
[----:B------:R-:W-:Y:S01]  /*16f0*/  IADD3.X R13, PT, PT, R9, -0x1, RZ, P1, !PT ;  /* 0xffffffff090d7810 */ /* 0x000fe20000ffe4ff */
[----:B-----5:R-:W-:-:S03]  /*1700*/  DADD R2, R14, R2 ;  /* 0x000000000e027229 */ /* 0x020fc60000000002 */
[----:B------:R-:W-:-:S05]  /*1710*/  ISETP.GE.U32.AND.EX P0, PT, R13, RZ, PT, P0 ;  /* 0x000000ff0d00720c */ /* 0x000fca0003f06100 */
[----:B------:R-:W-:-:S08]  /*1720*/  DADD R2, R16, R2 ;  /* 0x0000000010027229 */ /* 0x000fd00000000002 */
[----:B------:R-:W-:Y:S01]  /*1730*/  DADD R6, R18, R2 ;  /* 0x0000000012067229 */ /* 0x000fe20000000002 */
[----:B------:R-:W-:Y:S02]  /*1740*/  IMAD.MOV.U32 R3, RZ, RZ, 0xe00 ;  /* 0x00000e00ff037424 */ /* 0x000fe400078e00ff */
[----:B------:R-:W-:Y:S01]  /*1750*/  IMAD.MOV.U32 R2, RZ, RZ, RZ ;  /* 0x000000ffff027224 */ /* 0x000fe200078e00ff */
[----:B------:R-:W-:Y:S07]  /*1760*/  @!P0 BRA `(.L_x_76) ;  /* 0x0000000000748947 */ /* 0x000fee0003800000 */
[----:B------:R-:W0:Y:S01]  /*1770*/  LDC.64 R8, c[0x0][0x390] ;  /* 0x0000e400ff087b82 */ /* 0x000e220000000a00 */
[----:B------:R-:W-:Y:S02]  /*1780*/  IMAD.MOV.U32 R3, RZ, RZ, 0xe00 ;  /* 0x00000e00ff037424 */ /* 0x000fe400078e00ff */
[----:B------:R-:W-:-:S07]  /*1790*/  IMAD.MOV.U32 R2, RZ, RZ, RZ ;  /* 0x000000ffff027224 */ /* 0x000fce00078e00ff */
.L_x_78:
[----:B------:R-:W-:-:S04]  /*17a0*/  LEA R16, P0, R3, R4, 0x3 ;  /* 0x0000000403107211 */ /* 0x000fc800078018ff */
[----:B------:R-:W-:-:S05]  /*17b0*/  LEA.HI.X R17, R3, R5, R2, 0x3, P0 ;  /* 0x0000000503117211 */ /* 0x000fca00000f1c02 */
[----:B------:R-:W2:Y:S04]  /*17c0*/  LDG.E.64 R18, desc[UR6][R16.64] ;  /* 0x0000000610127981 */ /* 0x000ea8000c1e1b00 */
[----:B------:R-:W3:Y:S04]  /*17d0*/  LDG.E.64 R20, desc[UR6][R16.64+0x1000] ;  /* 0x0010000610147981 */ /* 0x000ee8000c1e1b00 */
[----:B------:R-:W4:Y:S04]  /*17e0*/  LDG.E.64 R22, desc[UR6][R16.64+0x2000] ;  /* 0x0020000610167981 */ /* 0x000f28000c1e1b00 */
[----:B------:R-:W5:Y:S04]  /*17f0*/  LDG.E.64 R24, desc[UR6][R16.64+0x3000] ;  /* 0x0030000610187981 */ /* 0x000f68000c1e1b00 */
[----:B------:R-:W5:Y:S04]  /*1800*/  LDG.E.64 R26, desc[UR6][R16.64+0x4000] ;  /* 0x00400006101a7981 */ /* 0x000f68000c1e1b00 */
[----:B------:R-:W5:Y:S04]  /*1810*/  LDG.E.64 R10, desc[UR6][R16.64+0x5000] ;  /* 0x00500006100a7981 */ /* 0x000f68000c1e1b00 */
[----:B------:R-:W5:Y:S01]  /*1820*/  LDG.E.64 R14, desc[UR6][R16.64+0x6000] ;  /* 0x00600006100e7981 */ /* 0x000f62000c1e1b00 */
[----:B--2---:R-:W-:Y:S01]  /*1830*/  DADD R18, R18, R6 ;  /* 0x0000000012127229 */ /* 0x004fe20000000006 */
[----:B0-----:R-:W-:-:S04]  /*1840*/  IADD3 R6, P1, PT, -R3, R8, RZ ;  /* 0x0000000803067210 */ /* 0x001fc80007f3e1ff */
[----:B------:R-:W-:Y:S01]  /*1850*/  ISETP.GE.U32.AND P0, PT, R6, 0xe00, PT ;  /* 0x00000e000600780c */ /* 0x000fe20003f06070 */
[----:B------:R-:W-:Y:S02]  /*1860*/  IMAD.X R6, R9, 0x1, ~R2, P1 ;  /* 0x0000000109067824 */ /* 0x000fe400008e0e02 */
[----:B---3--:R-:W-:-:S03]  /*1870*/  DADD R18, R20, R18 ;  /* 0x0000000014127229 */ /* 0x008fc60000000012 */
[----:B------:R-:W-:-:S05]  /*1880*/  ISETP.GE.U32.AND.EX P0, PT, R6, RZ, PT, P0 ;  /* 0x000000ff0600720c */ /* 0x000fca0003f06100 */
[----:B----4-:R-:W-:-:S08]  /*1890*/  DADD R18, R22, R18 ;  /* 0x0000000016127229 */ /* 0x010fd00000000012 */
[----:B-----5:R-:W-:-:S08]  /*18a0*/  DADD R18, R24, R18 ;  /* 0x0000000018127229 */ /* 0x020fd00000000012 */
[----:B------:R-:W-:-:S08]  /*18b0*/  DADD R18, R26, R18 ;  /* 0x000000001a127229 */ /* 0x000fd00000000012 */
[----:B------:R-:W-:-:S08]  /*18c0*/  DADD R10, R10, R18 ;  /* 0x000000000a0a7229 */ /* 0x000fd00000000012 */
[----:B------:R-:W-:Y:S01]  /*18d0*/  DADD R6, R14, R10 ;  /* 0x000000000e067229 */ /* 0x000fe2000000000a */
[----:B------:R-:W-:Y:S10]  /*18e0*/  @!P0 BRA `(.L_x_77) ;  /* 0x0000000800208947 */ /* 0x000ff40003800000 */
[----:B------:R-:W-:-:S05]  /*18f0*/  IADD3 R3, P0, PT, R3, 0xe00, RZ ;  /* 0x00000e0003037810 */ /* 0x000fca0007f1e0ff */
[----:B------:R-:W-:Y:S01]  /*1900*/  IMAD.X R2, RZ, RZ, R2, P0 ;  /* 0x000000ffff027224 */ /* 0x000fe200000e0602 */
[----:B------:R-:W-:-:S04]  /*1910*/  ISETP.GT.U32.AND P0, PT, R3, R12, PT ;  /* 0x0000000c0300720c */ /* 0x000fc80003f04070 */
[----:B------:R-:W-:-:S13]  /*1920*/  ISETP.GT.U32.AND.EX P0, PT, R2, R13, PT, P0 ;  /* 0x0000000d0200720c */ /* 0x000fda0003f04100 */
[----:B------:R-:W-:Y:S05]  /*1930*/  @!P0 BRA `(.L_x_78) ;  /* 0xfffffffc00988947 */ /* 0x000fea000383ffff */
.L_x_76:
[----:B------:R-:W-:Y:S01]  /*1940*/  IMAD.IADD R5, R8, 0x1, -R3 ;  /* 0x0000000108057824 */ /* 0x000fe200078e0a03 */
[----:B------:R-:W-:Y:S01]  /*1950*/  ISETP.GE.U32.AND P1, PT, R3, R8, PT ;  /* 0x000000080300720c */ /* 0x000fe20003f26070 */
[----:B------:R-:W-:Y:S03]  /*1960*/  BSSY.RECONVERGENT B1, `(.L_x_77) ;  /* 0x0000080000017945 */ /* 0x000fe60003800200 */
[----:B------:R-:W-:-:S04]  /*1970*/  ISETP.GE.AND P0, PT, R0, R5, PT ;  /* 0x000000050000720c */ /* 0x000fc80003f06270 */
[----:B------:R-:W-:-:S13]  /*1980*/  ISETP.GE.U32.OR.EX P0, PT, R2, R9, P0, P1 ;  /* 0x000000090200720c */ /* 0x000fda0000706510 */
[----:B------:R-:W-:Y:S05]  /*1990*/  @P0 BRA `(.L_x_79) ;  /* 0x0000000400f00947 */ /* 0x000fea0003800000 */
[----:B------:R-:W-:Y:S01]  /*19a0*/  LOP3.LUT R4, RZ, R0, RZ, 0x33, !PT ;  /* 0x00000000ff047212 */ /* 0x000fe200078e33ff */
[----:B------:R-:W-:Y:S01]  /*19b0*/  BSSY.RECONVERGENT B2, `(.L_x_80) ;  /* 0x0000038000027945 */ /* 0x000fe20003800200 */
[----:B------:R-:W-:Y:S02]  /*19c0*/  IMAD.MOV.U32 R42, RZ, RZ, R0 ;  /* 0x000000ffff2a7224 */ /* 0x000fe400078e0000 */
[----:B------:R-:W-:-:S04]  /*19d0*/  IADD3 R8, PT, PT, -R3, R8, R4 ;  /* 0x0000000803087210 */ /* 0x000fc80007ffe104 */
[C---:B------:R-:W-:Y:S02]  /*19e0*/  ISETP.GE.U32.AND P1, PT, R8.reuse, 0x1e00, PT ;  /* 0x00001e000800780c */ /* 0x040fe40003f26070 */
[----:B------:R-:W-:-:S04]  /*19f0*/  LEA.HI R4, R8, 0x1, RZ, 0x17 ;  /* 0x0000000108047811 */ /* 0x000fc800078fb8ff */
[----:B------:R-:W-:-:S04]  /*1a00*/  LOP3.LUT R5, R4, 0xf, RZ, 0xc0, !PT ;  /* 0x0000000f04057812 */ /* 0x000fc800078ec0ff */
[----:B------:R-:W-:-:S03]  /*1a10*/  ISETP.NE.AND P0, PT, R5, RZ, PT ;  /* 0x000000ff0500720c */ /* 0x000fc60003f05270 */
[----:B------:R-:W-:Y:S10]  /*1a20*/  @!P1 BRA `(.L_x_81) ;  /* 0x0000000000c09947 */ /* 0x000ff40003800000 */
[----:B------:R-:W0:Y:S01]  /*1a30*/  LDCU.64 UR4, c[0x0][0x380] ;  /* 0x00007000ff0477ac */ /* 0x000e220008000a00 */
[----:B------:R-:W-:Y:S01]  /*1a40*/  IADD3 R9, P2, PT, R0, R3, RZ ;  /* 0x0000000300097210 */ /* 0x000fe20007f5e0ff */
[----:B------:R-:W-:Y:S01]  /*1a50*/  IMAD.MOV.U32 R42, RZ, RZ, R0 ;  /* 0x000000ffff2a7224 */ /* 0x000fe200078e0000 */
[----:B------:R-:W-:-:S03]  /*1a60*/  LOP3.LUT R43, R4, 0xfffff0, RZ, 0xc0, !PT ;  /* 0x00fffff0042b7812 */ /* 0x000fc600078ec0ff */
[----:B------:R-:W-:Y:S02]  /*1a70*/  IMAD.X R10, RZ, RZ, R2, P2 ;  /* 0x000000ffff0a7224 */ /* 0x000fe400010e0602 */
[----:B------:R-:W-:Y:S01]  /*1a80*/  IMAD.MOV R43, RZ, RZ, -R43 ;  /* 0x000000ffff2b7224 */ /* 0x000fe200078e0a2b */
[----:B0-----:R-:W-:-:S04]  /*1a90*/  LEA R8, P1, R9, UR4, 0x3 ;  /* 0x0000000409087c11 */ /* 0x001fc8000f8218ff */
[----:B------:R-:W-:Y:S02]  /*1aa0*/  IADD3 R8, P2, PT, R8, 0x8000, RZ ;  /* 0x0000800008087810 */ /* 0x000fe40007f5e0ff */
[----:B------:R-:W-:-:S05]  /*1ab0*/  LEA.HI.X R9, R9, UR5, R10, 0x3, P1 ;  /* 0x0000000509097c11 */ /* 0x000fca00088f1c0a */
[----:B------:R-:W-:-:S07]  /*1ac0*/  IMAD.X R9, RZ, RZ, R9, P2 ;  /* 0x000000ffff097224 */ /* 0x000fce00010e0609 */
.L_x_82:
[----:B------:R-:W2:Y:S04]  /*1ad0*/  LDG.E.64 R10, desc[UR6][R8.64+-0x8000] ;  /* 0xff800006080a7981 */ /* 0x000ea8000c1e1b00 */
[----:B------:R-:W3:Y:S04]  /*1ae0*/  LDG.E.64 R12, desc[UR6][R8.64+-0x7000] ;  /* 0xff900006080c7981 */ /* 0x000ee8000c1e1b00 */
[----:B------:R-:W4:Y:S04]  /*1af0*/  LDG.E.64 R14, desc[UR6][R8.64+-0x6000] ;  /* 0xffa00006080e7981 */ /* 0x000f28000c1e1b00 */
[----:B------:R-:W5:Y:S04]  /*1b00*/  LDG.E.64 R16, desc[UR6][R8.64+-0x5000] ;  /* 0xffb0000608107981 */ /* 0x000f68000c1e1b00 */
        /* <DEDUP_REMOVED lines=11> */
[----:B------:R0:W5:Y:S01]  /*1bc0*/  LDG.E.64 R40, desc[UR6][R8.64+0x7000] ;  /* 0x0070000608287981 */ /* 0x000162000c1e1b00 */
[----:B------:R-:W-:-:S02]  /*1bd0*/  VIADD R43, R43, 0x10 ;  /* 0x000000102b2b7836 */ /* 0x000fc40000000000 */
        /* <DEDUP_REMOVED lines=21> */
.L_x_81:
[----:B------:R-:W-:Y:S05]  /*1d30*/  BSYNC.RECONVERGENT B2 ;  /* 0x0000000000027941 */ /* 0x000fea0003800200 */
.L_x_80:
[----:B------:R-:W-:Y:S05]  /*1d40*/  @!P0 BRA `(.L_x_79) ;  /* 0x0000000400048947 */ /* 0x000fea0003800000 */
[----:B------:R-:W-:Y:S01]  /*1d50*/  ISETP.GE.U32.AND P1, PT, R5, 0x8, PT ;  /* 0x000000080500780c */ /* 0x000fe20003f26070 */
[----:B------:R-:W-:Y:S01]  /*1d60*/  BSSY.RECONVERGENT B2, `(.L_x_83) ;  /* 0x000001a000027945 */ /* 0x000fe20003800200 */
[----:B------:R-:W-:-:S04]  /*1d70*/  LOP3.LUT R26, R4, 0x7, RZ, 0xc0, !PT ;  /* 0x00000007041a7812 */ /* 0x000fc800078ec0ff */
[----:B------:R-:W-:-:S07]  /*1d80*/  ISETP.NE.AND P0, PT, R26, RZ, PT ;  /* 0x000000ff1a00720c */ /* 0x000fce0003f05270 */
[----:B------:R-:W-:Y:S06]  /*1d90*/  @!P1 BRA `(.L_x_84) ;  /* 0x0000000000589947 */ /* 0x000fec0003800000 */
[----:B------:R-:W0:Y:S01]  /*1da0*/  LDCU.64 UR4, c[0x0][0x380] ;  /* 0x00007000ff0477ac */ /* 0x000e220008000a00 */
[----:B------:R-:W-:-:S05]  /*1db0*/  IADD3 R5, P1, PT, R42, R3, RZ ;  /* 0x000000032a057210 */ /* 0x000fca0007f3e0ff */
[----:B------:R-:W-:Y:S01]  /*1dc0*/  IMAD.X R10, RZ, RZ, R2, P1 ;  /* 0x000000ffff0a7224 */ /* 0x000fe200008e0602 */
[----:B0-----:R-:W-:-:S04]  /*1dd0*/  LEA R8, P1, R5, UR4, 0x3 ;  /* 0x0000000405087c11 */ /* 0x001fc8000f8218ff */
        /* <DEDUP_REMOVED lines=18> */
.L_x_84:
[----:B------:R-:W-:Y:S05]  /*1f00*/  BSYNC.RECONVERGENT B2 ;  /* 0x0000000000027941 */ /* 0x000fea0003800200 */
.L_x_83:
        /* <DEDUP_REMOVED lines=20> */
.L_x_86:
[----:B------:R-:W-:Y:S05]  /*2050*/  BSYNC.RECONVERGENT B2 ;  /* 0x0000000000027941 */ /* 0x000fea0003800200 */
.L_x_85:
[----:B------:R-:W-:Y:S05]  /*2060*/  @!P0 BRA `(.L_x_79) ;  /* 0x00000000003c8947 */ /* 0x000fea0003800000 */
[----:B------:R-:W0:Y:S01]  /*2070*/  LDCU.64 UR4, c[0x0][0x380] ;  /* 0x00007000ff0477ac */ /* 0x000e220008000a00 */
[----:B------:R-:W-:Y:S01]  /*2080*/  IADD3 R3, P0, PT, R42, R3, RZ ;  /* 0x000000032a037210 */ /* 0x000fe20007f1e0ff */
[----:B------:R-:W-:-:S04]  /*2090*/  IMAD.MOV R4, RZ, RZ, -R16 ;  /* 0x000000ffff047224 */ /* 0x000fc800078e0a10 */
[----:B------:R-:W-:Y:S01]  /*20a0*/  IMAD.X R2, RZ, RZ, R2, P0 ;  /* 0x000000ffff027224 */ /* 0x000fe200000e0602 */
[----:B0-----:R-:W-:-:S04]  /*20b0*/  LEA R5, P1, R3, UR4, 0x3 ;  /* 0x0000000403057c11 */ /* 0x001fc8000f8218ff */
[----:B------:R-:W-:-:S09]  /*20c0*/  LEA.HI.X R8, R3, UR5, R2, 0x3, P1 ;  /* 0x0000000503087c11 */ /* 0x000fd200088f1c02 */
.L_x_87:
        /* <DEDUP_REMOVED lines=9> */
.L_x_79:
[----:B------:R-:W-:Y:S05]  /*2160*/  BSYNC.RECONVERGENT B1 ;  /* 0x0000000000017941 */ /* 0x000fea0003800200 */
.L_x_77:
        /* <DEDUP_REMOVED lines=40> */
[----:B------:R-:W-:-:S03]  /*23f0*/  FSEL R5, R5, R3, P0 ;  /* 0x0000000305057208 */ /* 0x000fc60000000000 */
[----:B0-----:R-:W-:Y:S02]  /*2400*/  IMAD.MOV.U32 R2, RZ, RZ, R0 ;  /* 0x000000ffff027224 */ /* 0x001fe400078e0000 */
[----:B------:R-:W-:-:S04]  /*2410*/  IMAD.MOV.U32 R3, RZ, RZ, R5 ;  /* 0x000000ffff037224 */ /* 0x000fc800078e0005 */
[----:B------:R-:W-:Y:S05]  /*2420*/  @P1 BRA `(.L_x_75) ;  /* 0x0000000000681947 */ /* 0x000fea0003800000 */
        /* <DEDUP_REMOVED lines=26> */
.L_x_75:
[----:B------:R-:W-:Y:S05]  /*25d0*/  BSYNC.RECONVERGENT B0 ;  /* 0x0000000000007941 */ /* 0x000fea0003800200 */
.L_x_60:
[----:B------:R-:W-:Y:S05]  /*25e0*/  @P1 EXIT ;  /* 0x000000000000194d */ /* 0x000fea0003800000 */
[----:B------:R-:W0:Y:S01]  /*25f0*/  LDCU.64 UR4, c[0x0][0x3a0] ;  /* 0x00007400ff0477ac */ /* 0x000e220008000a00 */
[----:B------:R-:W1:Y:S01]  /*2600*/  LDC.64 R4, c[0x0][0x388] ;  /* 0x0000e200ff047b82 */ /* 0x000e620000000a00 */
[----:B0-----:R-:W-:-:S07]  /*2610*/  DADD R2, R2, UR4 ;  /* 0x0000000402027e29 */ /* 0x001fce0008000000 */
[----:B-1----:R-:W-:Y:S01]  /*2620*/  STG.E.64 desc[UR6][R4.64], R2 ;  /* 0x0000000204007986 */ /* 0x002fe2000c101b06 */
[----:B------:R-:W-:Y:S05]  /*2630*/  EXIT ;  /* 0x000000000000794d */ /* 0x000fea0003800000 */
.L_x_88:
        /* <DEDUP_REMOVED lines=12> */
.L_x_272:


//--------------------- .text._ZN3cub18CUB_300001_SM_10006detail6reduce28DeviceReduceSingleTileKernelINS2_10policy_hubIdjN4cuda3std3__44plusIdEEE10Policy1000EPdSC_iS9_ddNS7_10__identityEEEvT0_T1_T2_T3_T4_T6_ --------------------------
	.section	.text._ZN3cub18CUB_300001_SM_10006detail6reduce28DeviceReduceSingleTileKernelINS2_10policy_hubIdjN4cuda3std3__44plusIdEEE10Policy1000EPdSC_iS9_ddNS7_10__identityEEEvT0_T1_T2_T3_T4_T6_,"ax",@progbits
	.align	128
        .global         _ZN3cub18CUB_300001_SM_10006detail6reduce28DeviceReduceSingleTileKernelINS2_10policy_hubIdjN4cuda3std3__44plusIdEEE10Policy1000EPdSC_iS9_ddNS7_10__identityEEEvT0_T1_T2_T3_T4_T6_
        .type           _ZN3cub18CUB_300001_SM_10006detail6reduce28DeviceReduceSingleTileKernelINS2_10policy_hubIdjN4cuda3std3__44plusIdEEE10Policy1000EPdSC_iS9_ddNS7_10__identityEEEvT0_T1_T2_T3_T4_T6_,@function
        .size           _ZN3cub18CUB_300001_SM_10006detail6reduce28DeviceReduceSingleTileKernelINS2_10policy_hubIdjN4cuda3std3__44plusIdEEE10Policy1000EPdSC_iS9_ddNS7_10__identityEEEvT0_T1_T2_T3_T4_T6_,(.L_x_273 - _ZN3cub18CUB_300001_SM_10006detail6reduce28DeviceReduceSingleTileKernelINS2_10policy_hubIdjN4cuda3std3__44plusIdEEE10Policy1000EPdSC_iS9_ddNS7_10__identityEEEvT0_T1_T2_T3_T4_T6_)
        .other          _ZN3cub18CUB_300001_SM_10006detail6reduce28DeviceReduceSingleTileKernelINS2_10policy_hubIdjN4cuda3std3__44plusIdEEE10Policy1000EPdSC_iS9_ddNS7_10__identityEEEvT0_T1_T2_T3_T4_T6_,@"STO_CUDA_ENTRY STV_DEFAULT"
_ZN3cub18CUB_300001_SM_10006detail6reduce28DeviceReduceSingleTileKernelINS2_10policy_hubIdjN4cuda3std3__44plusIdEEE10Policy1000EPdSC_iS9_ddNS7_10__identityEEEvT0_T1_T2_T3_T4_T6_:
.text._ZN3cub18CUB_300001_SM_10006detail6reduce28DeviceReduceSingleTileKernelINS2_10policy_hubIdjN4cuda3std3__44plusIdEEE10Policy1000EPdSC_iS9_ddNS7_10__identityEEEvT0_T1_T2_T3_T4_T6_:
        /* <DEDUP_REMOVED lines=13> */
.L_x_89:
        /* <DEDUP_REMOVED lines=13> */
.L_x_93:
[----:B------:R-:W-:Y:S05]  /*01a0*/  BSYNC.RECONVERGENT B1 ;  /* 0x0000000000017941 */ /* 0x000fea0003800200 */
.L_x_92:
[----:B------:R-:W-:Y:S01]  /*01b0*/  ISETP.GE.AND P0, PT, R5, R4, PT ;  /* 0x000000040500720c */ /* 0x000fe20003f06270 */
[----:B------:R-:W-:-:S12]  /*01c0*/  BSSY.RECONVERGENT B1, `(.L_x_94) ;  /* 0x0000078000017945 */ /* 0x000fd80003800200 */
[----:B------:R-:W-:Y:S05]  /*01d0*/  @P0 BRA `(.L_x_95) ;  /* 0x0000000400d80947 */ /* 0x000fea0003800000 */
[----:B------:R-:W-:Y:S01]  /*01e0*/  LOP3.LUT R9, RZ, R5, RZ, 0x33, !PT ;  /* 0x00000005ff097212 */ /* 0x000fe200078e33ff */
[----:B------:R-:W-:Y:S04]  /*01f0*/  BSSY.RECONVERGENT B2, `(.L_x_96) ;  /* 0x0000019000027945 */ /* 0x000fe80003800200 */
[----:B------:R-:W-:-:S04]  /*0200*/  IMAD.IADD R9, R9, 0x1, R4 ;  /* 0x0000000109097824 */ /* 0x000fc800078e0204 */
[C---:B------:R-:W-:Y:S01]  /*0210*/  IMAD.HI.U32 R0, R9.reuse, -0x33333333, RZ ;  /* 0xcccccccd09007827 */ /* 0x040fe200078e00ff */
[----:B------:R-:W-:-:S04]  /*0220*/  ISETP.GE.U32.AND P0, PT, R9, 0x780, PT ;  /* 0x000007800900780c */ /* 0x000fc80003f06070 */
[----:B------:R-:W-:-:S04]  /*0230*/  SHF.R.U32.HI R0, RZ, 0x9, R0 ;  /* 0x00000009ff007819 */ /* 0x000fc80000011600 */
[----:B------:R-:W-:-:S04]  /*0240*/  LOP3.LUT R2, R0, 0x3, RZ, 0xc0, !PT ;  /* 0x0000000300027812 */ /* 0x000fc800078ec0ff */
[----:B------:R-:W-:-:S13]  /*0250*/  ISETP.NE.AND P1, PT, R2, 0x3, PT ;  /* 0x000000030200780c */ /* 0x000fda0003f25270 */
[----:B------:R-:W-:Y:S05]  /*0260*/  @!P1 BRA `(.L_x_97) ;  /* 0x0000000000449947 */ /* 0x000fea0003800000 */
[----:B------:R-:W0:Y:S01]  /*0270*/  LDC.64 R8, c[0x0][0x380] ;  /* 0x0000e000ff087b82 */ /* 0x000e220000000a00 */
[----:B------:R-:W-:-:S05]  /*0280*/  VIADD R0, R0, 0x1 ;  /* 0x0000000100007836 */ /* 0x000fca0000000000 */
[----:B------:R-:W-:-:S05]  /*0290*/  LOP3.LUT R0, R0, 0x3, RZ, 0xc0, !PT ;  /* 0x0000000300007812 */ /* 0x000fca00078ec0ff */
[----:B------:R-:W-:Y:S02]  /*02a0*/  IMAD.MOV R0, RZ, RZ, -R0 ;  /* 0x000000ffff007224 */ /* 0x000fe400078e0a00 */
[----:B0-----:R-:W-:-:S04]  /*02b0*/  IMAD.WIDE.U32 R8, R5, 0x8, R8 ;  /* 0x0000000805087825 */ /* 0x001fc800078e0008 */
[----:B------:R-:W-:Y:S02]  /*02c0*/  IMAD.MOV.U32 R2, RZ, RZ, R8 ;  /* 0x000000ffff027224 */ /* 0x000fe400078e0008 */
[----:B------:R-:W-:-:S07]  /*02d0*/  IMAD.MOV.U32 R11, RZ, RZ, R9 ;  /* 0x000000ffff0b7224 */ /* 0x000fce00078e0009 */
.L_x_98:
        /* <DEDUP_REMOVED lines=10> */
.L_x_97:
[----:B------:R-:W-:Y:S05]  /*0380*/  BSYNC.RECONVERGENT B2 ;  /* 0x0000000000027941 */ /* 0x000fea0003800200 */
.L_x_96:
        /* <DEDUP_REMOVED lines=8> */
.L_x_101:
        /* <DEDUP_REMOVED lines=43> */
.L_x_100:
[----:B------:R-:W-:Y:S05]  /*06c0*/  BSYNC.RECONVERGENT B2 ;  /* 0x0000000000027941 */ /* 0x000fea0003800200 */
.L_x_99:
        /* <DEDUP_REMOVED lines=26> */
.L_x_103:
[----:B------:R-:W-:Y:S05]  /*0870*/  BSYNC.RECONVERGENT B2 ;  /* 0x0000000000027941 */ /* 0x000fea0003800200 */
.L_x_102:
        /* <DEDUP_REMOVED lines=12> */
.L_x_95:
[----:B------:R-:W-:Y:S05]  /*0940*/  BSYNC.RECONVERGENT B1 ;  /* 0x0000000000017941 */ /* 0x000fea0003800200 */
.L_x_94:
        /* <DEDUP_REMOVED lines=47> */
[----:B------:R-:W0:Y:S04]  /*0c40*/  LDS.128 R8, [UR4+0x20] ;  /* 0x00002004ff087984 */ /* 0x000e280008000c00 */
[----:B------:R-:W1:Y:S04]  /*0c50*/  LDS.128 R16, [UR4+0x30] ;  /* 0x00003004ff107984 */ /* 0x000e680008000c00 */
[----:B--2---:R-:W2:Y:S01]  /*0c60*/  LDS.128 R4, [UR4+0x40] ;  /* 0x00004004ff047984 */ /* 0x004ea20008000c00 */
[----:B0-----:R-:W-:-:S03]  /*0c70*/  DADD R8, R12, R8 ;  /* 0x000000000c087229 */ /* 0x001fc60000000008 */
[----:B------:R-:W-:Y:S05]  /*0c80*/  LDS.128 R12, [UR4+0x60] ;  /* 0x00006004ff0c7984 */ /* 0x000fea0008000c00 */
[----:B------:R-:W-:Y:S02]  /*0c90*/  DADD R2, R8, R10 ;  /* 0x0000000008027229 */ /* 0x000fe4000000000a */
[----:B------:R-:W0:Y:S06]  /*0ca0*/  LDS.128 R8, [UR4+0x50] ;  /* 0x00005004ff087984 */ /* 0x000e2c0008000c00 */
[----:B-1----:R-:W-:-:S08]  /*0cb0*/  DADD R2, R2, R16 ;  /* 0x0000000002027229 */ /* 0x002fd00000000010 */
[----:B------:R-:W-:-:S08]  /*0cc0*/  DADD R2, R2, R18 ;  /* 0x0000000002027229 */ /* 0x000fd00000000012 */
[----:B--2---:R-:W-:-:S08]  /*0cd0*/  DADD R2, R2, R4 ;  /* 0x0000000002027229 */ /* 0x004fd00000000004 */
[----:B------:R-:W-:Y:S01]  /*0ce0*/  DADD R2, R2, R6 ;  /* 0x0000000002027229 */ /* 0x000fe20000000006 */
[----:B------:R-:W1:Y:S07]  /*0cf0*/  LDS.128 R4, [UR4+0x70] ;  /* 0x00007004ff047984 */ /* 0x000e6e0008000c00 */
[----:B0-----:R-:W-:-:S08]  /*0d00*/  DADD R2, R2, R8 ;  /* 0x0000000002027229 */ /* 0x001fd00000000008 */
[----:B------:R-:W-:Y:S01]  /*0d10*/  DADD R2, R2, R10 ;  /* 0x0000000002027229 */ /* 0x000fe2000000000a */
[----:B------:R-:W0:Y:S07]  /*0d20*/  LDS.128 R8, [UR4+0x80] ;  /* 0x00008004ff087984 */ /* 0x000e2e0008000c00 */
[----:B------:R-:W-:-:S08]  /*0d30*/  DADD R2, R2, R12 ;  /* 0x0000000002027229 */ /* 0x000fd0000000000c */
[----:B------:R-:W-:Y:S01]  /*0d40*/  DADD R2, R2, R14 ;  /* 0x0000000002027229 */ /* 0x000fe2000000000e */
[----:B------:R-:W2:Y:S07]  /*0d50*/  LDS.128 R12, [UR4+0x90] ;  /* 0x00009004ff0c7984 */ /* 0x000eae0008000c00 */
[----:B-1----:R-:W-:-:S08]  /*0d60*/  DADD R2, R2, R4 ;  /* 0x0000000002027229 */ /* 0x002fd00000000004 */
[----:B------:R-:W-:Y:S01]  /*0d70*/  DADD R2, R2, R6 ;  /* 0x0000000002027229 */ /* 0x000fe20000000006 */
[----:B------:R-:W1:Y:S07]  /*0d80*/  LDS.128 R4, [UR4+0xa0] ;  /* 0x0000a004ff047984 */ /* 0x000e6e0008000c00 */
[----:B0-----:R-:W-:Y:S01]  /*0d90*/  DADD R2, R2, R8 ;  /* 0x0000000002027229 */ /* 0x001fe20000000008 */
[----:B------:R-:W0:Y:S07]  /*0da0*/  LDS.64 R8, [UR4+0xb0] ;  /* 0x0000b004ff087984 */ /* 0x000e2e0008000a00 */
[----:B------:R-:W-:-:S08]  /*0db0*/  DADD R2, R2, R10 ;  /* 0x0000000002027229 */ /* 0x000fd0000000000a */
[----:B--2---:R-:W-:-:S08]  /*0dc0*/  DADD R2, R2, R12 ;  /* 0x0000000002027229 */ /* 0x004fd0000000000c */
[----:B------:R-:W-:-:S08]  /*0dd0*/  DADD R2, R2, R14 ;  /* 0x0000000002027229 */ /* 0x000fd0000000000e */
[----:B-1----:R-:W-:-:S08]  /*0de0*/  DADD R2, R2, R4 ;  /* 0x0000000002027229 */ /* 0x002fd00000000004 */
[----:B------:R-:W-:-:S08]  /*0df0*/  DADD R2, R2, R6 ;  /* 0x0000000002027229 */ /* 0x000fd00000000006 */
[----:B0-----:R-:W-:Y:S01]  /*0e00*/  DADD R12, R2, R8 ;  /* 0x00000000020c7229 */ /* 0x001fe20000000008 */
[----:B------:R-:W-:Y:S10]  /*0e10*/  BRA `(.L_x_105) ;  /* 0x0000001800487947 */ /* 0x000ff40003800000 */
.L_x_104:
        /* <DEDUP_REMOVED lines=32> */
[----:B------:R-:W-:Y:S01]  /*1020*/  VIADD R0, R2, 0x10 ;  /* 0x0000001002007836 */ /* 0x000fe20000000000 */
[----:B------:R-:W-:Y:S02]  /*1030*/  @!P1 SHF.R.U32.HI R2, RZ, 0x2, R3 ;  /* 0x00000002ff029819 */ /* 0x000fe40000011603 */
[----:B------:R-:W1:Y:S02]  /*1040*/  SHFL.DOWN PT, R7, R11, 0x8, R5 ;  /* 0x090000000b077989 */ /* 0x000e6400000e0005 */
[----:B------:R-:W-:Y:S01]  /*1050*/  @!P1 LOP3.LUT R2, R2, 0xf8, RZ, 0xc0, !PT ;  /* 0x000000f802029812 */ /* 0x000fe200078ec0ff */
[----:B-1----:R-:W-:-:S10]  /*1060*/  DADD R6, R6, R10 ;  /* 0x0000000006067229 */ /* 0x002fd4000000000a */
[----:B------:R-:W-:Y:S02]  /*1070*/  FSEL R8, R10, R6, P0 ;  /* 0x000000060a087208 */ /* 0x000fe40000000000 */
[----:B------:R-:W-:Y:S02]  /*1080*/  FSEL R9, R11, R7, P0 ;  /* 0x000000070b097208 */ /* 0x000fe40000000000 */
[----:B------:R-:W-:Y:S01]  /*1090*/  @!P1 MOV R10, 0x400 ;  /* 0x00000400000a9802 */ /* 0x000fe20000000f00 */
[----:B------:R-:W-:Y:S01]  /*10a0*/  SHFL.DOWN PT, R6, R8, 0x10, R5 ;  /* 0x0a00000008067989 */ /* 0x000fe200000e0005 */
[----:B------:R-:W-:Y:S02]  /*10b0*/  ISETP.GT.AND P0, PT, R0, R5, PT ;  /* 0x000000050000720c */ /* 0x000fe40003f04270 */
[----:B0-----:R-:W-:Y:S01]  /*10c0*/  @!P1 LEA R11, R13, R10, 0x18 ;  /* 0x0000000a0d0b9211 */ /* 0x001fe200078ec0ff */
        /* <DEDUP_REMOVED lines=13> */
[----:B------:R-:W0:Y:S04]  /*11a0*/  LDS.128 R16, [UR4+0x20] ;  /* 0x00002004ff107984 */ /* 0x000e280008000c00 */
[----:B-1----:R-:W1:Y:S01]  /*11b0*/  LDS.128 R8, [UR4+0x30] ;  /* 0x00003004ff087984 */ /* 0x002e620008000c00 */
[----:B0-----:R-:W-:-:S10]  /*11c0*/  DADD R16, R12, R16 ;  /* 0x000000000c107229 */ /* 0x001fd40000000010 */
[----:B------:R-:W-:Y:S02]  /*11d0*/  FSEL R2, R16, R12, P1 ;  /* 0x0000000c10027208 */ /* 0x000fe40000800000 */
[----:B------:R-:W-:Y:S02]  /*11e0*/  FSEL R3, R17, R13, P1 ;  /* 0x0000000d11037208 */ /* 0x000fe40000800000 */
[----:B------:R-:W-:Y:S01]  /*11f0*/  ISETP.GT.AND P1, PT, R4, 0x40, PT ;  /* 0x000000400400780c */ /* 0x000fe20003f24270 */
[----:B------:R-:W0:Y:S03]  /*1200*/  LDS.128 R12, [UR4+0x40] ;  /* 0x00004004ff0c7984 */ /* 0x000e260008000c00 */
        /* <DEDUP_REMOVED lines=65> */
[----:B------:R-:W1:Y:S01]  /*1620*/  LDS.64 R2, [UR4+0xb0] ;  /* 0x0000b004ff027984 */ /* 0x000e620008000a00 */
        /* <DEDUP_REMOVED lines=11> */
[----:B------:R-:W-:Y:S01]  /*16e0*/  FSEL R13, R3, R7, P1 ;  /* 0x00000007030d7208 */ /* 0x000fe20000800000 */
[----:B------:R-:W-:Y:S06]  /*16f0*/  BRA `(.L_x_105) ;  /* 0x0000001000107947 */ /* 0x000fec0003800000 */
.L_x_91:
[----:B------:R-:W0:Y:S01]  /*1700*/  S2R R0, SR_TID.X ;  /* 0x0000000000007919 */ /* 0x000e220000002100 */
[----:B------:R-:W0:Y:S02]  /*1710*/  LDC.64 R6, c[0x0][0x380] ;  /* 0x0000e000ff067b82 */ /* 0x000e240000000a00 */
[----:B0-----:R-:W-:-:S05]  /*1720*/  IMAD.WIDE.U32 R6, R0, 0x8, R6 ;  /* 0x0000000800067825 */ /* 0x001fca00078e0006 */
[----:B------:R-:W2:Y:S04]  /*1730*/  LDG.E.64.CONSTANT R20, desc[UR6][R6.64] ;  /* 0x0000000606147981 */ /* 0x000ea8000c1e9b00 */
[----:B------:R-:W2:Y:S04]  /*1740*/  LDG.E.64.CONSTANT R2, desc[UR6][R6.64+0x1400] ;  /* 0x0014000606027981 */ /* 0x000ea8000c1e9b00 */
[----:B------:R-:W3:Y:S04]  /*1750*/  LDG.E.64.CONSTANT R8, desc[UR6][R6.64+0x2800] ;  /* 0x0028000606087981 */ /* 0x000ee8000c1e9b00 */
[----:B------:R-:W4:Y:S04]  /*1760*/  LDG.E.64.CONSTANT R10, desc[UR6][R6.64+0x3c00] ;  /* 0x003c0006060a7981 */ /* 0x000f28000c1e9b00 */
[----:B------:R-:W5:Y:S04]  /*1770*/  LDG.E.64.CONSTANT R12, desc[UR6][R6.64+0x5000] ;  /* 0x00500006060c7981 */ /* 0x000f68000c1e9b00 */
[----:B------:R-:W5:Y:S04]  /*1780*/  LDG.E.64.CONSTANT R14, desc[UR6][R6.64+0x6400] ;  /* 0x00640006060e7981 */ /* 0x000f68000c1e9b00 */
[----:B------:R-:W5:Y:S04]  /*1790*/  LDG.E.64.CONSTANT R16, desc[UR6][R6.64+0x7800] ;  /* 0x0078000606107981 */ /* 0x000f68000c1e9b00 */
[----:B------:R-:W5:Y:S01]  /*17a0*/  LDG.E.64.CONSTANT R18, desc[UR6][R6.64+0x8c00] ;  /* 0x008c000606127981 */ /* 0x000f62000c1e9b00 */
[----:B------:R-:W-:Y:S01]  /*17b0*/  ISETP.GE.U32.AND P0, PT, R4, 0x2800, PT ;  /* 0x000028000400780c */ /* 0x000fe20003f06070 */
[----:B--2---:R-:W-:-:S08]  /*17c0*/  DADD R2, R20, R2 ;  /* 0x0000000014027229 */ /* 0x004fd00000000002 */
[----:B---3--:R-:W-:Y:S01]  /*17d0*/  DADD R2, R8, R2 ;  /* 0x0000000008027229 */ /* 0x008fe20000000002 */
[----:B------:R-:W-:-:S07]  /*17e0*/  IMAD.MOV.U32 R9, RZ, RZ, 0x1400 ;  /* 0x00001400ff097424 */ /* 0x000fce00078e00ff */
[----:B----4-:R-:W-:-:S08]  /*17f0*/  DADD R2, R10, R2 ;  /* 0x000000000a027229 */ /* 0x010fd00000000002 */
[----:B-----5:R-:W-:-:S08]  /*1800*/  DADD R2, R12, R2 ;  /* 0x000000000c027229 */ /* 0x020fd00000000002 */
[----:B------:R-:W-:-:S08]  /*1810*/  DADD R2, R14, R2 ;  /* 0x000000000e027229 */ /* 0x000fd00000000002 */
[----:B------:R-:W-:-:S08]  /*1820*/  DADD R2, R16, R2 ;  /* 0x0000000010027229 */ /* 0x000fd00000000002 */
[----:B------:R-:W-:Y:S01]  /*1830*/  DADD R2, R18, R2 ;  /* 0x0000000012027229 */ /* 0x000fe20000000002 */
[----:B------:R-:W-:Y:S10]  /*1840*/  @!P0 BRA `(.L_x_106) ;  /* 0x00000000006c8947 */ /* 0x000ff40003800000 */
[----:B------:R-:W0:Y:S01]  /*1850*/  LDC R26, c[0x0][0x390] ;  /* 0x0000e400ff1a7b82 */ /* 0x000e220000000800 */
[----:B------:R-:W-:Y:S02]  /*1860*/  VIADD R8, R4, 0xffffec00 ;  /* 0xffffec0004087836 */ /* 0x000fe40000000000 */
[----:B------:R-:W-:-:S07]  /*1870*/  IMAD.MOV.U32 R9, RZ, RZ, 0x1400 ;  /* 0x00001400ff097424 */ /* 0x000fce00078e00ff */
.L_x_108:
[----:B------:R-:W-:-:S05]  /*1880*/  IMAD.WIDE R12, R9, 0x8, R6 ;  /* 0x00000008090c7825 */ /* 0x000fca00078e0206 */
[----:B------:R-:W2:Y:S04]  /*1890*/  LDG.E.64.CONSTANT R4, desc[UR6][R12.64] ;  /* 0x000000060c047981 */ /* 0x000ea8000c1e9b00 */
[----:B------:R-:W3:Y:S04]  /*18a0*/  LDG.E.64.CONSTANT R14, desc[UR6][R12.64+0x1400] ;  /* 0x001400060c0e7981 */ /* 0x000ee8000c1e9b00 */
[----:B------:R-:W4:Y:S04]  /*18b0*/  LDG.E.64.CONSTANT R16, desc[UR6][R12.64+0x2800] ;  /* 0x002800060c107981 */ /* 0x000f28000c1e9b00 */
[----:B------:R-:W5:Y:S04]  /*18c0*/  LDG.E.64.CONSTANT R18, desc[UR6][R12.64+0x3c00] ;  /* 0x003c00060c127981 */ /* 0x000f68000c1e9b00 */
        /* <DEDUP_REMOVED lines=8> */
[----:B------:R-:W-:-:S08]  /*1950*/  DADD R4, R20, R4 ;  /* 0x0000000014047229 */ /* 0x000fd00000000004 */
[----:B------:R-:W-:Y:S01]  /*1960*/  DADD R22, R22, R4 ;  /* 0x0000000016167229 */ /* 0x000fe20000000004 */
[----:B0-----:R-:W-:-:S04]  /*1970*/  IMAD.MOV.U32 R4, RZ, RZ, R26 ;  /* 0x000000ffff047224 */ /* 0x001fc800078e001a */
[----:B------:R-:W-:-:S03]  /*1980*/  IMAD.IADD R2, R4, 0x1, -R9 ;  /* 0x0000000104027824 */ /* 0x000fc600078e0a09 */
[----:B------:R-:W-:Y:S02]  /*1990*/  DADD R22, R24, R22 ;  /* 0x0000000018167229 */ /* 0x000fe40000000016 */
[----:B------:R-:W-:-:S06]  /*19a0*/  ISETP.GE.AND P0, PT, R2, 0x1400, PT ;  /* 0x000014000200780c */ /* 0x000fcc0003f06270 */
[----:B------:R-:W-:-:S07]  /*19b0*/  DADD R2, R10, R22 ;  /* 0x000000000a027229 */ /* 0x000fce0000000016 */
[----:B------:R-:W-:Y:S05]  /*19c0*/  @!P0 BRA `(.L_x_107) ;  /* 0x0000000800348947 */ /* 0x000fea0003800000 */
[----:B------:R-:W-:-:S05]  /*19d0*/  VIADD R9, R9, 0x1400 ;  /* 0x0000140009097836 */ /* 0x000fca0000000000 */
[----:B------:R-:W-:-:S13]  /*19e0*/  ISETP.GT.AND P0, PT, R9, R8, PT ;  /* 0x000000080900720c */ /* 0x000fda0003f04270 */
[----:B------:R-:W-:Y:S05]  /*19f0*/  @!P0 BRA `(.L_x_108) ;  /* 0xfffffffc00a08947 */ /* 0x000fea000383ffff */
.L_x_106:
[----:B------:R-:W-:-:S13]  /*1a00*/  ISETP.GE.AND P0, PT, R9, R4, PT ;  /* 0x000000040900720c */ /* 0x000fda0003f06270 */
[----:B------:R-:W-:Y:S05]  /*1a10*/  @P0 BRA `(.L_x_107) ;  /* 0x0000000800200947 */ /* 0x000fea0003800000 */
[----:B------:R-:W-:Y:S01]  /*1a20*/  IMAD.IADD R39, R4, 0x1, -R9 ;  /* 0x0000000104277824 */ /* 0x000fe200078e0a09 */
[----:B------:R-:W-:Y:S04]  /*1a30*/  BSSY.RECONVERGENT B1, `(.L_x_107) ;  /* 0x0000086000017945 */ /* 0x000fe80003800200 */
[----:B------:R-:W-:-:S13]  /*1a40*/  ISETP.GE.AND P0, PT, R0, R39, PT ;  /* 0x000000270000720c */ /* 0x000fda0003f06270 */
[----:B------:R-:W-:Y:S05]  /*1a50*/  @P0 BRA `(.L_x_109) ;  /* 0x00000008000c0947 */ /* 0x000fea0003800000 */
[----:B------:R-:W-:Y:S01]  /*1a60*/  LOP3.LUT R5, RZ, R0, RZ, 0x33, !PT ;  /* 0x00000000ff057212 */ /* 0x000fe200078e33ff */
[----:B------:R-:W-:Y:S01]  /*1a70*/  BSSY.RECONVERGENT B2, `(.L_x_110) ;  /* 0x0000017000027945 */ /* 0x000fe20003800200 */
[----:B------:R-:W-:Y:S02]  /*1a80*/  IMAD.MOV.U32 R38, RZ, RZ, R0 ;  /* 0x000000ffff267224 */ /* 0x000fe400078e0000 */
[----:B------:R-:W-:-:S04]  /*1a90*/  IADD3 R5, PT, PT, -R9, R4, R5 ;  /* 0x0000000409057210 */ /* 0x000fc80007ffe105 */
[C---:B------:R-:W-:Y:S01]  /*1aa0*/  ISETP.GE.U32.AND P1, PT, R5.reuse, 0x780, PT ;  /* 0x000007800500780c */ /* 0x040fe20003f26070 */
[----:B------:R-:W-:-:S05]  /*1ab0*/  IMAD.HI.U32 R4, R5, -0x33333333, RZ ;  /* 0xcccccccd05047827 */ /* 0x000fca00078e00ff */
[----:B------:R-:W-:-:S04]  /*1ac0*/  SHF.R.U32.HI R4, RZ, 0x9, R4 ;  /* 0x00000009ff047819 */ /* 0x000fc80000011604 */
[----:B------:R-:W-:-:S04]  /*1ad0*/  LOP3.LUT R6, R4, 0x3, RZ, 0xc0, !PT ;  /* 0x0000000304067812 */ /* 0x000fc800078ec0ff */
[----:B------:R-:W-:-:S13]  /*1ae0*/  ISETP.NE.AND P0, PT, R6, 0x3, PT ;  /* 0x000000030600780c */ /* 0x000fda0003f05270 */
[----:B------:R-:W-:Y:S05]  /*1af0*/  @!P0 BRA `(.L_x_111) ;  /* 0x0000000000388947 */ /* 0x000fea0003800000 */
[----:B------:R-:W0:Y:S01]  /*1b00*/  LDC.64 R6, c[0x0][0x380] ;  /* 0x0000e000ff067b82 */ /* 0x000e220000000a00 */
[----:B------:R-:W-:Y:S02]  /*1b10*/  VIADD R4, R4, 0x1 ;  /* 0x0000000104047836 */ /* 0x000fe40000000000 */
[----:B------:R-:W-:Y:S02]  /*1b20*/  IMAD.IADD R11, R0, 0x1, R9 ;  /* 0x00000001000b7824 */ /* 0x000fe400078e0209 */
[----:B------:R-:W-:Y:S01]  /*1b30*/  IMAD.MOV.U32 R38, RZ, RZ, R0 ;  /* 0x000000ffff267224 */ /* 0x000fe200078e0000 */
[----:B------:R-:W-:-:S05]  /*1b40*/  LOP3.LUT R4, R4, 0x3, RZ, 0xc0, !PT ;  /* 0x0000000304047812 */ /* 0x000fca00078ec0ff */
[----:B------:R-:W-:-:S07]  /*1b50*/  IMAD.MOV R8, RZ, RZ, -R4 ;  /* 0x000000ffff087224 */ /* 0x000fce00078e0a04 */
.L_x_112:
[----:B0-----:R-:W-:-:S06]  /*1b60*/  IMAD.WIDE.U32 R4, R11, 0x8, R6 ;  /* 0x000000080b047825 */ /* 0x001fcc00078e0006 */
[----:B------:R-:W2:Y:S01]  /*1b70*/  LDG.E.64.CONSTANT R4, desc[UR6][R4.64] ;  /* 0x0000000604047981 */ /* 0x000ea2000c1e9b00 */
[----:B------:R-:W-:Y:S02]  /*1b80*/  VIADD R8, R8, 0x1 ;  /* 0x0000000108087836 */ /* 0x000fe40000000000 */
[----:B------:R-:W-:Y:S02]  /*1b90*/  VIADD R38, R38, 0x280 ;  /* 0x0000028026267836 */ /* 0x000fe40000000000 */
[----:B------:R-:W-:Y:S01]  /*1ba0*/  VIADD R11, R11, 0x280 ;  /* 0x000002800b0b7836 */ /* 0x000fe20000000000 */
[----:B------:R-:W-:Y:S01]  /*1bb0*/  ISETP.NE.AND P0, PT, R8, RZ, PT ;  /* 0x000000ff0800720c */ /* 0x000fe20003f05270 */
[----:B--2---:R-:W-:-:S12]  /*1bc0*/  DADD R2, R4, R2 ;  /* 0x0000000004027229 */ /* 0x004fd80000000002 */
[----:B------:R-:W-:Y:S05]  /*1bd0*/  @P0 BRA `(.L_x_112) ;  /* 0xfffffffc00e00947 */ /* 0x000fea000383ffff */
.L_x_111:
[----:B------:R-:W-:Y:S05]  /*1be0*/  BSYNC.RECONVERGENT B2 ;  /* 0x0000000000027941 */ /* 0x000fea0003800200 */
.L_x_110:
[----:B------:R-:W-:Y:S05]  /*1bf0*/  @!P1 BRA `(.L_x_109) ;  /* 0x0000000400a49947 */ /* 0x000fea0003800000 */
[----:B------:R-:W0:Y:S01]  /*1c00*/  LDCU.64 UR4, c[0x0][0x380] ;  /* 0x00007000ff0477ac */ /* 0x000e220008000a00 */
[----:B------:R-:W-:Y:S01]  /*1c10*/  IMAD.IADD R7, R39, 0x1, -R38 ;  /* 0x0000000127077824 */ /* 0x000fe200078e0a26 */
[C---:B------:R-:W-:Y:S01]  /*1c20*/  IADD3 R5, P0, PT, R38.reuse, R9, RZ ;  /* 0x0000000926057210 */ /* 0x040fe20007f1e0ff */
[----:B------:R-:W-:Y:S01]  /*1c30*/  BSSY.RECONVERGENT B2, `(.L_x_113) ;  /* 0x000003a000027945 */ /* 0x000fe20003800200 */
[----:B------:R-:W-:Y:S02]  /*1c40*/  IMAD.IADD R40, R38, 0x1, R9 ;  /* 0x0000000126287824 */ /* 0x000fe400078e0209 */
        /* <DEDUP_REMOVED lines=10> */
.L_x_115:
[----:B------:R-:W0:Y:S01]  /*1cf0*/  LDC.64 R30, c[0x0][0x380] ;  /* 0x0000e000ff1e7b82 */ /* 0x000e220000000a00 */
[----:B------:R-:W2:Y:S04]  /*1d00*/  LDG.E.64.CONSTANT R8, desc[UR6][R4.64+-0x1400] ;  /* 0xffec000604087981 */ /* 0x000ea8000c1e9b00 */
[----:B------:R-:W3:Y:S01]  /*1d10*/  LDG.E.64.CONSTANT R10, desc[UR6][R4.64] ;  /* 0x00000006040a7981 */ /* 0x000ee2000c1e9b00 */
[----:B------:R-:W-:-:S03]  /*1d20*/  VIADD R15, R40, 0xa00 ;  /* 0x00000a00280f7836 */ /* 0x000fc60000000000 */
[----:B------:R-:W4:Y:S04]  /*1d30*/  LDG.E.64.CONSTANT R12, desc[UR6][R4.64+0x1400] ;  /* 0x00140006040c7981 */ /* 0x000f28000c1e9b00 */
[----:B------:R-:W5:Y:S04]  /*1d40*/  LDG.E.64.CONSTANT R16, desc[UR6][R4.64+0x3c00] ;  /* 0x003c000604107981 */ /* 0x000f68000c1e9b00 */
[----:B------:R-:W5:Y:S01]  /*1d50*/  LDG.E.64.CONSTANT R18, desc[UR6][R4.64+0x5000] ;  /* 0x0050000604127981 */ /* 0x000f62000c1e9b00 */
[----:B------:R-:W-:-:S03]  /*1d60*/  VIADD R23, R40, 0x1400 ;  /* 0x0000140028177836 */ /* 0x000fc60000000000 */
[----:B------:R-:W5:Y:S01]  /*1d70*/  LDG.E.64.CONSTANT R20, desc[UR6][R4.64+0x6400] ;  /* 0x0064000604147981 */ /* 0x000f62000c1e9b00 */
[----:B0-----:R-:W-:-:S03]  /*1d80*/  IMAD.WIDE.U32 R6, R40, 0x8, R30 ;  /* 0x0000000828067825 */ /* 0x001fc600078e001e */
[----:B------:R-:W5:Y:S04]  /*1d90*/  LDG.E.64.CONSTANT R24, desc[UR6][R4.64+0x8c00] ;  /* 0x008c000604187981 */ /* 0x000f68000c1e9b00 */
[----:B------:R-:W5:Y:S04]  /*1da0*/  LDG.E.64.CONSTANT R26, desc[UR6][R4.64+0xa000] ;  /* 0x00a00006041a7981 */ /* 0x000f68000c1e9b00 */
[----:B------:R-:W2:Y:S01]  /*1db0*/  LDG.E.64.CONSTANT R6, desc[UR6][R6.64] ;  /* 0x0000000606067981 */ /* 0x000ea2000c1e9b00 */
[----:B------:R-:W-:-:S03]  /*1dc0*/  IMAD.WIDE.U32 R14, R15, 0x8, R30 ;  /* 0x000000080f0e7825 */ /* 0x000fc600078e001e */
[----:B------:R-:W5:Y:S04]  /*1dd0*/  LDG.E.64.CONSTANT R28, desc[UR6][R4.64+0xb400] ;  /* 0x00b40006041c7981 */ /* 0x000f68000c1e9b00 */
[----:B------:R-:W5:Y:S01]  /*1de0*/  LDG.E.64.CONSTANT R14, desc[UR6][R14.64] ;  /* 0x000000060e0e7981 */ /* 0x000f62000c1e9b00 */
[----:B------:R-:W-:-:S03]  /*1df0*/  IMAD.WIDE.U32 R22, R23, 0x8, R30 ;  /* 0x0000000817167825 */ /* 0x000fc600078e001e */
[----:B------:R-:W5:Y:S04]  /*1e00*/  LDG.E.64.CONSTANT R34, desc[UR6][R4.64+0xf000] ;  /* 0x00f0000604227981 */ /* 0x000f68000c1e9b00 */
[----:B------:R-:W5:Y:S01]  /*1e10*/  LDG.E.64.CONSTANT R22, desc[UR6][R22.64] ;  /* 0x0000000616167981 */ /* 0x000f62000c1e9b00 */
[----:B------:R-:W-:-:S03]  /*1e20*/  VIADD R33, R40, 0x1e00 ;  /* 0x00001e0028217836 */ /* 0x000fc60000000000 */
[----:B------:R-:W5:Y:S01]  /*1e30*/  LDG.E.64.CONSTANT R36, desc[UR6][R4.64+0x10400] ;  /* 0x0104000604247981 */ /* 0x000f62000c1e9b00 */
[----:B------:R-:W-:-:S03]  /*1e40*/  IMAD.WIDE.U32 R30, R33, 0x8, R30 ;  /* 0x00000008211e7825 */ /* 0x000fc600078e001e */
[----:B------:R0:W5:Y:S04]  /*1e50*/  LDG.E.64.CONSTANT R32, desc[UR6][R4.64+0xdc00] ;  /* 0x00dc000604207981 */ /* 0x000168000c1e9b00 */
[----:B------:R-:W5:Y:S01]  /*1e60*/  LDG.E.64.CONSTANT R30, desc[UR6][R30.64] ;  /* 0x000000061e1e7981 */ /* 0x000f62000c1e9b00 */
[----:B------:R-:W-:-:S05]  /*1e70*/  VIADD R38, R38, 0x2800 ;  /* 0x0000280026267836 */ /* 0x000fca0000000000 */
[----:B------:R-:W-:Y:S02]  /*1e80*/  ISETP.GE.AND P1, PT, R38, R41, PT ;  /* 0x000000292600720c */ /* 0x000fe40003f26270 */
[----:B0-----:R-:W-:Y:S01]  /*1e90*/  IADD3 R4, P2, PT, R4, 0x14000, RZ ;  /* 0x0001400004047810 */ /* 0x001fe20007f5e0ff */
[----:B------:R-:W-:-:S04]  /*1ea0*/  VIADD R40, R40, 0x2800 ;  /* 0x0000280028287836 */ /* 0x000fc80000000000 */
[----:B------:R-:W-:Y:S01]  /*1eb0*/  IMAD.X R5, RZ, RZ, R5, P2 ;  /* 0x000000ffff057224 */ /* 0x000fe200010e0605 */
[----:B--2---:R-:W-:-:S08]  /*1ec0*/  DADD R6, R6, R2 ;  /* 0x0000000006067229 */ /* 0x004fd00000000002 */
[----:B------:R-:W-:-:S08]  /*1ed0*/  DADD R6, R6, R8 ;  /* 0x0000000006067229 */ /* 0x000fd00000000008 */
        /* <DEDUP_REMOVED lines=15> */
.L_x_114:
[----:B------:R-:W-:Y:S05]  /*1fd0*/  BSYNC.RECONVERGENT B2 ;  /* 0x0000000000027941 */ /* 0x000fea0003800200 */
.L_x_113:
[----:B------:R-:W-:Y:S01]  /*1fe0*/  IMAD.IADD R6, R39, 0x1, -R38 ;  /* 0x0000000127067824 */ /* 0x000fe200078e0a26 */
[----:B------:R-:W-:Y:S04]  /*1ff0*/  BSSY.RECONVERGENT B2, `(.L_x_116) ;  /* 0x000001d000027945 */ /* 0x000fe80003800200 */
[----:B------:R-:W-:-:S13]  /*2000*/  ISETP.GT.AND P1, PT, R6, 0xa00, PT ;  /* 0x00000a000600780c */ /* 0x000fda0003f24270 */
[----:B------:R-:W-:Y:S05]  /*2010*/  @!P1 BRA `(.L_x_117) ;  /* 0x0000000000689947 */ /* 0x000fea0003800000 */
[----:B------:R-:W0:Y:S01]  /*2020*/  LDC.64 R14, c[0x0][0x380] ;  /* 0x0000e000ff0e7b82 */ /* 0x000e220000000a00 */
[----:B------:R-:W2:Y:S04]  /*2030*/  LDG.E.64.CONSTANT R8, desc[UR6][R4.64+-0x1400] ;  /* 0xffec000604087981 */ /* 0x000ea8000c1e9b00 */
[----:B------:R-:W3:Y:S01]  /*2040*/  LDG.E.64.CONSTANT R10, desc[UR6][R4.64] ;  /* 0x00000006040a7981 */ /* 0x000ee2000c1e9b00 */
[----:B------:R-:W-:-:S03]  /*2050*/  VIADD R17, R40, 0xa00 ;  /* 0x00000a0028117836 */ /* 0x000fc60000000000 */
[----:B------:R-:W4:Y:S04]  /*2060*/  LDG.E.64.CONSTANT R12, desc[UR6][R4.64+0x1400] ;  /* 0x00140006040c7981 */ /* 0x000f28000c1e9b00 */
[----:B------:R-:W5:Y:S04]  /*2070*/  LDG.E.64.CONSTANT R18, desc[UR6][R4.64+0x5000] ;  /* 0x0050000604127981 */ /* 0x000f68000c1e9b00 */
[----:B------:R1:W5:Y:S01]  /*2080*/  LDG.E.64.CONSTANT R20, desc[UR6][R4.64+0x6400] ;  /* 0x0064000604147981 */ /* 0x000362000c1e9b00 */
[----:B0-----:R-:W-:-:S06]  /*2090*/  IMAD.WIDE.U32 R6, R40, 0x8, R14 ;  /* 0x0000000828067825 */ /* 0x001fcc00078e000e */
[----:B------:R-:W2:Y:S01]  /*20a0*/  LDG.E.64.CONSTANT R6, desc[UR6][R6.64] ;  /* 0x0000000606067981 */ /* 0x000ea2000c1e9b00 */
[----:B------:R-:W-:-:S03]  /*20b0*/  IMAD.WIDE.U32 R14, R17, 0x8, R14 ;  /* 0x00000008110e7825 */ /* 0x000fc600078e000e */
[----:B------:R-:W5:Y:S04]  /*20c0*/  LDG.E.64.CONSTANT R16, desc[UR6][R4.64+0x3c00] ;  /* 0x003c000604107981 */ /* 0x000f68000c1e9b00 */
[----:B------:R-:W5:Y:S01]  /*20d0*/  LDG.E.64.CONSTANT R14, desc[UR6][R14.64] ;  /* 0x000000060e0e7981 */ /* 0x000f62000c1e9b00 */
[----:B------:R-:W-:Y:S01]  /*20e0*/  PLOP3.LUT P0, PT, PT, PT, PT, 0x8, 0x80 ;  /* 0x000000000080781c */ /* 0x000fe20003f0e170 */
[----:B------:R-:W-:Y:S02]  /*20f0*/  VIADD R38, R38, 0x1400 ;  /* 0x0000140026267836 */ /* 0x000fe40000000000 */
[----:B------:R-:W-:Y:S01]  /*2100*/  VIADD R40, R40, 0x1400 ;  /* 0x0000140028287836 */ /* 0x000fe20000000000 */
[----:B--2---:R-:W-:-:S08]  /*2110*/  DADD R2, R2, R6 ;  /* 0x0000000002027229 */ /* 0x004fd00000000006 */
[----:B------:R-:W-:-:S08]  /*2120*/  DADD R2, R2, R8 ;  /* 0x0000000002027229 */ /* 0x000fd00000000008 */
[----:B---3--:R-:W-:-:S08]  /*2130*/  DADD R2, R2, R10 ;  /* 0x0000000002027229 */ /* 0x008fd0000000000a */
[----:B----4-:R-:W-:-:S08]  /*2140*/  DADD R2, R2, R12 ;  /* 0x0000000002027229 */ /* 0x010fd0000000000c */
[----:B-----5:R-:W-:-:S08]  /*2150*/  DADD R2, R2, R14 ;  /* 0x0000000002027229 */ /* 0x020fd0000000000e */
[----:B------:R-:W-:Y:S01]  /*2160*/  DADD R2, R2, R16 ;  /* 0x0000000002027229 */ /* 0x000fe20000000010 */
[----:B------:R-:W-:-:S07]  /*2170*/  IADD3 R6, P1, PT, R4, 0xa000, RZ ;  /* 0x0000a00004067810 */ /* 0x000fce0007f3e0ff */
[----:B------:R-:W-:Y:S01]  /*2180*/  DADD R2, R2, R18 ;  /* 0x0000000002027229 */ /* 0x000fe20000000012 */
[----:B-1----:R-:W-:Y:S02]  /*2190*/  IMAD.X R5, RZ, RZ, R5, P1 ;  /* 0x000000ffff057224 */ /* 0x002fe400008e0605 */
[----:B------:R-:W-:-:S05]  /*21a0*/  IMAD.MOV.U32 R4, RZ, RZ, R6 ;  /* 0x000000ffff047224 */ /* 0x000fca00078e0006 */
[----:B------:R-:W-:-:S11]  /*21b0*/  DADD R2, R2, R20 ;  /* 0x0000000002027229 */ /* 0x000fd60000000014 */
.L_x_117:
[----:B------:R-:W-:Y:S05]  /*21c0*/  BSYNC.RECONVERGENT B2 ;  /* 0x0000000000027941 */ /* 0x000fea0003800200 */
.L_x_116:
[----:B------:R-:W-:-:S13]  /*21d0*/  ISETP.LT.OR P0, PT, R38, R39, P0 ;  /* 0x000000272600720c */ /* 0x000fda0000701670 */
[----:B------:R-:W-:Y:S05]  /*21e0*/  @!P0 BRA `(.L_x_109) ;  /* 0x0000000000288947 */ /* 0x000fea0003800000 */
[----:B------:R-:W0:Y:S01]  /*21f0*/  LDC.64 R6, c[0x0][0x380] ;  /* 0x0000e000ff067b82 */ /* 0x000e220000000a00 */
[----:B------:R-:W2:Y:S04]  /*2200*/  LDG.E.64.CONSTANT R8, desc[UR6][R4.64] ;  /* 0x0000000604087981 */ /* 0x000ea8000c1e9b00 */
[----:B------:R-:W3:Y:S01]  /*2210*/  LDG.E.64.CONSTANT R10, desc[UR6][R4.64+0x1400] ;  /* 0x00140006040a7981 */ /* 0x000ee2000c1e9b00 */
[----:B0-----:R-:W-:-:S03]  /*2220*/  IMAD.WIDE.U32 R40, R40, 0x8, R6 ;  /* 0x0000000828287825 */ /* 0x001fc600078e0006 */
[----:B------:R-:W4:Y:S04]  /*2230*/  LDG.E.64.CONSTANT R6, desc[UR6][R4.64+-0x1400] ;  /* 0xffec000604067981 */ /* 0x000f28000c1e9b00 */
[----:B------:R-:W5:Y:S02]  /*2240*/  LDG.E.64.CONSTANT R40, desc[UR6][R40.64] ;  /* 0x0000000628287981 */ /* 0x000f64000c1e9b00 */
[----:B-----5:R-:W-:-:S08]  /*2250*/  DADD R2, R2, R40 ;  /* 0x0000000002027229 */ /* 0x020fd00000000028 */
[----:B----4-:R-:W-:-:S08]  /*2260*/  DADD R2, R2, R6 ;  /* 0x0000000002027229 */ /* 0x010fd00000000006 */
[----:B--2---:R-:W-:-:S08]  /*2270*/  DADD R2, R2, R8 ;  /* 0x0000000002027229 */ /* 0x004fd00000000008 */
[----:B---3--:R-:W-:-:S11]  /*2280*/  DADD R2, R2, R10 ;  /* 0x0000000002027229 */ /* 0x008fd6000000000a */
.L_x_109:
[----:B------:R-:W-:Y:S05]  /*2290*/  BSYNC.RECONVERGENT B1 ;  /* 0x0000000000017941 */ /* 0x000fea0003800200 */
.L_x_107:
        /* <DEDUP_REMOVED lines=16> */
[----:B------:R-:W-:Y:S01]  /*23a0*/  SHFL.DOWN PT, R2, R4, 0x4, 0x1f ;  /* 0x08801f0004027f89 */ /* 0x000fe200000e0000 */
[----:B------:R-:W-:Y:S02]  /*23b0*/  @!P1 MOV R7, 0x400 ;  /* 0x0000040000079802 */ /* 0x000fe40000000f00 */
[----:B------:R-:W-:Y:S01]  /*23c0*/  @!P1 SHF.R.U32.HI R6, RZ, 0x2, R0 ;  /* 0x00000002ff069819 */ /* 0x000fe20000011600 */
[----:B------:R-:W0:Y:S01]  /*23d0*/  SHFL.DOWN PT, R3, R5, 0x4, 0x1f ;  /* 0x08801f0005037f89 */ /* 0x000e2200000e0000 */
[----:B-1----:R-:W-:-:S02]  /*23e0*/  @!P1 LEA R7, R12, R7, 0x18 ;  /* 0x000000070c079211 */ /* 0x002fc400078ec0ff */
[----:B------:R-:W-:-:S05]  /*23f0*/  @!P1 LOP3.LUT R6, R6, 0xf8, RZ, 0xc0, !PT ;  /* 0x000000f806069812 */ /* 0x000fca00078ec0ff */
[----:B------:R-:W-:Y:S01]  /*2400*/  @!P1 IMAD.IADD R7, R6, 0x1, R7 ;  /* 0x0000000106079824 */ /* 0x000fe200078e0207 */
        /* <DEDUP_REMOVED lines=22> */
[----:B------:R-:W1:Y:S04]  /*2570*/  LDS.128 R8, [UR4+0x20] ;  /* 0x00002004ff087984 */ /* 0x000e680008000c00 */
[----:B------:R-:W2:Y:S04]  /*2580*/  LDS.128 R16, [UR4+0x30] ;  /* 0x00003004ff107984 */ /* 0x000ea80008000c00 */
[----:B0-----:R-:W0:Y:S01]  /*2590*/  LDS.128 R4, [UR4+0x40] ;  /* 0x00004004ff047984 */ /* 0x001e220008000c00 */
[----:B-1----:R-:W-:-:S03]  /*25a0*/  DADD R8, R12, R8 ;  /* 0x000000000c087229 */ /* 0x002fc60000000008 */
[----:B------:R-:W-:Y:S05]  /*25b0*/  LDS.128 R12, [UR4+0x60] ;  /* 0x00006004ff0c7984 */ /* 0x000fea0008000c00 */
[----:B------:R-:W-:Y:S02]  /*25c0*/  DADD R2, R8, R10 ;  /* 0x0000000008027229 */ /* 0x000fe4000000000a */
[----:B------:R-:W1:Y:S06]  /*25d0*/  LDS.128 R8, [UR4+0x50] ;  /* 0x00005004ff087984 */ /* 0x000e6c0008000c00 */
[----:B--2---:R-:W-:-:S08]  /*25e0*/  DADD R2, R2, R16 ;  /* 0x0000000002027229 */ /* 0x004fd00000000010 */
[----:B------:R-:W-:-:S08]  /*25f0*/  DADD R2, R2, R18 ;  /* 0x0000000002027229 */ /* 0x000fd00000000012 */
[----:B0-----:R-:W-:-:S08]  /*2600*/  DADD R2, R2, R4 ;  /* 0x0000000002027229 */ /* 0x001fd00000000004 */
[----:B------:R-:W-:Y:S01]  /*2610*/  DADD R2, R2, R6 ;  /* 0x0000000002027229 */ /* 0x000fe20000000006 */
[----:B------:R-:W0:Y:S07]  /*2620*/  LDS.128 R4, [UR4+0x70] ;  /* 0x00007004ff047984 */ /* 0x000e2e0008000c00 */
[----:B-1----:R-:W-:-:S08]  /*2630*/  DADD R2, R2, R8 ;  /* 0x0000000002027229 */ /* 0x002fd00000000008 */
[----:B------:R-:W-:Y:S01]  /*2640*/  DADD R2, R2, R10 ;  /* 0x0000000002027229 */ /* 0x000fe2000000000a */
[----:B------:R-:W1:Y:S07]  /*2650*/  LDS.128 R8, [UR4+0x80] ;  /* 0x00008004ff087984 */ /* 0x000e6e0008000c00 */
[----:B------:R-:W-:-:S08]  /*2660*/  DADD R2, R2, R12 ;  /* 0x0000000002027229 */ /* 0x000fd0000000000c */
[----:B------:R-:W-:Y:S01]  /*2670*/  DADD R2, R2, R14 ;  /* 0x0000000002027229 */ /* 0x000fe2000000000e */
[----:B------:R-:W2:Y:S07]  /*2680*/  LDS.128 R12, [UR4+0x90] ;  /* 0x00009004ff0c7984 */ /* 0x000eae0008000c00 */
[----:B0-----:R-:W-:-:S08]  /*2690*/  DADD R2, R2, R4 ;  /* 0x0000000002027229 */ /* 0x001fd00000000004 */
[----:B------:R-:W-:Y:S01]  /*26a0*/  DADD R2, R2, R6 ;  /* 0x0000000002027229 */ /* 0x000fe20000000006 */
[----:B------:R-:W0:Y:S07]  /*26b0*/  LDS.128 R4, [UR4+0xa0] ;  /* 0x0000a004ff047984 */ /* 0x000e2e0008000c00 */
[----:B-1----:R-:W-:Y:S01]  /*26c0*/  DADD R2, R2, R8 ;  /* 0x0000000002027229 */ /* 0x002fe20000000008 */
[----:B------:R-:W1:Y:S07]  /*26d0*/  LDS.64 R8, [UR4+0xb0] ;  /* 0x0000b004ff087984 */ /* 0x000e6e0008000a00 */
[----:B------:R-:W-:-:S08]  /*26e0*/  DADD R2, R2, R10 ;  /* 0x0000000002027229 */ /* 0x000fd0000000000a */
[----:B--2---:R-:W-:-:S08]  /*26f0*/  DADD R2, R2, R12 ;  /* 0x0000000002027229 */ /* 0x004fd0000000000c */
[----:B------:R-:W-:-:S08]  /*2700*/  DADD R2, R2, R14 ;  /* 0x0000000002027229 */ /* 0x000fd0000000000e */
[----:B0-----:R-:W-:-:S08]  /*2710*/  DADD R2, R2, R4 ;  /* 0x0000000002027229 */ /* 0x001fd00000000004 */
[----:B------:R-:W-:-:S08]  /*2720*/  DADD R2, R2, R6 ;  /* 0x0000000002027229 */ /* 0x000fd00000000006 */
[----:B-1----:R-:W-:-:S11]  /*2730*/  DADD R12, R2, R8 ;  /* 0x00000000020c7229 */ /* 0x002fd60000000008 */
.L_x_105:
[----:B------:R-:W-:Y:S05]  /*2740*/  BSYNC.RECONVERGENT B0 ;  /* 0x0000000000007941 */ /* 0x000fea0003800200 */
.L_x_90:
[----:B------:R-:W-:Y:S05]  /*2750*/  @P0 EXIT ;  /* 0x000000000000094d */ /* 0x000fea0003800000 */
[----:B------:R-:W1:Y:S01]  /*2760*/  LDCU.64 UR4, c[0x0][0x398] ;  /* 0x00007300ff0477ac */ /* 0x000e620008000a00 */
[----:B0-----:R-:W0:Y:S01]  /*2770*/  LDC.64 R2, c[0x0][0x388] ;  /* 0x0000e200ff027b82 */ /* 0x001e220000000a00 */
[----:B-1----:R-:W-:-:S07]  /*2780*/  DADD R12, R12, UR4 ;  /* 0x000000040c0c7e29 */ /* 0x002fce0008000000 */
[----:B0-----:R-:W-:Y:S01]  /*2790*/  STG.E.64 desc[UR6][R2.64], R12 ;  /* 0x0000000c02007986 */ /* 0x001fe2000c101b06 */
[----:B------:R-:W-:Y:S05]  /*27a0*/  EXIT ;  /* 0x000000000000794d */ /* 0x000fea0003800000 */
.L_x_118:
        /* <DEDUP_REMOVED lines=13> */
.L_x_273:


//--------------------- .text._ZN3cub18CUB_300001_SM_10006detail6reduce18DeviceReduceKernelINS2_10policy_hubIdjN4cuda3std3__44plusIdEEE10Policy1000EN6thrust24THRUST_300001_SM_1000_NS6detail15normal_iteratorINSD_10device_ptrIdEEEEjS9_dNS7_10__identityEEEvT0_PT3_T1_NS0_13GridEvenShareISN_EET2_T4_ --------------------------
	.section	.text._ZN3cub18CUB_300001_SM_10006detail6reduce18DeviceReduceKernelINS2_10policy_hubIdjN4cuda3std3__44plusIdEEE10Policy1000EN6thrust24THRUST_300001_SM_1000_NS6detail15normal_iteratorINSD_10device_ptrIdEEEEjS9_dNS7_10__identityEEEvT0_PT3_T1_NS0_13GridEvenShareISN_EET2_T4_,"ax",@progbits
	.align	128
        .global         _ZN3cub18CUB_300001_SM_10006detail6reduce18DeviceReduceKernelINS2_10policy_hubIdjN4cuda3std3__44plusIdEEE10Policy1000EN6thrust24THRUST_300001_SM_1000_NS6detail15normal_iteratorINSD_10device_ptrIdEEEEjS9_dNS7_10__identityEEEvT0_PT3_T1_NS0_13GridEvenShareISN_EET2_T4_
        .type           _ZN3cub18CUB_300001_SM_10006detail6reduce18DeviceReduceKernelINS2_10policy_hubIdjN4cuda3std3__44plusIdEEE10Policy1000EN6thrust24THRUST_300001_SM_1000_NS6detail15normal_iteratorINSD_10device_ptrIdEEEEjS9_dNS7_10__identityEEEvT0_PT3_T1_NS0_13GridEvenShareISN_EET2_T4_,@function
        .size           _ZN3cub18CUB_300001_SM_10006detail6reduce18DeviceReduceKernelINS2_10policy_hubIdjN4cuda3std3__44plusIdEEE10Policy1000EN6thrust24THRUST_300001_SM_1000_NS6detail15normal_iteratorINSD_10device_ptrIdEEEEjS9_dNS7_10__identityEEEvT0_PT3_T1_NS0_13GridEvenShareISN_EET2_T4_,(.L_x_274 - _ZN3cub18CUB_300001_SM_10006detail6reduce18DeviceReduceKernelINS2_10policy_hubIdjN4cuda3std3__44plusIdEEE10Policy1000EN6thrust24THRUST_300001_SM_1000_NS6detail15normal_iteratorINSD_10device_ptrIdEEEEjS9_dNS7_10__identityEEEvT0_PT3_T1_NS0_13GridEvenShareISN_EET2_T4_)
        .other          _ZN3cub18CUB_300001_SM_10006detail6reduce18DeviceReduceKernelINS2_10policy_hubIdjN4cuda3std3__44plusIdEEE10Policy1000EN6thrust24THRUST_300001_SM_1000_NS6detail15normal_iteratorINSD_10device_ptrIdEEEEjS9_dNS7_10__identityEEEvT0_PT3_T1_NS0_13GridEvenShareISN_EET2_T4_,@"STO_CUDA_ENTRY STV_DEFAULT"
_ZN3cub18CUB_300001_SM_10006detail6reduce18DeviceReduceKernelINS2_10policy_hubIdjN4cuda3std3__44plusIdEEE10Policy1000EN6thrust24THRUST_300001_SM_1000_NS6detail15normal_iteratorINSD_10device_ptrIdEEEEjS9_dNS7_10__identityEEEvT0_PT3_T1_NS0_13GridEvenShareISN_EET2_T4_:
.text._ZN3cub18CUB_300001_SM_10006detail6reduce18DeviceReduceKernelINS2_10policy_hubIdjN4cuda3std3__44plusIdEEE10Policy1000EN6thrust24THRUST_300001_SM_1000_NS6detail15normal_iteratorINSD_10device_ptrIdEEEEjS9_dNS7_10__identityEEEvT0_PT3_T1_NS0_13GridEvenShareISN_EET2_T4_:
[----:B------:R-:W-:Y:S08]  /*0000*/  LDC R1, c[0x0][0x37c] ;  /* 0x0000df00ff017b82 */ /* 0x000ff00000000800 */
[----:B------:R-:W0:Y:S01]  /*0010*/  S2UR UR9, SR_CTAID.X ;  /* 0x00000000000979c3 */ /* 0x000e220000002500 */
[----:B------:R-:W1:Y:S01]  /*0020*/  LDCU.64 UR12, c[0x0][0x3a8] ;  /* 0x00007500ff0c77ac */ /* 0x000e620008000a00 */
[----:B------:R-:W-:Y:S01]  /*0030*/  BSSY.RECONVERGENT B0, `(.L_x_119) ;  /* 0x00002d4000007945 */ /* 0x000fe20003800200 */
[----:B------:R-:W2:Y:S01]  /*0040*/  LDCU.64 UR10, c[0x0][0x358] ;  /* 0x00006b00ff0a77ac */ /* 0x000ea20008000a00 */
[----:B-1----:R-:W-:Y:S01]  /*0050*/  IMAD.U32 R4, RZ, RZ, UR12 ;  /* 0x0000000cff047e24 */ /* 0x002fe2000f8e00ff */
[----:B------:R-:W-:-:S02]  /*0060*/  UIMAD UR8, UR13, 0x1400, URZ ;  /* 0x000014000d0878a4 */ /* 0x000fc4000f8e02ff */
[----:B0-----:R-:W-:-:S06]  /*0070*/  UIMAD UR4, UR9, 0x1400, URZ ;  /* 0x00001400090478a4 */ /* 0x001fcc000f8e02ff */
[----:B------:R-:W-:-:S05]  /*0080*/  VIADD R0, R4, -UR4 ;  /* 0x8000000404007c36 */ /* 0x000fca0008000000 */
[----:B------:R-:W-:-:S13]  /*0090*/  ISETP.GT.U32.AND P0, PT, R0, 0x13ff, PT ;  /* 0x000013ff0000780c */ /* 0x000fda0003f04070 */
[----:B--2---:R-:W-:Y:S05]  /*00a0*/  @P0 BRA `(.L_x_120) ;  /* 0x0000001800380947 */ /* 0x004fea0003800000 */
[----:B------:R-:W0:Y:S01]  /*00b0*/  S2R R3, SR_TID.X ;  /* 0x0000000000037919 */ /* 0x000e220000002100 */
[----:B------:R-:W-:Y:S01]  /*00c0*/  BSSY.RECONVERGENT B1, `(.L_x_121) ;  /* 0x000000a000017945 */ /* 0x000fe20003800200 */
[----:B------:R-:W-:Y:S02]  /*00d0*/  CS2R R20, SRZ ;  /* 0x0000000000147805 */ /* 0x000fe4000001ff00 */
[----:B0-----:R-:W-:Y:S01]  /*00e0*/  ISETP.GE.U32.AND P0, PT, R3, R0, PT ;  /* 0x000000000300720c */ /* 0x001fe20003f06070 */
[----:B------:R-:W-:-:S12]  /*00f0*/  IMAD.MOV.U32 R19, RZ, RZ, R3 ;  /* 0x000000ffff137224 */ /* 0x000fd800078e0003 */
[----:B------:R-:W-:Y:S05]  /*0100*/  @P0 BRA `(.L_x_122) ;  /* 0x0000000000140947 */ /* 0x000fea0003800000 */
[----:B------:R-:W0:Y:S01]  /*0110*/  LDC.64 R20, c[0x0][0x380] ;  /* 0x0000e000ff147b82 */ /* 0x000e220000000a00 */
[----:B------:R-:W-:-:S04]  /*0120*/  VIADD R5, R3, UR4 ;  /* 0x0000000403057c36 */ /* 0x000fc80008000000 */
[----:B0-----:R-:W-:-:S06]  /*0130*/  IMAD.WIDE.U32 R20, R5, 0x8, R20 ;  /* 0x0000000805147825 */ /* 0x001fcc00078e0014 */
[----:B------:R-:W5:Y:S01]  /*0140*/  LDG.E.64 R20, desc[UR10][R20.64] ;  /* 0x0000000a14147981 */ /* 0x000f62000c1e1b00 */
[----:B------:R-:W-:-:S07]  /*0150*/  VIADD R19, R3, 0x280 ;  /* 0x0000028003137836 */ /* 0x000fce0000000000 */
.L_x_122:
[----:B------:R-:W-:Y:S05]  /*0160*/  BSYNC.RECONVERGENT B1 ;  /* 0x0000000000017941 */ /* 0x000fea0003800200 */
.L_x_121:
[----:B------:R-:W-:Y:S01]  /*0170*/  ISETP.GE.U32.AND P0, PT, R19, R0, PT ;  /* 0x000000001300720c */ /* 0x000fe20003f06070 */
[----:B------:R-:W-:-:S12]  /*0180*/  BSSY.RECONVERGENT B1, `(.L_x_123) ;  /* 0x00000a5000017945 */ /* 0x000fd80003800200 */
[----:B------:R-:W-:Y:S05]  /*0190*/  @P0 BRA `(.L_x_124) ;  /* 0x00000008008c0947 */ /* 0x000fea0003800000 */
[----:B------:R-:W-:Y:S01]  /*01a0*/  LOP3.LUT R5, RZ, R19, RZ, 0x33, !PT ;  /* 0x00000013ff057212 */ /* 0x000fe200078e33ff */
[----:B------:R-:W-:Y:S03]  /*01b0*/  BSSY.RECONVERGENT B2, `(.L_x_125) ;  /* 0x0000053000027945 */ /* 0x000fe60003800200 */
[----:B------:R-:W-:-:S04]  /*01c0*/  IADD3 R5, PT, PT, R4, -UR4, R5 ;  /* 0x8000000404057c10 */ /* 0x000fc8000fffe005 */
[C---:B------:R-:W-:Y:S01]  /*01d0*/  ISETP.GE.U32.AND P0, PT, R5.reuse, 0x2580, PT ;  /* 0x000025800500780c */ /* 0x040fe20003f06070 */
[----:B------:R-:W-:-:S05]  /*01e0*/  IMAD.HI.U32 R4, R5, -0x33333333, RZ ;  /* 0xcccccccd05047827 */ /* 0x000fca00078e00ff */
[----:B------:R-:W-:-:S04]  /*01f0*/  LEA.HI R4, R4, 0x1, RZ, 0x17 ;  /* 0x0000000104047811 */ /* 0x000fc800078fb8ff */
[----:B------:R-:W-:-:S03]  /*0200*/  LOP3.LUT R5, R4, 0xf, RZ, 0xc0, !PT ;  /* 0x0000000f04057812 */ /* 0x000fc600078ec0ff */
[----:B------:R-:W-:Y:S05]  /*0210*/  @!P0 BRA `(.L_x_126) ;  /* 0x0000000400308947 */ /* 0x000fea0003800000 */
[----:B------:R-:W-:Y:S01]  /*0220*/  LOP3.LUT R24, R4, 0xfffff0, RZ, 0xc0, !PT ;  /* 0x00fffff004187812 */ /* 0x000fe200078ec0ff */
[----:B------:R-:W-:Y:S01]  /*0230*/  BSSY.RECONVERGENT B3, `(.L_x_127) ;  /* 0x0000049000037945 */ /* 0x000fe20003800200 */
[C---:B------:R-:W-:Y:S02]  /*0240*/  VIADD R2, R19.reuse, 0x1400 ;  /* 0x0000140013027836 */ /* 0x040fe40000000000 */
[----:B------:R-:W-:Y:S02]  /*0250*/  VIADD R25, R19, UR4 ;  /* 0x0000000413197c36 */ /* 0x000fe40008000000 */
[----:B------:R-:W-:-:S07]  /*0260*/  IMAD.MOV R24, RZ, RZ, -R24 ;  /* 0x000000ffff187224 */ /* 0x000fce00078e0a18 */
.L_x_128:
[----:B------:R-:W0:Y:S02]  /*0270*/  LDC.64 R22, c[0x0][0x380] ;  /* 0x0000e000ff167b82 */ /* 0x000e240000000a00 */
[----:B0-----:R-:W-:-:S06]  /*0280*/  IMAD.WIDE.U32 R18, R25, 0x8, R22 ;  /* 0x0000000819127825 */ /* 0x001fcc00078e0016 */
[----:B------:R-:W2:Y:S01]  /*0290*/  LDG.E.64 R18, desc[UR10][R18.64] ;  /* 0x0000000a12127981 */ /* 0x000ea2000c1e1b00 */
[C---:B------:R-:W-:Y:S02]  /*02a0*/  VIADD R7, R25.reuse, 0x280 ;  /* 0x0000028019077836 */ /* 0x040fe40000000000 */
[----:B------:R-:W-:Y:S02]  /*02b0*/  VIADD R17, R25, 0x500 ;  /* 0x0000050019117836 */ /* 0x000fe40000000000 */
[----:B------:R-:W-:-:S04]  /*02c0*/  IMAD.WIDE.U32 R6, R7, 0x8, R22 ;  /* 0x0000000807067825 */ /* 0x000fc800078e0016 */
[--C-:B------:R-:W-:Y:S02]  /*02d0*/  IMAD.WIDE.U32 R16, R17, 0x8, R22.reuse ;  /* 0x0000000811107825 */ /* 0x100fe400078e0016 */
[----:B------:R-:W3:Y:S02]  /*02e0*/  LDG.E.64 R6, desc[UR10][R6.64] ;  /* 0x0000000a06067981 */ /* 0x000ee4000c1e1b00 */
[C---:B------:R-:W-:Y:S02]  /*02f0*/  VIADD R15, R25.reuse, 0x780 ;  /* 0x00000780190f7836 */ /* 0x040fe40000000000 */
[----:B------:R-:W4:Y:S01]  /*0300*/  LDG.E.64 R16, desc[UR10][R16.64] ;  /* 0x0000000a10107981 */ /* 0x000f22000c1e1b00 */
[----:B------:R-:W-:Y:S02]  /*0310*/  VIADD R13, R25, 0xa00 ;  /* 0x00000a00190d7836 */ /* 0x000fe40000000000 */
[----:B------:R-:W-:-:S04]  /*0320*/  IMAD.WIDE.U32 R14, R15, 0x8, R22 ;  /* 0x000000080f0e7825 */ /* 0x000fc800078e0016 */
[--C-:B------:R-:W-:Y:S02]  /*0330*/  IMAD.WIDE.U32 R12, R13, 0x8, R22.reuse ;  /* 0x000000080d0c7825 */ /* 0x100fe400078e0016 */
[----:B------:R-:W4:Y:S02]  /*0340*/  LDG.E.64 R14, desc[UR10][R14.64] ;  /* 0x0000000a0e0e7981 */ /* 0x000f24000c1e1b00 */
[C---:B------:R-:W-:Y:S02]  /*0350*/  VIADD R11, R25.reuse, 0xc80 ;  /* 0x00000c80190b7836 */ /* 0x040fe40000000000 */
[----:B------:R-:W4:Y:S01]  /*0360*/  LDG.E.64 R12, desc[UR10][R12.64] ;  /* 0x0000000a0c0c7981 */ /* 0x000f22000c1e1b00 */
[----:B------:R-:W-:Y:S02]  /*0370*/  VIADD R9, R25, 0xf00 ;  /* 0x00000f0019097836 */ /* 0x000fe40000000000 */
[----:B------:R-:W-:-:S04]  /*0380*/  IMAD.WIDE.U32 R10, R11, 0x8, R22 ;  /* 0x000000080b0a7825 */ /* 0x000fc800078e0016 */
[----:B------:R-:W-:Y:S02]  /*0390*/  IMAD.WIDE.U32 R8, R9, 0x8, R22 ;  /* 0x0000000809087825 */ /* 0x000fe400078e0016 */
[----:B------:R-:W4:Y:S04]  /*03a0*/  LDG.E.64 R10, desc[UR10][R10.64] ;  /* 0x0000000a0a0a7981 */ /* 0x000f28000c1e1b00 */
[----:B------:R-:W4:Y:S01]  /*03b0*/  LDG.E.64 R8, desc[UR10][R8.64] ;  /* 0x0000000a08087981 */ /* 0x000f22000c1e1b00 */
[----:B--2--5:R-:W-:Y:S01]  /*03c0*/  DADD R18, R18, R20 ;  /* 0x0000000012127229 */ /* 0x024fe20000000014 */
[----:B------:R-:W-:-:S04]  /*03d0*/  VIADD R21, R25, 0x1180 ;  /* 0x0000118019157836 */ /* 0x000fc80000000000 */
[----:B------:R-:W-:-:S06]  /*03e0*/  IMAD.WIDE.U32 R20, R21, 0x8, R22 ;  /* 0x0000000815147825 */ /* 0x000fcc00078e0016 */
[----:B------:R-:W2:Y:S01]  /*03f0*/  LDG.E.64 R20, desc[UR10][R20.64] ;  /* 0x0000000a14147981 */ /* 0x000ea2000c1e1b00 */
[----:B---3--:R-:W-:Y:S01]  /*0400*/  DADD R18, R18, R6 ;  /* 0x0000000012127229 */ /* 0x008fe20000000006 */
[----:B------:R-:W-:-:S04]  /*0410*/  VIADD R7, R25, 0x1400 ;  /* 0x0000140019077836 */ /* 0x000fc80000000000 */
[----:B------:R-:W-:-:S03]  /*0420*/  IMAD.WIDE.U32 R6, R7, 0x8, R22 ;  /* 0x0000000807067825 */ /* 0x000fc600078e0016 */
[----:B----4-:R-:W-:Y:S01]  /*0430*/  DADD R16, R18, R16 ;  /* 0x0000000012107229 */ /* 0x010fe20000000010 */
[----:B------:R-:W-:Y:S02]  /*0440*/  VIADD R19, R25, 0x1680 ;  /* 0x0000168019137836 */ /* 0x000fe40000000000 */
[----:B------:R-:W3:Y:S02]  /*0450*/  LDG.E.64 R6, desc[UR10][R6.64] ;  /* 0x0000000a06067981 */ /* 0x000ee4000c1e1b00 */
[----:B------:R-:W-:-:S03]  /*0460*/  IMAD.WIDE.U32 R18, R19, 0x8, R22 ;  /* 0x0000000813127825 */ /* 0x000fc600078e0016 */
[----:B------:R-:W-:Y:S01]  /*0470*/  DADD R14, R16, R14 ;  /* 0x00000000100e7229 */ /* 0x000fe2000000000e */
[----:B------:R-:W-:Y:S02]  /*0480*/  VIADD R17, R25, 0x1900 ;  /* 0x0000190019117836 */ /* 0x000fe40000000000 */
[----:B------:R-:W4:Y:S02]  /*0490*/  LDG.E.64 R18, desc[UR10][R18.64] ;  /* 0x0000000a12127981 */ /* 0x000f24000c1e1b00 */
        /* <DEDUP_REMOVED lines=12> */
[----:B------:R-:W-:-:S06]  /*0560*/  IMAD.WIDE.U32 R10, R11, 0x8, R22 ;  /* 0x000000080b0a7825 */ /* 0x000fcc00078e0016 */
[----:B------:R-:W4:Y:S01]  /*0570*/  LDG.E.64 R10, desc[UR10][R10.64] ;  /* 0x0000000a0a0a7981 */ /* 0x000f22000c1e1b00 */
[C---:B------:R-:W-:Y:S01]  /*0580*/  VIADD R27, R25.reuse, 0x2580 ;  /* 0x00002580191b7836 */ /* 0x040fe20000000000 */
[----:B--2---:R-:W-:Y:S01]  /*0590*/  DADD R20, R8, R20 ;  /* 0x0000000008147229 */ /* 0x004fe20000000014 */
[----:B------:R-:W-:-:S04]  /*05a0*/  VIADD R9, R25, 0x2300 ;  /* 0x0000230019097836 */ /* 0x000fc80000000000 */
[----:B------:R-:W-:-:S04]  /*05b0*/  IMAD.WIDE.U32 R8, R9, 0x8, R22 ;  /* 0x0000000809087825 */ /* 0x000fc800078e0016 */
[----:B------:R-:W-:Y:S02]  /*05c0*/  IMAD.WIDE.U32 R22, R27, 0x8, R22 ;  /* 0x000000081b167825 */ /* 0x000fe400078e0016 */
[----:B------:R-:W2:Y:S04]  /*05d0*/  LDG.E.64 R8, desc[UR10][R8.64] ;  /* 0x0000000a08087981 */ /* 0x000ea8000c1e1b00 */
[----:B------:R-:W2:Y:S01]  /*05e0*/  LDG.E.64 R22, desc[UR10][R22.64] ;  /* 0x0000000a16167981 */ /* 0x000ea2000c1e1b00 */
[----:B---3--:R-:W-:-:S08]  /*05f0*/  DADD R6, R20, R6 ;  /* 0x0000000014067229 */ /* 0x008fd00000000006 */
[----:B----4-:R-:W-:-:S08]  /*0600*/  DADD R6, R6, R18 ;  /* 0x0000000006067229 */ /* 0x010fd00000000012 */
[----:B------:R-:W-:-:S08]  /*0610*/  DADD R6, R6, R16 ;  /* 0x0000000006067229 */ /* 0x000fd00000000010 */
[----:B------:R-:W-:Y:S01]  /*0620*/  DADD R6, R6, R14 ;  /* 0x0000000006067229 */ /* 0x000fe2000000000e */
[----:B------:R-:W-:-:S07]  /*0630*/  VIADD R24, R24, 0x10 ;  /* 0x0000001018187836 */ /* 0x000fce0000000000 */
[----:B------:R-:W-:Y:S01]  /*0640*/  DADD R6, R6, R12 ;  /* 0x0000000006067229 */ /* 0x000fe2000000000c */
[----:B------:R-:W-:-:S07]  /*0650*/  ISETP.NE.AND P0, PT, R24, RZ, PT ;  /* 0x000000ff1800720c */ /* 0x000fce0003f05270 */
[----:B------:R-:W-:Y:S01]  /*0660*/  DADD R6, R6, R10 ;  /* 0x0000000006067229 */ /* 0x000fe2000000000a */
[----:B------:R-:W-:Y:S02]  /*0670*/  VIADD R2, R2, 0x2800 ;  /* 0x0000280002027836 */ /* 0x000fe40000000000 */
[----:B------:R-:W-:-:S05]  /*0680*/  VIADD R25, R25, 0x2800 ;  /* 0x0000280019197836 */ /* 0x000fca0000000000 */
[----:B--2---:R-:W-:-:S08]  /*0690*/  DADD R6, R6, R8 ;  /* 0x0000000006067229 */ /* 0x004fd00000000008 */
[----:B------:R-:W-:Y:S01]  /*06a0*/  DADD R20, R6, R22 ;  /* 0x0000000006147229 */ /* 0x000fe20000000016 */
[----:B------:R-:W-:Y:S10]  /*06b0*/  @P0 BRA `(.L_x_128) ;  /* 0xfffffff800ec0947 */ /* 0x000ff4000383ffff */
[----:B------:R-:W-:Y:S05]  /*06c0*/  BSYNC.RECONVERGENT B3 ;  /* 0x0000000000037941 */ /* 0x000fea0003800200 */
.L_x_127:
[----:B------:R-:W-:-:S07]  /*06d0*/  VIADD R19, R2, 0xffffec00 ;  /* 0xffffec0002137836 */ /* 0x000fce0000000000 */
.L_x_126:
[----:B------:R-:W-:Y:S05]  /*06e0*/  BSYNC.RECONVERGENT B2 ;  /* 0x0000000000027941 */ /* 0x000fea0003800200 */
.L_x_125:
[----:B------:R-:W-:-:S13]  /*06f0*/  ISETP.NE.AND P0, PT, R5, RZ, PT ;  /* 0x000000ff0500720c */ /* 0x000fda0003f05270 */
[----:B------:R-:W-:Y:S05]  /*0700*/  @!P0 BRA `(.L_x_124) ;  /* 0x0000000400308947 */ /* 0x000fea0003800000 */
[----:B------:R-:W-:Y:S01]  /*0710*/  ISETP.GE.U32.AND P0, PT, R5, 0x8, PT ;  /* 0x000000080500780c */ /* 0x000fe20003f06070 */
[----:B------:R-:W-:Y:S01]  /*0720*/  BSSY.RECONVERGENT B2, `(.L_x_129) ;  /* 0x0000026000027945 */ /* 0x000fe20003800200 */
[----:B------:R-:W-:-:S04]  /*0730*/  LOP3.LUT R2, R4, 0x7, RZ, 0xc0, !PT ;  /* 0x0000000704027812 */ /* 0x000fc800078ec0ff */
[----:B------:R-:W-:-:S07]  /*0740*/  ISETP.NE.AND P1, PT, R2, RZ, PT ;  /* 0x000000ff0200720c */ /* 0x000fce0003f25270 */
[----:B------:R-:W-:Y:S06]  /*0750*/  @!P0 BRA `(.L_x_130) ;  /* 0x0000000000888947 */ /* 0x000fec0003800000 */
[----:B------:R-:W0:Y:S01]  /*0760*/  LDC.64 R22, c[0x0][0x380] ;  /* 0x0000e000ff167b82 */ /* 0x000e220000000a00 */
[----:B------:R-:W-:-:S04]  /*0770*/  VIADD R5, R19, UR4 ;  /* 0x0000000413057c36 */ /* 0x000fc80008000000 */
[C---:B------:R-:W-:Y:S02]  /*0780*/  VIADD R15, R5.reuse, 0x280 ;  /* 0x00000280050f7836 */ /* 0x040fe40000000000 */
[C---:B------:R-:W-:Y:S02]  /*0790*/  VIADD R13, R5.reuse, 0x500 ;  /* 0x00000500050d7836 */ /* 0x040fe40000000000 */
[----:B0-----:R-:W-:-:S04]  /*07a0*/  IMAD.WIDE.U32 R16, R5, 0x8, R22 ;  /* 0x0000000805107825 */ /* 0x001fc800078e0016 */
[--C-:B------:R-:W-:Y:S02]  /*07b0*/  IMAD.WIDE.U32 R14, R15, 0x8, R22.reuse ;  /* 0x000000080f0e7825 */ /* 0x100fe400078e0016 */
[----:B------:R-:W2:Y:S02]  /*07c0*/  LDG.E.64 R16, desc[UR10][R16.64] ;  /* 0x0000000a10107981 */ /* 0x000ea4000c1e1b00 */
[----:B------:R-:W-:Y:S02]  /*07d0*/  IMAD.WIDE.U32 R12, R13, 0x8, R22 ;  /* 0x000000080d0c7825 */ /* 0x000fe400078e0016 */
[----:B------:R-:W3:Y:S02]  /*07e0*/  LDG.E.64 R14, desc[UR10][R14.64] ;  /* 0x0000000a0e0e7981 */ /* 0x000ee4000c1e1b00 */
[C---:B------:R-:W-:Y:S02]  /*07f0*/  VIADD R11, R5.reuse, 0x780 ;  /* 0x00000780050b7836 */ /* 0x040fe40000000000 */
[----:B------:R-:W4:Y:S01]  /*0800*/  LDG.E.64 R12, desc[UR10][R12.64] ;  /* 0x0000000a0c0c7981 */ /* 0x000f22000c1e1b00 */
[----:B------:R-:W-:-:S02]  /*0810*/  VIADD R9, R5, 0xa00 ;  /* 0x00000a0005097836 */ /* 0x000fc40000000000 */
[----:B------:R-:W-:-:S04]  /*0820*/  IMAD.WIDE.U32 R10, R11, 0x8, R22 ;  /* 0x000000080b0a7825 */ /* 0x000fc800078e0016 */
[--C-:B------:R-:W-:Y:S02]  /*0830*/  IMAD.WIDE.U32 R8, R9, 0x8, R22.reuse ;  /* 0x0000000809087825 */ /* 0x100fe400078e0016 */
[----:B------:R-:W4:Y:S02]  /*0840*/  LDG.E.64 R10, desc[UR10][R10.64] ;  /* 0x0000000a0a0a7981 */ /* 0x000f24000c1e1b00 */
[C---:B------:R-:W-:Y:S02]  /*0850*/  VIADD R7, R5.reuse, 0xc80 ;  /* 0x00000c8005077836 */ /* 0x040fe40000000000 */
[----:B------:R-:W4:Y:S01]  /*0860*/  LDG.E.64 R8, desc[UR10][R8.64] ;  /* 0x0000000a08087981 */ /* 0x000f22000c1e1b00 */
[----:B------:R-:W-:Y:S02]  /*0870*/  VIADD R25, R5, 0xf00 ;  /* 0x00000f0005197836 */ /* 0x000fe40000000000 */
[----:B------:R-:W-:-:S04]  /*0880*/  IMAD.WIDE.U32 R6, R7, 0x8, R22 ;  /* 0x0000000807067825 */ /* 0x000fc800078e0016 */
[--C-:B------:R-:W-:Y:S02]  /*0890*/  IMAD.WIDE.U32 R24, R25, 0x8, R22.reuse ;  /* 0x0000000819187825 */ /* 0x100fe400078e0016 */
[----:B------:R-:W4:Y:S02]  /*08a0*/  LDG.E.64 R6, desc[UR10][R6.64] ;  /* 0x0000000a06067981 */ /* 0x000f24000c1e1b00 */
[----:B------:R-:W-:Y:S02]  /*08b0*/  VIADD R5, R5, 0x1180 ;  /* 0x0000118005057836 */ /* 0x000fe40000000000 */
[----:B------:R-:W4:Y:S02]  /*08c0*/  LDG.E.64 R24, desc[UR10][R24.64] ;  /* 0x0000000a18187981 */ /* 0x000f24000c1e1b00 */
[----:B------:R-:W-:-:S06]  /*08d0*/  IMAD.WIDE.U32 R22, R5, 0x8, R22 ;  /* 0x0000000805167825 */ /* 0x000fcc00078e0016 */
        /* <DEDUP_REMOVED lines=10> */
.L_x_130:
[----:B------:R-:W-:Y:S05]  /*0980*/  BSYNC.RECONVERGENT B2 ;  /* 0x0000000000027941 */ /* 0x000fea0003800200 */
.L_x_129:
        /* <DEDUP_REMOVED lines=13> */
[--C-:B------:R-:W-:Y:S02]  /*0a60*/  IMAD.WIDE.U32 R12, R13, 0x8, R8.reuse ;  /* 0x000000080d0c7825 */ /* 0x100fe400078e0008 */
[----:B------:R-:W3:Y:S02]  /*0a70*/  LDG.E.64 R10, desc[UR10][R10.64] ;  /* 0x0000000a0a0a7981 */ /* 0x000ee4000c1e1b00 */
        /* <DEDUP_REMOVED lines=8> */
[----:B------:R-:W-:-:S11]  /*0b00*/  DADD R20, R20, R8 ;  /* 0x0000000014147229 */ /* 0x000fd60000000008 */
.L_x_132:
[----:B------:R-:W-:Y:S05]  /*0b10*/  BSYNC.RECONVERGENT B2 ;  /* 0x0000000000027941 */ /* 0x000fea0003800200 */
.L_x_131:
[----:B------:R-:W-:Y:S05]  /*0b20*/  @!P1 BRA `(.L_x_124) ;  /* 0x0000000000289947 */ /* 0x000fea0003800000 */
[----:B------:R-:W0:Y:S01]  /*0b30*/  LDC.64 R6, c[0x0][0x380] ;  /* 0x0000e000ff067b82 */ /* 0x000e220000000a00 */
[----:B------:R-:W-:Y:S02]  /*0b40*/  VIADD R9, R19, UR4 ;  /* 0x0000000413097c36 */ /* 0x000fe40008000000 */
[----:B------:R-:W-:-:S07]  /*0b50*/  IMAD.MOV R2, RZ, RZ, -R4 ;  /* 0x000000ffff027224 */ /* 0x000fce00078e0a04 */
.L_x_133:
[----:B0-----:R-:W-:-:S06]  /*0b60*/  IMAD.WIDE.U32 R4, R9, 0x8, R6 ;  /* 0x0000000809047825 */ /* 0x001fcc00078e0006 */
[----:B------:R-:W2:Y:S01]  /*0b70*/  LDG.E.64 R4, desc[UR10][R4.64] ;  /* 0x0000000a04047981 */ /* 0x000ea2000c1e1b00 */
[----:B------:R-:W-:Y:S02]  /*0b80*/  VIADD R2, R2, 0x1 ;  /* 0x0000000102027836 */ /* 0x000fe40000000000 */
[----:B------:R-:W-:-:S03]  /*0b90*/  VIADD R9, R9, 0x280 ;  /* 0x0000028009097836 */ /* 0x000fc60000000000 */
[----:B------:R-:W-:Y:S01]  /*0ba0*/  ISETP.NE.AND P0, PT, R2, RZ, PT ;  /* 0x000000ff0200720c */ /* 0x000fe20003f05270 */
[----:B--2--5:R-:W-:-:S12]  /*0bb0*/  DADD R20, R4, R20 ;  /* 0x0000000004147229 */ /* 0x024fd80000000014 */
[----:B------:R-:W-:Y:S05]  /*0bc0*/  @P0 BRA `(.L_x_133) ;  /* 0xfffffffc00e40947 */ /* 0x000fea000383ffff */
.L_x_124:
[----:B------:R-:W-:Y:S05]  /*0bd0*/  BSYNC.RECONVERGENT B1 ;  /* 0x0000000000017941 */ /* 0x000fea0003800200 */
.L_x_123:
[----:B------:R-:W-:-:S13]  /*0be0*/  ISETP.GE.U32.AND P0, PT, R0, 0x280, PT ;  /* 0x000002800000780c */ /* 0x000fda0003f06070 */
        /* <DEDUP_REMOVED lines=50> */
[----:B------:R-:W1:Y:S05]  /*0f10*/  LDS.128 R4, [UR4+0x50] ;  /* 0x00005004ff047984 */ /* 0x000e6a0008000c00 */
[----:B------:R-:W-:-:S08]  /*0f20*/  DADD R16, R16, R18 ;  /* 0x0000000010107229 */ /* 0x000fd00000000012 */
[----:B--2---:R-:W-:-:S08]  /*0f30*/  DADD R12, R16, R12 ;  /* 0x00000000100c7229 */ /* 0x004fd0000000000c */
[----:B------:R-:W-:Y:S02]  /*0f40*/  DADD R2, R12, R14 ;  /* 0x000000000c027229 */ /* 0x000fe4000000000e */
[----:B------:R-:W2:Y:S06]  /*0f50*/  LDS.128 R12, [UR4+0x60] ;  /* 0x00006004ff0c7984 */ /* 0x000eac0008000c00 */
[----:B0-----:R-:W-:-:S08]  /*0f60*/  DADD R2, R2, R8 ;  /* 0x0000000002027229 */ /* 0x001fd00000000008 */
[----:B------:R-:W-:Y:S01]  /*0f70*/  DADD R2, R2, R10 ;  /* 0x0000000002027229 */ /* 0x000fe2000000000a */
[----:B------:R-:W0:Y:S07]  /*0f80*/  LDS.128 R8, [UR4+0x70] ;  /* 0x00007004ff087984 */ /* 0x000e2e0008000c00 */
        /* <DEDUP_REMOVED lines=16> */
[----:B-1----:R-:W-:Y:S01]  /*1090*/  DADD R4, R2, R4 ;  /* 0x0000000002047229 */ /* 0x002fe20000000004 */
[----:B------:R-:W-:Y:S10]  /*10a0*/  BRA `(.L_x_135) ;  /* 0x0000001c00307947 */ /* 0x000ff40003800000 */
.L_x_134:
[----:B------:R-:W-:-:S04]  /*10b0*/  LOP3.LUT R2, R3, 0x3e0, RZ, 0xc0, !PT ;  /* 0x000003e003027812 */ /* 0x000fc800078ec0ff */
[----:B------:R-:W-:Y:S01]  /*10c0*/  LOP3.LUT R7, RZ, R2, RZ, 0x33, !PT ;  /* 0x00000002ff077212 */ /* 0x000fe200078e33ff */
[----:B------:R-:W-:Y:S02]  /*10d0*/  VIADD R5, R2, 0x20 ;  /* 0x0000002002057836 */ /* 0x000fe40000000000 */
[----:B------:R-:W0:Y:S02]  /*10e0*/  S2R R2, SR_LANEID ;  /* 0x0000000000027919 */ /* 0x000e240000000000 */
[----:B------:R-:W-:Y:S01]  /*10f0*/  IMAD.IADD R7, R0, 0x1, R7 ;  /* 0x0000000100077824 */ /* 0x000fe200078e0207 */
[----:B------:R-:W-:-:S04]  /*1100*/  ISETP.GT.U32.AND P0, PT, R5, R0, PT ;  /* 0x000000000500720c */ /* 0x000fc80003f04070 */
[----:B------:R-:W-:-:S05]  /*1110*/  SEL R7, R7, 0x1f, P0 ;  /* 0x0000001f07077807 */ /* 0x000fca0000000000 */
[----:B-----5:R-:W-:Y:S04]  /*1120*/  SHFL.DOWN PT, R4, R20, 0x1, R7 ;  /* 0x0820000014047989 */ /* 0x020fe800000e0007 */
[----:B------:R-:W1:Y:S01]  /*1130*/  SHFL.DOWN PT, R5, R21, 0x1, R7 ;  /* 0x0820000015057989 */ /* 0x000e6200000e0007 */
[C---:B0-----:R-:W-:Y:S01]  /*1140*/  ISETP.GE.AND P0, PT, R2.reuse, R7, PT ;  /* 0x000000070200720c */ /* 0x041fe20003f06270 */
[----:B------:R-:W-:Y:S01]  /*1150*/  VIADD R6, R2, 0x2 ;  /* 0x0000000202067836 */ /* 0x000fe20000000000 */
[----:B-1----:R-:W-:-:S10]  /*1160*/  DADD R4, R4, R20 ;  /* 0x0000000004047229 */ /* 0x002fd40000000014 */
        /* <DEDUP_REMOVED lines=11> */
[----:B------:R-:W-:-:S03]  /*1220*/  VIADD R6, R2, 0x8 ;  /* 0x0000000802067836 */ /* 0x000fc60000000000 */
[----:B------:R-:W0:Y:S02]  /*1230*/  SHFL.DOWN PT, R5, R11, 0x4, R7 ;  /* 0x088000000b057989 */ /* 0x000e2400000e0007 */
[----:B------:R-:W-:Y:S01]  /*1240*/  ISETP.GT.AND P1, PT, R6, R7, PT ;  /* 0x000000070600720c */ /* 0x000fe20003f24270 */
[----:B0-----:R-:W-:-:S10]  /*1250*/  DADD R4, R4, R10 ;  /* 0x0000000004047229 */ /* 0x001fd4000000000a */
[----:B------:R-:W-:Y:S02]  /*1260*/  FSEL R8, R10, R4, P0 ;  /* 0x000000040a087208 */ /* 0x000fe40000000000 */
[----:B------:R-:W-:Y:S02]  /*1270*/  FSEL R9, R11, R5, P0 ;  /* 0x000000050b097208 */ /* 0x000fe40000000000 */
[C---:B------:R-:W-:Y:S01]  /*1280*/  ISETP.NE.AND P0, PT, R2.reuse, RZ, PT ;  /* 0x000000ff0200720c */ /* 0x040fe20003f05270 */
[----:B------:R-:W-:Y:S01]  /*1290*/  SHFL.DOWN PT, R4, R8, 0x8, R7 ;  /* 0x0900000008047989 */ /* 0x000fe200000e0007 */
[----:B------:R-:W-:-:S03]  /*12a0*/  VIADD R2, R2, 0x10 ;  /* 0x0000001002027836 */ /* 0x000fc60000000000 */
[----:B------:R-:W0:Y:S08]  /*12b0*/  SHFL.DOWN PT, R5, R9, 0x8, R7 ;  /* 0x0900000009057989 */ /* 0x000e3000000e0007 */
[----:B------:R-:W1:Y:S01]  /*12c0*/  @!P0 S2R R13, SR_CgaCtaId ;  /* 0x00000000000d8919 */ /* 0x000e620000008800 */
[----:B------:R-:W-:-:S04]  /*12d0*/  @!P0 SHF.R.U32.HI R6, RZ, 0x2, R3 ;  /* 0x00000002ff068819 */ /* 0x000fc80000011603 */
[----:B------:R-:W-:Y:S01]  /*12e0*/  @!P0 LOP3.LUT R6, R6, 0xf8, RZ, 0xc0, !PT ;  /* 0x000000f806068812 */ /* 0x000fe200078ec0ff */
        /* <DEDUP_REMOVED lines=18> */
[----:B------:R-:W-:Y:S01]  /*1410*/  ISETP.GT.U32.AND P1, PT, R0, 0x20, PT ;  /* 0x000000200000780c */ /* 0x000fe20003f24070 */
[----:B0-----:R-:W-:-:S09]  /*1420*/  ULEA UR4, UR5, UR4, 0x18 ;  /* 0x0000000405047291 */ /* 0x001fd2000f8ec0ff */
[----:B------:R-:W0:Y:S04]  /*1430*/  LDS.128 R12, [UR4+0x20] ;  /* 0x00002004ff0c7984 */ /* 0x000e280008000c00 */
[----:B------:R-:W1:Y:S01]  /*1440*/  LDS.128 R8, [UR4+0x30] ;  /* 0x00003004ff087984 */ /* 0x000e620008000c00 */
[----:B0-----:R-:W-:-:S10]  /*1450*/  DADD R12, R4, R12 ;  /* 0x00000000040c7229 */ /* 0x001fd4000000000c */
[----:B------:R-:W-:Y:S02]  /*1460*/  FSEL R2, R12, R4, P1 ;  /* 0x000000040c027208 */ /* 0x000fe40000800000 */
[----:B------:R-:W-:Y:S02]  /*1470*/  FSEL R3, R13, R5, P1 ;  /* 0x000000050d037208 */ /* 0x000fe40000800000 */
[----:B------:R-:W-:Y:S01]  /*1480*/  ISETP.GT.U32.AND P1, PT, R0, 0x40, PT ;  /* 0x000000400000780c */ /* 0x000fe20003f24070 */
[----:B------:R-:W0:Y:S03]  /*1490*/  LDS.128 R4, [UR4+0x40] ;  /* 0x00004004ff047984 */ /* 0x000e260008000c00 */
[----:B------:R-:W-:-:S10]  /*14a0*/  DADD R14, R2, R14 ;  /* 0x00000000020e7229 */ /* 0x000fd4000000000e */
[----:B------:R-:W-:Y:S02]  /*14b0*/  FSEL R2, R14, R2, P1 ;  /* 0x000000020e027208 */ /* 0x000fe40000800000 */
[----:B------:R-:W-:Y:S02]  /*14c0*/  FSEL R3, R15, R3, P1 ;  /* 0x000000030f037208 */ /* 0x000fe40000800000 */
[----:B------:R-:W-:-:S04]  /*14d0*/  ISETP.GT.U32.AND P1, PT, R0, 0x60, PT ;  /* 0x000000600000780c */ /* 0x000fc80003f24070 */
[----:B-1----:R-:W-:-:S10]  /*14e0*/  DADD R8, R8, R2 ;  /* 0x0000000008087229 */ /* 0x002fd40000000002 */
[----:B------:R-:W-:Y:S02]  /*14f0*/  FSEL R2, R8, R2, P1 ;  /* 0x0000000208027208 */ /* 0x000fe40000800000 */
[----:B------:R-:W-:Y:S02]  /*1500*/  FSEL R3, R9, R3, P1 ;  /* 0x0000000309037208 */ /* 0x000fe40000800000 */
[----:B------:R-:W-:-:S04]  /*1510*/  ISETP.GT.U32.AND P1, PT, R0, 0x80, PT ;  /* 0x000000800000780c */ /* 0x000fc80003f24070 */
[----:B------:R-:W-:-:S10]  /*1520*/  DADD R10, R2, R10 ;  /* 0x00000000020a7229 */ /* 0x000fd4000000000a */
[----:B------:R-:W-:Y:S02]  /*1530*/  FSEL R2, R10, R2, P1 ;  /* 0x000000020a027208 */ /* 0x000fe40000800000 */
[----:B------:R-:W-:Y:S02]  /*1540*/  FSEL R3, R11, R3, P1 ;  /* 0x000000030b037208 */ /* 0x000fe40000800000 */
[----:B------:R-:W1:Y:S01]  /*1550*/  LDS.128 R8, [UR4+0x50] ;  /* 0x00005004ff087984 */ /* 0x000e620008000c00 */
[----:B------:R-:W-:-:S03]  /*1560*/  ISETP.GT.U32.AND P1, PT, R0, 0xa0, PT ;  /* 0x000000a00000780c */ /* 0x000fc60003f24070 */
[----:B0-----:R-:W-:-:S10]  /*1570*/  DADD R4, R4, R2 ;  /* 0x0000000004047229 */ /* 0x001fd40000000002 */
[----:B------:R-:W-:Y:S02]  /*1580*/  FSEL R2, R4, R2, P1 ;  /* 0x0000000204027208 */ /* 0x000fe40000800000 */
[----:B------:R-:W-:Y:S02]  /*1590*/  FSEL R3, R5, R3, P1 ;  /* 0x0000000305037208 */ /* 0x000fe40000800000 */
[----:B------:R-:W-:-:S04]  /*15a0*/  ISETP.GT.U32.AND P1, PT, R0, 0xc0, PT ;  /* 0x000000c00000780c */ /* 0x000fc80003f24070 */
[----:B------:R-:W-:-:S10]  /*15b0*/  DADD R6, R2, R6 ;  /* 0x0000000002067229 */ /* 0x000fd40000000006 */
[----:B------:R-:W-:Y:S02]  /*15c0*/  FSEL R2, R6, R2, P1 ;  /* 0x0000000206027208 */ /* 0x000fe40000800000 */
[----:B------:R-:W-:Y:S02]  /*15d0*/  FSEL R3, R7, R3, P1 ;  /* 0x0000000307037208 */ /* 0x000fe40000800000 */
[----:B------:R-:W0:Y:S01]  /*15e0*/  LDS.128 R4, [UR4+0x60] ;  /* 0x00006004ff047984 */ /* 0x000e220008000c00 */
[----:B------:R-:W-:-:S03]  /*15f0*/  ISETP.GT.U32.AND P1, PT, R0, 0xe0, PT ;  /* 0x000000e00000780c */ /* 0x000fc60003f24070 */
        /* <DEDUP_REMOVED lines=43> */
[----:B------:R-:W1:Y:S01]  /*18b0*/  LDS.64 R2, [UR4+0xb0] ;  /* 0x0000b004ff027984 */ /* 0x000e620008000a00 */
        /* <DEDUP_REMOVED lines=8> */
[----:B------:R-:W-:-:S04]  /*1940*/  ISETP.GT.U32.AND P1, PT, R0, 0x260, PT ;  /* 0x000002600000780c */ /* 0x000fc80003f24070 */
[----:B-1----:R-:W-:-:S10]  /*1950*/  DADD R2, R2, R4 ;  /* 0x0000000002027229 */ /* 0x002fd40000000004 */
[----:B------:R-:W-:Y:S02]  /*1960*/  FSEL R4, R2, R4, P1 ;  /* 0x0000000402047208 */ /* 0x000fe40000800000 */
[----:B------:R-:W-:Y:S01]  /*1970*/  FSEL R5, R3, R5, P1 ;  /* 0x0000000503057208 */ /* 0x000fe20000800000 */
[----:B------:R-:W-:Y:S06]  /*1980*/  BRA `(.L_x_135) ;  /* 0x0000001000f87947 */ /* 0x000fec0003800000 */
.L_x_120:
[----:B------:R-:W0:Y:S01]  /*1990*/  S2R R5, SR_TID.X ;  /* 0x0000000000057919 */ /* 0x000e220000002100 */
[----:B------:R-:W1:Y:S02]  /*19a0*/  LDCU.64 UR6, c[0x0][0x380] ;  /* 0x00007000ff0677ac */ /* 0x000e640008000a00 */
[----:B-1----:R-:W-:Y:S02]  /*19b0*/  IMAD.U32 R6, RZ, RZ, UR6 ;  /* 0x00000006ff067e24 */ /* 0x002fe4000f8e00ff */
[----:B------:R-:W-:Y:S01]  /*19c0*/  IMAD.U32 R7, RZ, RZ, UR7 ;  /* 0x00000007ff077e24 */ /* 0x000fe2000f8e00ff */
[----:B0-----:R-:W-:-:S05]  /*19d0*/  IADD3 R21, PT, PT, R5, UR4, RZ ;  /* 0x0000000405157c10 */ /* 0x001fca000fffe0ff */
[----:B------:R-:W-:-:S05]  /*19e0*/  IMAD.WIDE.U32 R20, R21, 0x8, R6 ;  /* 0x0000000815147825 */ /* 0x000fca00078e0006 */
[----:B------:R-:W2:Y:S04]  /*19f0*/  LDG.E.64 R14, desc[UR10][R20.64] ;  /* 0x0000000a140e7981 */ /* 0x000ea8000c1e1b00 */
[----:B------:R-:W2:Y:S04]  /*1a00*/  LDG.E.64 R16, desc[UR10][R20.64+0x1400] ;  /* 0x0014000a14107981 */ /* 0x000ea8000c1e1b00 */
[----:B------:R-:W3:Y:S04]  /*1a10*/  LDG.E.64 R18, desc[UR10][R20.64+0x2800] ;  /* 0x0028000a14127981 */ /* 0x000ee8000c1e1b00 */
[----:B------:R-:W4:Y:S04]  /*1a20*/  LDG.E.64 R12, desc[UR10][R20.64+0x3c00] ;  /* 0x003c000a140c7981 */ /* 0x000f28000c1e1b00 */
[----:B------:R-:W5:Y:S04]  /*1a30*/  LDG.E.64 R10, desc[UR10][R20.64+0x5000] ;  /* 0x0050000a140a7981 */ /* 0x000f68000c1e1b00 */
[----:B------:R-:W5:Y:S04]  /*1a40*/  LDG.E.64 R8, desc[UR10][R20.64+0x6400] ;  /* 0x0064000a14087981 */ /* 0x000f68000c1e1b00 */
[----:B------:R-:W5:Y:S04]  /*1a50*/  LDG.E.64 R2, desc[UR10][R20.64+0x7800] ;  /* 0x0078000a14027981 */ /* 0x000f68000c1e1b00 */
[----:B------:R-:W5:Y:S01]  /*1a60*/  LDG.E.64 R28, desc[UR10][R20.64+0x8c00] ;  /* 0x008c000a141c7981 */ /* 0x000f62000c1e1b00 */
[----:B------:R-:W-:Y:S01]  /*1a70*/  ISETP.GE.U32.AND P0, PT, R0, UR8, PT ;  /* 0x0000000800007c0c */ /* 0x000fe2000bf06070 */
[----:B--2---:R-:W-:-:S08]  /*1a80*/  DADD R14, R14, R16 ;  /* 0x000000000e0e7229 */ /* 0x004fd00000000010 */
[----:B---3--:R-:W-:-:S08]  /*1a90*/  DADD R14, R18, R14 ;  /* 0x00000000120e7229 */ /* 0x008fd0000000000e */
[----:B----4-:R-:W-:-:S08]  /*1aa0*/  DADD R12, R12, R14 ;  /* 0x000000000c0c7229 */ /* 0x010fd0000000000e */
[----:B-----5:R-:W-:-:S08]  /*1ab0*/  DADD R10, R10, R12 ;  /* 0x000000000a0a7229 */ /* 0x020fd0000000000c */
[----:B------:R-:W-:-:S08]  /*1ac0*/  DADD R8, R8, R10 ;  /* 0x0000000008087229 */ /* 0x000fd0000000000a */
[----:B------:R-:W-:-:S08]  /*1ad0*/  DADD R2, R2, R8 ;  /* 0x0000000002027229 */ /* 0x000fd00000000008 */
[----:B------:R-:W-:Y:S01]  /*1ae0*/  DADD R28, R28, R2 ;  /* 0x000000001c1c7229 */ /* 0x000fe20000000002 */
[----:B------:R-:W-:Y:S10]  /*1af0*/  @!P0 BRA `(.L_x_136) ;  /* 0x0000000c00708947 */ /* 0x000ff40003800000 */
[----:B------:R-:W-:Y:S01]  /*1b00*/  UIMAD UR12, UR13, 0x1400, UR4 ;  /* 0x000014000d0c78a4 */ /* 0x000fe2000f8e0204 */
[----:B------:R-:W-:Y:S01]  /*1b10*/  VIADD R0, R4, 0xffffec00 ;  /* 0xffffec0004007836 */ /* 0x000fe20000000000 */
[----:B------:R-:W-:Y:S01]  /*1b20*/  UIADD3 UR5, UPT, UPT, UR9, UR13, URZ ;  /* 0x0000000d09057290 */ /* 0x000fe2000fffe0ff */
[----:B------:R-:W-:-:S03]  /*1b30*/  LOP3.LUT R3, RZ, R5, RZ, 0x33, !PT ;  /* 0x00000005ff037212 */ /* 0x000fc600078e33ff */
[----:B------:R-:W-:Y:S01]  /*1b40*/  ISETP.LT.U32.AND P0, PT, R0, UR12, PT ;  /* 0x0000000c00007c0c */ /* 0x000fe2000bf01070 */
[----:B------:R-:W-:Y:S01]  /*1b50*/  UIMAD UR5, UR5, 0x1400, URZ ;  /* 0x00001400050578a4 */ /* 0x000fe2000f8e02ff */
[----:B------:R-:W-:-:S05]  /*1b60*/  IADD3 R3, PT, PT, R4, -UR8, R3 ;  /* 0x8000000804037c10 */ /* 0x000fca000fffe003 */
[----:B------:R-:W-:Y:S01]  /*1b70*/  IMAD.U32 R8, RZ, RZ, UR5 ;  /* 0x00000005ff087e24 */ /* 0x000fe2000f8e00ff */
[----:B------:R-:W-:Y:S01]  /*1b80*/  UMOV UR6, UR5 ;  /* 0x0000000500067c82 */ /* 0x000fe20008000000 */
[----:B------:R-:W-:Y:S01]  /*1b90*/  VIADD R2, R3, -UR4 ;  /* 0x8000000403027c36 */ /* 0x000fe20008000000 */
[----:B------:R-:W-:Y:S02]  /*1ba0*/  UMOV UR4, URZ ;  /* 0x000000ff00047c82 */ /* 0x000fe40008000000 */
[----:B------:R-:W-:Y:S01]  /*1bb0*/  IADD3 R5, PT, PT, R8, 0x1400, R5 ;  /* 0x0000140008057810 */ /* 0x000fe20007ffe005 */
[----:B------:R-:W-:Y:S06]  /*1bc0*/  @P0 BRA `(.L_x_137) ;  /* 0x0000000000840947 */ /* 0x000fec0003800000 */
[----:B------:R-:W0:Y:S01]  /*1bd0*/  LDC R4, c[0x0][0x3a8] ;  /* 0x0000ea00ff047b82 */ /* 0x000e220000000800 */
[----:B------:R-:W1:Y:S07]  /*1be0*/  LDCU UR7, c[0x0][0x3ac] ;  /* 0x00007580ff0777ac */ /* 0x000e6e0008000800 */
[----:B------:R-:W2:Y:S02]  /*1bf0*/  LDC.64 R6, c[0x0][0x380] ;  /* 0x0000e000ff067b82 */ /* 0x000ea40000000a00 */
.L_x_138:
[----:B------:R-:W3:Y:S02]  /*1c00*/  S2R R25, SR_TID.X ;  /* 0x0000000000197919 */ /* 0x000ee40000002100 */
[----:B---3--:R-:W-:-:S04]  /*1c10*/  VIADD R25, R25, UR12 ;  /* 0x0000000c19197c36 */ /* 0x008fc80008000000 */
[----:B--2---:R-:W-:-:S05]  /*1c20*/  IMAD.WIDE.U32 R24, R25, 0x8, R6 ;  /* 0x0000000819187825 */ /* 0x004fca00078e0006 */
        /* <DEDUP_REMOVED lines=8> */
[----:B0-----:R-:W-:-:S05]  /*1cb0*/  VIADD R3, R4, -UR12 ;  /* 0x8000000c04037c36 */ /* 0x001fca0008000000 */
[----:B------:R-:W-:Y:S01]  /*1cc0*/  ISETP.GE.U32.AND P0, PT, R3, UR8, PT ;  /* 0x0000000803007c0c */ /* 0x000fe2000bf06070 */
        /* <DEDUP_REMOVED lines=8> */
[----:B------:R-:W-:Y:S10]  /*1d50*/  @!P0 BRA `(.L_x_136) ;  /* 0x0000000800d88947 */ /* 0x000ff40003800000 */
[----:B-1----:R-:W-:Y:S01]  /*1d60*/  UMOV UR13, UR7 ;  /* 0x00000007000d7c82 */ /* 0x002fe20008000000 */
[----:B------:R-:W-:Y:S01]  /*1d70*/  UIADD3 UR4, UPT, UPT, UR4, 0x1, URZ ;  /* 0x0000000104047890 */ /* 0x000fe2000fffe0ff */
[----:B------:R-:W-:Y:S01]  /*1d80*/  VIADD R2, R2, -UR8 ;  /* 0x8000000802027c36 */ /* 0x000fe20008000000 */
[----:B------:R-:W-:Y:S01]  /*1d90*/  UIMAD UR12, UR13, 0x1400, UR12 ;  /* 0x000014000d0c78a4 */ /* 0x000fe2000f8e020c */
[----:B------:R-:W-:Y:S01]  /*1da0*/  VIADD R5, R5, UR8 ;  /* 0x0000000805057c36 */ /* 0x000fe20008000000 */
[----:B------:R-:W-:-:S04]  /*1db0*/  UIADD3 UR6, UPT, UPT, UR8, UR6, URZ ;  /* 0x0000000608067290 */ /* 0x000fc8000fffe0ff */
[----:B------:R-:W-:-:S13]  /*1dc0*/  ISETP.LT.U32.AND P0, PT, R0, UR12, PT ;  /* 0x0000000c00007c0c */ /* 0x000fda000bf01070 */
[----:B------:R-:W-:Y:S05]  /*1dd0*/  @!P0 BRA `(.L_x_138) ;  /* 0xfffffffc00888947 */ /* 0x000fea000383ffff */
.L_x_137:
[----:B------:R-:W0:Y:S01]  /*1de0*/  S2R R9, SR_TID.X ;  /* 0x0000000000097919 */ /* 0x000e220000002100 */
[----:B------:R-:W-:Y:S01]  /*1df0*/  VIADD R0, R4, -UR12 ;  /* 0x8000000c04007c36 */ /* 0x000fe20008000000 */
[----:B------:R-:W-:Y:S04]  /*1e00*/  BSSY.RECONVERGENT B1, `(.L_x_136) ;  /* 0x00000ab000017945 */ /* 0x000fe80003800200 */
[----:B0-----:R-:W-:-:S04]  /*1e10*/  ISETP.GE.AND P0, PT, R9, R0, PT ;  /* 0x000000000900720c */ /* 0x001fc80003f06270 */
[----:B------:R-:W-:-:S13]  /*1e20*/  ISETP.LE.U32.OR P0, PT, R4, UR12, P0 ;  /* 0x0000000c04007c0c */ /* 0x000fda0008703470 */
[----:B------:R-:W-:Y:S05]  /*1e30*/  @P0 BRA `(.L_x_139) ;  /* 0x00000008009c0947 */ /* 0x000fea0003800000 */
[----:B------:R-:W-:Y:S01]  /*1e40*/  UIMAD UR7, UR4, UR13, URZ ;  /* 0x0000000d040772a4 */ /* 0x000fe2000f8e02ff */
[----:B------:R-:W-:Y:S01]  /*1e50*/  LOP3.LUT R3, RZ, R9, RZ, 0x33, !PT ;  /* 0x00000009ff037212 */ /* 0x000fe200078e33ff */
[----:B------:R-:W-:Y:S01]  /*1e60*/  BSSY.RECONVERGENT B2, `(.L_x_140) ;  /* 0x0000056000027945 */ /* 0x000fe20003800200 */
[----:B------:R-:W-:Y:S02]  /*1e70*/  IMAD.MOV.U32 R0, RZ, RZ, R9 ;  /* 0x000000ffff007224 */ /* 0x000fe400078e0009 */
[----:B------:R-:W-:Y:S01]  /*1e80*/  IADD3 R4, PT, PT, R4, -UR5, R3 ;  /* 0x8000000504047c10 */ /* 0x000fe2000fffe003 */
[----:B------:R-:W-:-:S04]  /*1e90*/  IMAD.U32 R3, RZ, RZ, UR7 ;  /* 0x00000007ff037e24 */ /* 0x000fc8000f8e00ff */
[----:B------:R-:W-:-:S04]  /*1ea0*/  IMAD R4, R3, -0x1400, R4 ;  /* 0xffffec0003047824 */ /* 0x000fc800078e0204 */
[C---:B------:R-:W-:Y:S01]  /*1eb0*/  IMAD.HI.U32 R3, R4.reuse, -0x33333333, RZ ;  /* 0xcccccccd04037827 */ /* 0x040fe200078e00ff */
[----:B------:R-:W-:-:S04]  /*1ec0*/  ISETP.GE.U32.AND P0, PT, R4, 0x2580, PT ;  /* 0x000025800400780c */ /* 0x000fc80003f06070 */
[----:B------:R-:W-:-:S04]  /*1ed0*/  LEA.HI R3, R3, 0x1, RZ, 0x17 ;  /* 0x0000000103037811 */ /* 0x000fc800078fb8ff */
[----:B------:R-:W-:-:S05]  /*1ee0*/  LOP3.LUT R4, R3, 0xf, RZ, 0xc0, !PT ;  /* 0x0000000f03047812 */ /* 0x000fca00078ec0ff */
[----:B------:R-:W-:Y:S05]  /*1ef0*/  @!P0 BRA `(.L_x_141) ;  /* 0x0000000400308947 */ /* 0x000fea0003800000 */
[----:B------:R-:W-:Y:S01]  /*1f00*/  IMAD.HI.U32 R0, R2, -0x33333333, RZ ;  /* 0xcccccccd02007827 */ /* 0x000fe200078e00ff */
[----:B------:R-:W-:Y:S04]  /*1f10*/  BSSY.RECONVERGENT B3, `(.L_x_142) ;  /* 0x0000049000037945 */ /* 0x000fe80003800200 */
[----:B------:R-:W-:-:S04]  /*1f20*/  LEA.HI R0, R0, 0x1, RZ, 0x17 ;  /* 0x0000000100007811 */ /* 0x000fc800078fb8ff */
[----:B------:R-:W-:Y:S02]  /*1f30*/  LOP3.LUT R26, R0, 0xfffff0, RZ, 0xc0, !PT ;  /* 0x00fffff0001a7812 */ /* 0x000fe400078ec0ff */
[----:B------:R-:W-:-:S03]  /*1f40*/  LOP3.LUT R0, R9, 0x1400, RZ, 0xfc, !PT ;  /* 0x0000140009007812 */ /* 0x000fc600078efcff */
[----:B------:R-:W-:-:S07]  /*1f50*/  IMAD.MOV R26, RZ, RZ, -R26 ;  /* 0x000000ffff1a7224 */ /* 0x000fce00078e0a1a */
.L_x_143:
[C---:B------:R-:W-:Y:S02]  /*1f60*/  VIADD R23, R5.reuse, 0xffffec00 ;  /* 0xffffec0005177836 */ /* 0x040fe40000000000 */
[----:B------:R-:W-:Y:S02]  /*1f70*/  VIADD R19, R5, 0xffffee80 ;  /* 0xffffee8005137836 */ /* 0x000fe40000000000 */
[----:B------:R-:W-:-:S04]  /*1f80*/  IMAD.WIDE.U32 R22, R23, 0x8, R6 ;  /* 0x0000000817167825 */ /* 0x000fc800078e0006 */
[--C-:B------:R-:W-:Y:S02]  /*1f90*/  IMAD.WIDE.U32 R18, R19, 0x8, R6.reuse ;  /* 0x0000000813127825 */ /* 0x100fe400078e0006 */
[----:B------:R-:W2:Y:S02]  /*1fa0*/  LDG.E.64 R22, desc[UR10][R22.64] ;  /* 0x0000000a16167981 */ /* 0x000ea4000c1e1b00 */
[C---:B------:R-:W-:Y:S02]  /*1fb0*/  VIADD R17, R5.reuse, 0xfffff100 ;  /* 0xfffff10005117836 */ /* 0x040fe40000000000 */
[----:B------:R-:W3:Y:S01]  /*1fc0*/  LDG.E.64 R18, desc[UR10][R18.64] ;  /* 0x0000000a12127981 */ /* 0x000ee2000c1e1b00 */
[----:B------:R-:W-:Y:S02]  /*1fd0*/  VIADD R15, R5, 0xfffff380 ;  /* 0xfffff380050f7836 */ /* 0x000fe40000000000 */
[----:B------:R-:W-:-:S04]  /*1fe0*/  IMAD.WIDE.U32 R16, R17, 0x8, R6 ;  /* 0x0000000811107825 */ /* 0x000fc800078e0006 */
[--C-:B------:R-:W-:Y:S02]  /*1ff0*/  IMAD.WIDE.U32 R14, R15, 0x8, R6.reuse ;  /* 0x000000080f0e7825 */ /* 0x100fe400078e0006 */
[----:B------:R-:W4:Y:S02]  /*2000*/  LDG.E.64 R16, desc[UR10][R16.64] ;  /* 0x0000000a10107981 */ /* 0x000f24000c1e1b00 */
[C---:B------:R-:W-:Y:S02]  /*2010*/  VIADD R13, R5.reuse, 0xfffff600 ;  /* 0xfffff600050d7836 */ /* 0x040fe40000000000 */
[----:B------:R-:W5:Y:S01]  /*2020*/  LDG.E.64 R14, desc[UR10][R14.64] ;  /* 0x0000000a0e0e7981 */ /* 0x000f62000c1e1b00 */
[----:B------:R-:W-:Y:S02]  /*2030*/  VIADD R11, R5, 0xfffff880 ;  /* 0xfffff880050b7836 */ /* 0x000fe40000000000 */
[----:B------:R-:W-:-:S04]  /*2040*/  IMAD.WIDE.U32 R12, R13, 0x8, R6 ;  /* 0x000000080d0c7825 */ /* 0x000fc800078e0006 */
[--C-:B------:R-:W-:Y:S02]  /*2050*/  IMAD.WIDE.U32 R10, R11, 0x8, R6.reuse ;  /* 0x000000080b0a7825 */ /* 0x100fe400078e0006 */
[----:B------:R-:W5:Y:S02]  /*2060*/  LDG.E.64 R12, desc[UR10][R12.64] ;  /* 0x0000000a0c0c7981 */ /* 0x000f64000c1e1b00 */
[C---:B------:R-:W-:Y:S02]  /*2070*/  VIADD R9, R5.reuse, 0xfffffb00 ;  /* 0xfffffb0005097836 */ /* 0x040fe40000000000 */
[----:B------:R-:W5:Y:S01]  /*2080*/  LDG.E.64 R10, desc[UR10][R10.64] ;  /* 0x0000000a0a0a7981 */ /* 0x000f62000c1e1b00 */
[----:B------:R-:W-:Y:S02]  /*2090*/  VIADD R21, R5, 0xfffffd80 ;  /* 0xfffffd8005157836 */ /* 0x000fe40000000000 */
[----:B------:R-:W-:-:S04]  /*20a0*/  IMAD.WIDE.U32 R8, R9, 0x8, R6 ;  /* 0x0000000809087825 */ /* 0x000fc800078e0006 */
[----:B------:R-:W-:Y:S02]  /*20b0*/  IMAD.WIDE.U32 R20, R21, 0x8, R6 ;  /* 0x0000000815147825 */ /* 0x000fe400078e0006 */
[----:B------:R-:W5:Y:S04]  /*20c0*/  LDG.E.64 R8, desc[UR10][R8.64] ;  /* 0x0000000a08087981 */ /* 0x000f68000c1e1b00 */
[----:B------:R-:W5:Y:S01]  /*20d0*/  LDG.E.64 R20, desc[UR10][R20.64] ;  /* 0x0000000a14147981 */ /* 0x000f62000c1e1b00 */
[----:B------:R-:W-:Y:S01]  /*20e0*/  VIADD R25, R5, 0x280 ;  /* 0x0000028005197836 */ /* 0x000fe20000000000 */
[----:B--2---:R-:W-:-:S08]  /*20f0*/  DADD R22, R22, R28 ;  /* 0x0000000016167229 */ /* 0x004fd0000000001c */
[----:B---3--:R-:W-:Y:S01]  /*2100*/  DADD R18, R22, R18 ;  /* 0x0000000016127229 */ /* 0x008fe20000000012 */
[----:B------:R-:W-:-:S06]  /*2110*/  IMAD.WIDE.U32 R22, R5, 0x8, R6 ;  /* 0x0000000805167825 */ /* 0x000fcc00078e0006 */
[----:B------:R-:W2:Y:S01]  /*2120*/  LDG.E.64 R22, desc[UR10][R22.64] ;  /* 0x0000000a16167981 */ /* 0x000ea2000c1e1b00 */
[----:B----4-:R-:W-:Y:S01]  /*2130*/  DADD R16, R18, R16 ;  /* 0x0000000012107229 */ /* 0x010fe20000000010 */
[----:B------:R-:W-:-:S04]  /*2140*/  IMAD.WIDE.U32 R18, R25, 0x8, R6 ;  /* 0x0000000819127825 */ /* 0x000fc800078e0006 */
[----:B------:R-:W-:Y:S02]  /*2150*/  VIADD R25, R5, 0x500 ;  /* 0x0000050005197836 */ /* 0x000fe40000000000 */
[----:B------:R-:W3:Y:S01]  /*2160*/  LDG.E.64 R18, desc[UR10][R18.64] ;  /* 0x0000000a12127981 */ /* 0x000ee2000c1e1b00 */
[----:B-----5:R-:W-:Y:S01]  /*2170*/  DADD R14, R16, R14 ;  /* 0x00000000100e7229 */ /* 0x020fe2000000000e */
[----:B------:R-:W-:-:S04]  /*2180*/  IMAD.WIDE.U32 R16, R25, 0x8, R6 ;  /* 0x0000000819107825 */ /* 0x000fc800078e0006 */
[----:B------:R-:W-:Y:S02]  /*2190*/  VIADD R25, R5, 0x780 ;  /* 0x0000078005197836 */ /* 0x000fe40000000000 */
[----:B------:R-:W4:Y:S01]  /*21a0*/  LDG.E.64 R16, desc[UR10][R16.64] ;  /* 0x0000000a10107981 */ /* 0x000f22000c1e1b00 */
[----:B------:R-:W-:Y:S01]  /*21b0*/  DADD R12, R14, R12 ;  /* 0x000000000e0c7229 */ /* 0x000fe2000000000c */
[----:B------:R-:W-:-:S04]  /*21c0*/  IMAD.WIDE.U32 R14, R25, 0x8, R6 ;  /* 0x00000008190e7825 */ /* 0x000fc800078e0006 */
[----:B------:R-:W-:Y:S02]  /*21d0*/  VIADD R25, R5, 0xa00 ;  /* 0x00000a0005197836 */ /* 0x000fe40000000000 */
[----:B------:R-:W5:Y:S01]  /*21e0*/  LDG.E.64 R14, desc[UR10][R14.64] ;  /* 0x0000000a0e0e7981 */ /* 0x000f62000c1e1b00 */
        /* <DEDUP_REMOVED lines=9> */
[----:B------:R-:W-:Y:S01]  /*2280*/  IMAD.WIDE.U32 R8, R25, 0x8, R6 ;  /* 0x0000000819087825 */ /* 0x000fe200078e0006 */
[----:B------:R-:W-:-:S05]  /*2290*/  IADD3 R25, PT, PT, R5, 0x1180, RZ ;  /* 0x0000118005197810 */ /* 0x000fca0007ffe0ff */
[----:B------:R-:W5:Y:S01]  /*22a0*/  LDG.E.64 R8, desc[UR10][R8.64] ;  /* 0x0000000a08087981 */ /* 0x000f62000c1e1b00 */
[----:B------:R-:W-:-:S06]  /*22b0*/  IMAD.WIDE.U32 R24, R25, 0x8, R6 ;  /* 0x0000000819187825 */ /* 0x000fcc00078e0006 */
[----:B------:R-:W5:Y:S01]  /*22c0*/  LDG.E.64 R24, desc[UR10][R24.64] ;  /* 0x0000000a18187981 */ /* 0x000f62000c1e1b00 */
[----:B------:R-:W-:Y:S02]  /*22d0*/  VIADD R26, R26, 0x10 ;  /* 0x000000101a1a7836 */ /* 0x000fe40000000000 */
[----:B------:R-:W-:Y:S02]  /*22e0*/  VIADD R0, R0, 0x2800 ;  /* 0x0000280000007836 */ /* 0x000fe40000000000 */
[----:B------:R-:W-:Y:S01]  /*22f0*/  VIADD R5, R5, 0x2800 ;  /* 0x0000280005057836 */ /* 0x000fe20000000000 */
[----:B------:R-:W-:Y:S01]  /*2300*/  ISETP.NE.AND P0, PT, R26, RZ, PT ;  /* 0x000000ff1a00720c */ /* 0x000fe20003f05270 */
        /* <DEDUP_REMOVED lines=9> */
[----:B------:R-:W-:Y:S05]  /*23a0*/  BSYNC.RECONVERGENT B3 ;  /* 0x0000000000037941 */ /* 0x000fea0003800200 */
.L_x_142:
[----:B------:R-:W-:-:S07]  /*23b0*/  VIADD R0, R0, 0xffffec00 ;  /* 0xffffec0000007836 */ /* 0x000fce0000000000 */
.L_x_141:
[----:B------:R-:W-:Y:S05]  /*23c0*/  BSYNC.RECONVERGENT B2 ;  /* 0x0000000000027941 */ /* 0x000fea0003800200 */
.L_x_140:
[----:B------:R-:W-:-:S13]  /*23d0*/  ISETP.NE.AND P0, PT, R4, RZ, PT ;  /* 0x000000ff0400720c */ /* 0x000fda0003f05270 */
[----:B------:R-:W-:Y:S05]  /*23e0*/  @!P0 BRA `(.L_x_139) ;  /* 0x0000000400308947 */ /* 0x000fea0003800000 */
[----:B------:R-:W-:Y:S01]  /*23f0*/  ISETP.GE.U32.AND P0, PT, R4, 0x8, PT ;  /* 0x000000080400780c */ /* 0x000fe20003f06070 */
[----:B------:R-:W-:Y:S01]  /*2400*/  BSSY.RECONVERGENT B2, `(.L_x_144) ;  /* 0x0000025000027945 */ /* 0x000fe20003800200 */
[----:B------:R-:W-:-:S04]  /*2410*/  LOP3.LUT R22, R3, 0x7, RZ, 0xc0, !PT ;  /* 0x0000000703167812 */ /* 0x000fc800078ec0ff */
[----:B------:R-:W-:-:S07]  /*2420*/  ISETP.NE.AND P1, PT, R22, RZ, PT ;  /* 0x000000ff1600720c */ /* 0x000fce0003f25270 */
[----:B------:R-:W-:Y:S06]  /*2430*/  @!P0 BRA `(.L_x_145) ;  /* 0x0000000000848947 */ /* 0x000fec0003800000 */
[----:B------:R-:W-:-:S04]  /*2440*/  VIADD R19, R0, UR12 ;  /* 0x0000000c00137c36 */ /* 0x000fc80008000000 */
[----:B------:R-:W-:-:S04]  /*2450*/  IMAD.WIDE.U32 R4, R19, 0x8, R6 ;  /* 0x0000000813047825 */ /* 0x000fc800078e0006 */
[C---:B------:R-:W-:Y:S02]  /*2460*/  VIADD R17, R19.reuse, 0x280 ;  /* 0x0000028013117836 */ /* 0x040fe40000000000 */
[----:B------:R-:W2:Y:S01]  /*2470*/  LDG.E.64 R4, desc[UR10][R4.64] ;  /* 0x0000000a04047981 */ /* 0x000ea2000c1e1b00 */
        /* <DEDUP_REMOVED lines=14> */
[--C-:B------:R-:W-:Y:S02]  /*2560*/  IMAD.WIDE.U32 R20, R21, 0x8, R6.reuse ;  /* 0x0000000815147825 */ /* 0x100fe400078e0006 */
[----:B------:R-:W5:Y:S02]  /*2570*/  LDG.E.64 R8, desc[UR10][R8.64] ;  /* 0x0000000a08087981 */ /* 0x000f64000c1e1b00 */
[----:B------:R-:W-:Y:S02]  /*2580*/  VIADD R19, R19, 0x1180 ;  /* 0x0000118013137836 */ /* 0x000fe40000000000 */
[----:B------:R-:W5:Y:S02]  /*2590*/  LDG.E.64 R20, desc[UR10][R20.64] ;  /* 0x0000000a14147981 */ /* 0x000f64000c1e1b00 */
[----:B------:R-:W-:-:S06]  /*25a0*/  IMAD.WIDE.U32 R18, R19, 0x8, R6 ;  /* 0x0000000813127825 */ /* 0x000fcc00078e0006 */
        /* <DEDUP_REMOVED lines=10> */
.L_x_145:
[----:B------:R-:W-:Y:S05]  /*2650*/  BSYNC.RECONVERGENT B2 ;  /* 0x0000000000027941 */ /* 0x000fea0003800200 */
.L_x_144:
[----:B------:R-:W-:Y:S05]  /*2660*/  @!P1 BRA `(.L_x_139) ;  /* 0x0000000000909947 */ /* 0x000fea0003800000 */
[----:B------:R-:W-:Y:S01]  /*2670*/  ISETP.GE.U32.AND P0, PT, R22, 0x4, PT ;  /* 0x000000041600780c */ /* 0x000fe20003f06070 */
[----:B------:R-:W-:Y:S01]  /*2680*/  BSSY.RECONVERGENT B2, `(.L_x_146) ;  /* 0x0000014000027945 */ /* 0x000fe20003800200 */
[----:B------:R-:W-:-:S11]  /*2690*/  LOP3.LUT P1, RZ, R3, 0x3, RZ, 0xc0, !PT ;  /* 0x0000000303ff7812 */ /* 0x000fd6000782c0ff */
[----:B------:R-:W-:Y:S05]  /*26a0*/  @!P0 BRA `(.L_x_147) ;  /* 0x0000000000448947 */ /* 0x000fea0003800000 */
        /* <DEDUP_REMOVED lines=8> */
[----:B------:R-:W-:Y:S02]  /*2730*/  VIADD R13, R3, 0x780 ;  /* 0x00000780030d7836 */ /* 0x000fe40000000000 */
[----:B------:R-:W4:Y:S02]  /*2740*/  LDG.E.64 R10, desc[UR10][R10.64] ;  /* 0x0000000a0a0a7981 */ /* 0x000f24000c1e1b00 */
[----:B------:R-:W-:-:S06]  /*2750*/  IMAD.WIDE.U32 R12, R13, 0x8, R6 ;  /* 0x000000080d0c7825 */ /* 0x000fcc00078e0006 */
[----:B------:R-:W5:Y:S01]  /*2760*/  LDG.E.64 R12, desc[UR10][R12.64] ;  /* 0x0000000a0c0c7981 */ /* 0x000f62000c1e1b00 */
[----:B------:R-:W-:Y:S01]  /*2770*/  VIADD R0, R0, 0xa00 ;  /* 0x00000a0000007836 */ /* 0x000fe20000000000 */
[----:B--2---:R-:W-:-:S08]  /*2780*/  DADD R28, R28, R4 ;  /* 0x000000001c1c7229 */ /* 0x004fd00000000004 */
[----:B---3--:R-:W-:-:S08]  /*2790*/  DADD R28, R28, R8 ;  /* 0x000000001c1c7229 */ /* 0x008fd00000000008 */
[----:B----4-:R-:W-:-:S08]  /*27a0*/  DADD R28, R28, R10 ;  /* 0x000000001c1c7229 */ /* 0x010fd0000000000a */
[----:B-----5:R-:W-:-:S11]  /*27b0*/  DADD R28, R28, R12 ;  /* 0x000000001c1c7229 */ /* 0x020fd6000000000c */
.L_x_147:
[----:B------:R-:W-:Y:S05]  /*27c0*/  BSYNC.RECONVERGENT B2 ;  /* 0x0000000000027941 */ /* 0x000fea0003800200 */
.L_x_146:
[----:B------:R-:W-:Y:S05]  /*27d0*/  @!P1 BRA `(.L_x_139) ;  /* 0x0000000000349947 */ /* 0x000fea0003800000 */
[----:B------:R-:W-:-:S04]  /*27e0*/  IMAD.HI.U32 R2, R2, -0x33333333, RZ ;  /* 0xcccccccd02027827 */ /* 0x000fc800078e00ff */
[----:B------:R-:W-:Y:S01]  /*27f0*/  VIADD R5, R0, UR6 ;  /* 0x0000000600057c36 */ /* 0x000fe20008000000 */
[----:B------:R-:W-:-:S04]  /*2800*/  LOP3.LUT R2, R2, 0xffff, RZ, 0xc0, !PT ;  /* 0x0000ffff02027812 */ /* 0x000fc800078ec0ff */
[----:B------:R-:W-:-:S04]  /*2810*/  LEA.HI R2, R2, 0x1, RZ, 0x17 ;  /* 0x0000000102027811 */ /* 0x000fc800078fb8ff */
[----:B------:R-:W-:-:S05]  /*2820*/  LOP3.LUT R2, R2, 0x3, RZ, 0xc0, !PT ;  /* 0x0000000302027812 */ /* 0x000fca00078ec0ff */
[----:B------:R-:W-:-:S07]  /*2830*/  IMAD.MOV R0, RZ, RZ, -R2 ;  /* 0x000000ffff007224 */ /* 0x000fce00078e0a02 */
.L_x_148:
[----:B------:R-:W-:-:S06]  /*2840*/  IMAD.WIDE.U32 R2, R5, 0x8, R6 ;  /* 0x0000000805027825 */ /* 0x000fcc00078e0006 */
[----:B------:R-:W2:Y:S01]  /*2850*/  LDG.E.64 R2, desc[UR10][R2.64] ;  /* 0x0000000a02027981 */ /* 0x000ea2000c1e1b00 */
[----:B------:R-:W-:Y:S02]  /*2860*/  VIADD R0, R0, 0x1 ;  /* 0x0000000100007836 */ /* 0x000fe40000000000 */
[----:B------:R-:W-:-:S03]  /*2870*/  VIADD R5, R5, 0x280 ;  /* 0x0000028005057836 */ /* 0x000fc60000000000 */
[----:B------:R-:W-:Y:S01]  /*2880*/  ISETP.NE.AND P0, PT, R0, RZ, PT ;  /* 0x000000ff0000720c */ /* 0x000fe20003f05270 */
[----:B--2---:R-:W-:-:S12]  /*2890*/  DADD R28, R2, R28 ;  /* 0x00000000021c7229 */ /* 0x004fd8000000001c */
[----:B------:R-:W-:Y:S05]  /*28a0*/  @P0 BRA `(.L_x_148) ;  /* 0xfffffffc00e40947 */ /* 0x000fea000383ffff */
.L_x_139:
[----:B------:R-:W-:Y:S05]  /*28b0*/  BSYNC.RECONVERGENT B1 ;  /* 0x0000000000017941 */ /* 0x000fea0003800200 */
.L_x_136:
[----:B------:R-:W0:Y:S01]  /*28c0*/  S2R R0, SR_LANEID ;  /* 0x0000000000007919 */ /* 0x000e220000000000 */
[----:B------:R-:W-:Y:S04]  /*28d0*/  SHFL.DOWN PT, R2, R28, 0x1, 0x1f ;  /* 0x08201f001c027f89 */ /* 0x000fe800000e0000 */
[----:B------:R-:W2:Y:S01]  /*28e0*/  SHFL.DOWN PT, R3, R29, 0x1, 0x1f ;  /* 0x08201f001d037f89 */ /* 0x000ea200000e0000 */
[----:B------:R-:W3:Y:S01]  /*28f0*/  S2R R11, SR_TID.X ;  /* 0x00000000000b7919 */ /* 0x000ee20000002100 */
[----:B--2---:R-:W-:Y:S01]  /*2900*/  DADD R2, R2, R28 ;  /* 0x0000000002027229 */ /* 0x004fe2000000001c */
[C---:B0-----:R-:W-:Y:S02]  /*2910*/  ISETP.GT.AND P0, PT, R0.reuse, 0x1e, PT ;  /* 0x0000001e0000780c */ /* 0x041fe40003f04270 */
[----:B------:R-:W-:-:S07]  /*2920*/  ISETP.NE.AND P1, PT, R0, RZ, PT ;  /* 0x000000ff0000720c */ /* 0x000fce0003f25270 */
[----:B------:R-:W-:Y:S02]  /*2930*/  FSEL R4, R28, R2, P0 ;  /* 0x000000021c047208 */ /* 0x000fe40000000000 */
[----:B------:R-:W-:Y:S02]  /*2940*/  FSEL R5, R29, R3, P0 ;  /* 0x000000031d057208 */ /* 0x000fe40000000000 */
[----:B------:R-:W-:Y:S01]  /*2950*/  ISETP.GT.AND P0, PT, R0, 0x1d, PT ;  /* 0x0000001d0000780c */ /* 0x000fe20003f04270 */
[----:B------:R-:W-:Y:S04]  /*2960*/  SHFL.DOWN PT, R2, R4, 0x2, 0x1f ;  /* 0x08401f0004027f89 */ /* 0x000fe800000e0000 */
[----:B------:R-:W0:Y:S01]  /*2970*/  SHFL.DOWN PT, R3, R5, 0x2, 0x1f ;  /* 0x08401f0005037f89 */ /* 0x000e2200000e0000 */
[----:B------:R-:W2:Y:S01]  /*2980*/  @!P1 S2R R10, SR_CgaCtaId ;  /* 0x00000000000a9919 */ /* 0x000ea20000008800 */
        /* <DEDUP_REMOVED lines=12> */
[----:B---3--:R-:W-:Y:S01]  /*2a50*/  @!P1 SHF.R.U32.HI R6, RZ, 0x2, R11 ;  /* 0x00000002ff069819 */ /* 0x008fe2000001160b */
[----:B------:R-:W0:Y:S01]  /*2a60*/  SHFL.DOWN PT, R3, R9, 0x8, 0x1f ;  /* 0x09001f0009037f89 */ /* 0x000e2200000e0000 */
[----:B--2---:R-:W-:-:S02]  /*2a70*/  @!P1 LEA R7, R10, R7, 0x18 ;  /* 0x000000070a079211 */ /* 0x004fc400078ec0ff */
        /* <DEDUP_REMOVED lines=19> */
[----:B------:R-:W3:Y:S04]  /*2bb0*/  LDS.128 R12, [UR4+0x30] ;  /* 0x00003004ff0c7984 */ /* 0x000ee80008000c00 */
[----:B------:R-:W4:Y:S01]  /*2bc0*/  LDS.128 R8, [UR4+0x40] ;  /* 0x00004004ff087984 */ /* 0x000f220008000c00 */
[----:B0-----:R-:W-:-:S03]  /*2bd0*/  DADD R16, R4, R16 ;  /* 0x0000000004107229 */ /* 0x001fc60000000010 */
[----:B--2---:R-:W0:Y:S05]  /*2be0*/  LDS.128 R4, [UR4+0x50] ;  /* 0x00005004ff047984 */ /* 0x004e2a0008000c00 */
[----:B------:R-:W-:-:S08]  /*2bf0*/  DADD R16, R16, R18 ;  /* 0x0000000010107229 */ /* 0x000fd00000000012 */
[----:B---3--:R-:W-:-:S08]  /*2c00*/  DADD R12, R16, R12 ;  /* 0x00000000100c7229 */ /* 0x008fd0000000000c */
[----:B------:R-:W-:Y:S02]  /*2c10*/  DADD R2, R12, R14 ;  /* 0x000000000c027229 */ /* 0x000fe4000000000e */
[----:B------:R-:W2:Y:S06]  /*2c20*/  LDS.128 R12, [UR4+0x60] ;  /* 0x00006004ff0c7984 */ /* 0x000eac0008000c00 */
[----:B----4-:R-:W-:-:S08]  /*2c30*/  DADD R2, R2, R8 ;  /* 0x0000000002027229 */ /* 0x010fd00000000008 */
[----:B------:R-:W-:Y:S01]  /*2c40*/  DADD R2, R2, R10 ;  /* 0x0000000002027229 */ /* 0x000fe2000000000a */
[----:B------:R-:W3:Y:S07]  /*2c50*/  LDS.128 R8, [UR4+0x70] ;  /* 0x00007004ff087984 */ /* 0x000eee0008000c00 */
[----:B0-----:R-:W-:-:S08]  /*2c60*/  DADD R2, R2, R4 ;  /* 0x0000000002027229 */ /* 0x001fd00000000004 */
[----:B------:R-:W-:Y:S01]  /*2c70*/  DADD R2, R2, R6 ;  /* 0x0000000002027229 */ /* 0x000fe20000000006 */
[----:B------:R-:W0:Y:S07]  /*2c80*/  LDS.128 R4, [UR4+0x80] ;  /* 0x00008004ff047984 */ /* 0x000e2e0008000c00 */
[----:B--2---:R-:W-:-:S08]  /*2c90*/  DADD R2, R2, R12 ;  /* 0x0000000002027229 */ /* 0x004fd0000000000c */
[----:B------:R-:W-:Y:S01]  /*2ca0*/  DADD R2, R2, R14 ;  /* 0x0000000002027229 */ /* 0x000fe2000000000e */
[----:B------:R-:W2:Y:S07]  /*2cb0*/  LDS.128 R12, [UR4+0x90] ;  /* 0x00009004ff0c7984 */ /* 0x000eae0008000c00 */
[----:B---3--:R-:W-:-:S08]  /*2cc0*/  DADD R2, R2, R8 ;  /* 0x0000000002027229 */ /* 0x008fd00000000008 */
[----:B------:R-:W-:Y:S01]  /*2cd0*/  DADD R2, R2, R10 ;  /* 0x0000000002027229 */ /* 0x000fe2000000000a */
[----:B------:R-:W3:Y:S07]  /*2ce0*/  LDS.128 R8, [UR4+0xa0] ;  /* 0x0000a004ff087984 */ /* 0x000eee0008000c00 */
[----:B0-----:R-:W-:Y:S01]  /*2cf0*/  DADD R2, R2, R4 ;  /* 0x0000000002027229 */ /* 0x001fe20000000004 */
[----:B------:R-:W0:Y:S07]  /*2d00*/  LDS.64 R4, [UR4+0xb0] ;  /* 0x0000b004ff047984 */ /* 0x000e2e0008000a00 */
[----:B------:R-:W-:-:S08]  /*2d10*/  DADD R2, R2, R6 ;  /* 0x0000000002027229 */ /* 0x000fd00000000006 */
[----:B--2---:R-:W-:-:S08]  /*2d20*/  DADD R2, R2, R12 ;  /* 0x0000000002027229 */ /* 0x004fd0000000000c */
[----:B------:R-:W-:-:S08]  /*2d30*/  DADD R2, R2, R14 ;  /* 0x0000000002027229 */ /* 0x000fd0000000000e */
[----:B---3--:R-:W-:-:S08]  /*2d40*/  DADD R2, R2, R8 ;  /* 0x0000000002027229 */ /* 0x008fd00000000008 */
[----:B------:R-:W-:-:S08]  /*2d50*/  DADD R2, R2, R10 ;  /* 0x0000000002027229 */ /* 0x000fd0000000000a */
[----:B0-----:R-:W-:-:S11]  /*2d60*/  DADD R4, R2, R4 ;  /* 0x0000000002047229 */ /* 0x001fd60000000004 */
.L_x_135:
[----:B-1----:R-:W-:Y:S05]  /*2d70*/  BSYNC.RECONVERGENT B0 ;  /* 0x0000000000007941 */ /* 0x002fea0003800200 */
.L_x_119:
[----:B------:R-:W-:Y:S05]  /*2d80*/  @P0 EXIT ;  /* 0x000000000000094d */ /* 0x000fea0003800000 */
[----:B------:R-:W1:Y:S02]  /*2d90*/  LDCU.64 UR4, c[0x0][0x388] ;  /* 0x00007100ff0477ac */ /* 0x000e640008000a00 */
[----:B-1----:R-:W-:-:S06]  /*2da0*/  UIMAD.WIDE.U32 UR4, UR9, 0x8, UR4 ;  /* 0x00000008090478a5 */ /* 0x002fcc000f8e0004 */
[----:B--2---:R-:W-:Y:S02]  /*2db0*/  IMAD.U32 R2, RZ, RZ, UR4 ;  /* 0x00000004ff027e24 */ /* 0x004fe4000f8e00ff */
[----:B------:R-:W-:-:S05]  /*2dc0*/  IMAD.U32 R3, RZ, RZ, UR5 ;  /* 0x00000005ff037e24 */ /* 0x000fca000f8e00ff */
[----:B------:R-:W-:Y:S01]  /*2dd0*/  STG.E.64 desc[UR10][R2.64], R4 ;  /* 0x0000000402007986 */ /* 0x000fe2000c101b0a */
[----:B------:R-:W-:Y:S05]  /*2de0*/  EXIT ;  /* 0x000000000000794d */ /* 0x000fea0003800000 */
.L_x_149:
        /* <DEDUP_REMOVED lines=9> */
.L_x_274:


//--------------------- .text._ZN3cub18CUB_300001_SM_10006detail6reduce28DeviceReduceSingleTileKernelINS2_10policy_hubIdjN4cuda3std3__44plusIdEEE10Policy1000EN6thrust24THRUST_300001_SM_1000_NS6detail15normal_iteratorINSD_10device_ptrIdEEEEPdjS9_ddNS7_10__identityEEEvT0_T1_T2_T3_T4_T6_ --------------------------
	.section	.text._ZN3cub18CUB_300001_SM_10006detail6reduce28DeviceReduceSingleTileKernelINS2_10policy_hubIdjN4cuda3std3__44plusIdEEE10Policy1000EN6thrust24THRUST_300001_SM_1000_NS6detail15normal_iteratorINSD_10device_ptrIdEEEEPdjS9_ddNS7_10__identityEEEvT0_T1_T2_T3_T4_T6_,"ax",@progbits
	.align	128
        .global         _ZN3cub18CUB_300001_SM_10006detail6reduce28DeviceReduceSingleTileKernelINS2_10policy_hubIdjN4cuda3std3__44plusIdEEE10Policy1000EN6thrust24THRUST_300001_SM_1000_NS6detail15normal_iteratorINSD_10device_ptrIdEEEEPdjS9_ddNS7_10__identityEEEvT0_T1_T2_T3_T4_T6_
        .type           _ZN3cub18CUB_300001_SM_10006detail6reduce28DeviceReduceSingleTileKernelINS2_10policy_hubIdjN4cuda3std3__44plusIdEEE10Policy1000EN6thrust24THRUST_300001_SM_1000_NS6detail15normal_iteratorINSD_10device_ptrIdEEEEPdjS9_ddNS7_10__identityEEEvT0_T1_T2_T3_T4_T6_,@function
        .size           _ZN3cub18CUB_300001_SM_10006detail6reduce28DeviceReduceSingleTileKernelINS2_10policy_hubIdjN4cuda3std3__44plusIdEEE10Policy1000EN6thrust24THRUST_300001_SM_1000_NS6detail15normal_iteratorINSD_10device_ptrIdEEEEPdjS9_ddNS7_10__identityEEEvT0_T1_T2_T3_T4_T6_,(.L_x_275 - _ZN3cub18CUB_300001_SM_10006detail6reduce28DeviceReduceSingleTileKernelINS2_10policy_hubIdjN4cuda3std3__44plusIdEEE10Policy1000EN6thrust24THRUST_300001_SM_1000_NS6detail15normal_iteratorINSD_10device_ptrIdEEEEPdjS9_ddNS7_10__identityEEEvT0_T1_T2_T3_T4_T6_)
        .other          _ZN3cub18CUB_300001_SM_10006detail6reduce28DeviceReduceSingleTileKernelINS2_10policy_hubIdjN4cuda3std3__44plusIdEEE10Policy1000EN6thrust24THRUST_300001_SM_1000_NS6detail15normal_iteratorINSD_10device_ptrIdEEEEPdjS9_ddNS7_10__identityEEEvT0_T1_T2_T3_T4_T6_,@"STO_CUDA_ENTRY STV_DEFAULT"
_ZN3cub18CUB_300001_SM_10006detail6reduce28DeviceReduceSingleTileKernelINS2_10policy_hubIdjN4cuda3std3__44plusIdEEE10Policy1000EN6thrust24THRUST_300001_SM_1000_NS6detail15normal_iteratorINSD_10device_ptrIdEEEEPdjS9_ddNS7_10__identityEEEvT0_T1_T2_T3_T4_T6_:
.text._ZN3cub18CUB_300001_SM_10006detail6reduce28DeviceReduceSingleTileKernelINS2_10policy_hubIdjN4cuda3std3__44plusIdEEE10Policy1000EN6thrust24THRUST_300001_SM_1000_NS6detail15normal_iteratorINSD_10device_ptrIdEEEEPdjS9_ddNS7_10__identityEEEvT0_T1_T2_T3_T4_T6_:
        /* <DEDUP_REMOVED lines=13> */
.L_x_150:
[----:B------:R-:W-:Y:S01]  /*00d0*/  ISETP.GT.U32.AND P0, PT, R2, 0x13ff, PT ;  /* 0x000013ff0200780c */ /* 0x000fe20003f04070 */
[----:B------:R-:W-:-:S12]  /*00e0*/  BSSY.RECONVERGENT B0, `(.L_x_151) ;  /* 0x0000280000007945 */ /* 0x000fd80003800200 */
        /* <DEDUP_REMOVED lines=11> */
.L_x_154:
[----:B------:R-:W-:Y:S05]  /*01a0*/  BSYNC.RECONVERGENT B1 ;  /* 0x0000000000017941 */ /* 0x000fea0003800200 */
.L_x_153:
[----:B------:R-:W-:Y:S01]  /*01b0*/  ISETP.GE.U32.AND P0, PT, R41, R2, PT ;  /* 0x000000022900720c */ /* 0x000fe20003f06070 */
[----:B------:R-:W-:-:S12]  /*01c0*/  BSSY.RECONVERGENT B1, `(.L_x_155) ;  /* 0x0000073000017945 */ /* 0x000fd80003800200 */
[----:B------:R-:W-:Y:S05]  /*01d0*/  @P0 BRA `(.L_x_156) ;  /* 0x0000000400c40947 */ /* 0x000fea0003800000 */
[----:B------:R-:W-:Y:S01]  /*01e0*/  LOP3.LUT R5, RZ, R41, RZ, 0x33, !PT ;  /* 0x00000029ff057212 */ /* 0x000fe200078e33ff */
[----:B------:R-:W-:Y:S04]  /*01f0*/  BSSY.RECONVERGENT B2, `(.L_x_157) ;  /* 0x0000034000027945 */ /* 0x000fe80003800200 */
[----:B------:R-:W-:-:S04]  /*0200*/  IMAD.IADD R5, R5, 0x1, R2 ;  /* 0x0000000105057824 */ /* 0x000fc800078e0202 */
[C---:B------:R-:W-:Y:S01]  /*0210*/  IMAD.HI.U32 R40, R5.reuse, -0x33333333, RZ ;  /* 0xcccccccd05287827 */ /* 0x040fe200078e00ff */
[----:B------:R-:W-:-:S04]  /*0220*/  ISETP.GE.U32.AND P1, PT, R5, 0x2580, PT ;  /* 0x000025800500780c */ /* 0x000fc80003f26070 */
[----:B------:R-:W-:-:S04]  /*0230*/  LEA.HI R40, R40, 0x1, RZ, 0x17 ;  /* 0x0000000128287811 */ /* 0x000fc800078fb8ff */
[----:B------:R-:W-:-:S04]  /*0240*/  LOP3.LUT R42, R40, 0xf, RZ, 0xc0, !PT ;  /* 0x0000000f282a7812 */ /* 0x000fc800078ec0ff */
[----:B------:R-:W-:Y:S01]  /*0250*/  ISETP.NE.AND P0, PT, R42, RZ, PT ;  /* 0x000000ff2a00720c */ /* 0x000fe20003f05270 */
[----:B------:R-:W-:-:S12]  /*0260*/  @!P1 BRA `(.L_x_158) ;  /* 0x0000000000b09947 */ /* 0x000fd80003800000 */
[----:B------:R-:W0:Y:S01]  /*0270*/  LDC.64 R4, c[0x0][0x380] ;  /* 0x0000e000ff047b82 */ /* 0x000e220000000a00 */
[----:B------:R-:W-:-:S05]  /*0280*/  LOP3.LUT R0, R40, 0xfffff0, RZ, 0xc0, !PT ;  /* 0x00fffff028007812 */ /* 0x000fca00078ec0ff */
[----:B------:R-:W-:Y:S02]  /*0290*/  IMAD.MOV R0, RZ, RZ, -R0 ;  /* 0x000000ffff007224 */ /* 0x000fe400078e0a00 */
[----:B0-----:R-:W-:-:S03]  /*02a0*/  IMAD.WIDE.U32 R4, R41, 0x8, R4 ;  /* 0x0000000829047825 */ /* 0x001fc600078e0004 */
[----:B------:R-:W-:-:S05]  /*02b0*/  IADD3 R4, P1, PT, R4, 0xa000, RZ ;  /* 0x0000a00004047810 */ /* 0x000fca0007f3e0ff */
[----:B------:R-:W-:-:S08]  /*02c0*/  IMAD.X R5, RZ, RZ, R5, P1 ;  /* 0x000000ffff057224 */ /* 0x000fd000008e0605 */
.L_x_159:
        /* <DEDUP_REMOVED lines=38> */
.L_x_158:
[----:B------:R-:W-:Y:S05]  /*0530*/  BSYNC.RECONVERGENT B2 ;  /* 0x0000000000027941 */ /* 0x000fea0003800200 */
.L_x_157:
[----:B------:R-:W-:Y:S05]  /*0540*/  @!P0 BRA `(.L_x_156) ;  /* 0x0000000000e88947 */ /* 0x000fea0003800000 */
[----:B------:R-:W-:Y:S01]  /*0550*/  ISETP.GE.U32.AND P0, PT, R42, 0x8, PT ;  /* 0x000000082a00780c */ /* 0x000fe20003f06070 */
[----:B------:R-:W-:Y:S01]  /*0560*/  BSSY.RECONVERGENT B2, `(.L_x_160) ;  /* 0x0000017000027945 */ /* 0x000fe20003800200 */
[----:B------:R-:W-:-:S04]  /*0570*/  LOP3.LUT R22, R40, 0x7, RZ, 0xc0, !PT ;  /* 0x0000000728167812 */ /* 0x000fc800078ec0ff */
[----:B------:R-:W-:-:S07]  /*0580*/  ISETP.NE.AND P1, PT, R22, RZ, PT ;  /* 0x000000ff1600720c */ /* 0x000fce0003f25270 */
[----:B------:R-:W-:Y:S06]  /*0590*/  @!P0 BRA `(.L_x_161) ;  /* 0x00000000004c8947 */ /* 0x000fec0003800000 */
[----:B------:R-:W0:Y:S02]  /*05a0*/  LDC.64 R4, c[0x0][0x380] ;  /* 0x0000e000ff047b82 */ /* 0x000e240000000a00 */
[----:B0-----:R-:W-:-:S05]  /*05b0*/  IMAD.WIDE.U32 R20, R41, 0x8, R4 ;  /* 0x0000000829147825 */ /* 0x001fca00078e0004 */
        /* <DEDUP_REMOVED lines=17> */
.L_x_161:
[----:B------:R-:W-:Y:S05]  /*06d0*/  BSYNC.RECONVERGENT B2 ;  /* 0x0000000000027941 */ /* 0x000fea0003800200 */
.L_x_160:
        /* <DEDUP_REMOVED lines=17> */
.L_x_163:
[----:B------:R-:W-:Y:S05]  /*07f0*/  BSYNC.RECONVERGENT B2 ;  /* 0x0000000000027941 */ /* 0x000fea0003800200 */
.L_x_162:
[----:B------:R-:W-:Y:S05]  /*0800*/  @!P1 BRA `(.L_x_156) ;  /* 0x0000000000389947 */ /* 0x000fea0003800000 */
[----:B------:R-:W0:Y:S01]  /*0810*/  LDC.64 R4, c[0x0][0x380] ;  /* 0x0000e000ff047b82 */ /* 0x000e220000000a00 */
[----:B------:R-:W-:Y:S02]  /*0820*/  IMAD.MOV R0, RZ, RZ, -R0 ;  /* 0x000000ffff007224 */ /* 0x000fe400078e0a00 */
[----:B0-----:R-:W-:-:S04]  /*0830*/  IMAD.WIDE.U32 R4, R41, 0x8, R4 ;  /* 0x0000000829047825 */ /* 0x001fc800078e0004 */
[----:B------:R-:W-:Y:S02]  /*0840*/  IMAD.MOV.U32 R6, RZ, RZ, R4 ;  /* 0x000000ffff067224 */ /* 0x000fe400078e0004 */
[----:B------:R-:W-:-:S07]  /*0850*/  IMAD.MOV.U32 R7, RZ, RZ, R5 ;  /* 0x000000ffff077224 */ /* 0x000fce00078e0005 */
.L_x_164:
[----:B------:R-:W-:Y:S02]  /*0860*/  IMAD.MOV.U32 R4, RZ, RZ, R6 ;  /* 0x000000ffff047224 */ /* 0x000fe400078e0006 */
[----:B------:R-:W-:-:S06]  /*0870*/  IMAD.MOV.U32 R5, RZ, RZ, R7 ;  /* 0x000000ffff057224 */ /* 0x000fcc00078e0007 */
[----:B------:R-:W2:Y:S01]  /*0880*/  LDG.E.64 R4, desc[UR6][R4.64] ;  /* 0x0000000604047981 */ /* 0x000ea2000c1e1b00 */
[----:B------:R-:W-:Y:S01]  /*0890*/  VIADD R0, R0, 0x1 ;  /* 0x0000000100007836 */ /* 0x000fe20000000000 */
[----:B------:R-:W-:-:S04]  /*08a0*/  IADD3 R6, P1, PT, R6, 0x1400, RZ ;  /* 0x0000140006067810 */ /* 0x000fc80007f3e0ff */
[----:B------:R-:W-:Y:S01]  /*08b0*/  ISETP.NE.AND P0, PT, R0, RZ, PT ;  /* 0x000000ff0000720c */ /* 0x000fe20003f05270 */
[----:B------:R-:W-:Y:S01]  /*08c0*/  IMAD.X R7, RZ, RZ, R7, P1 ;  /* 0x000000ffff077224 */ /* 0x000fe200008e0607 */
[----:B--2--5:R-:W-:-:S11]  /*08d0*/  DADD R36, R4, R36 ;  /* 0x0000000004247229 */ /* 0x024fd60000000024 */
[----:B------:R-:W-:Y:S05]  /*08e0*/  @P0 BRA `(.L_x_164) ;  /* 0xfffffffc00dc0947 */ /* 0x000fea000383ffff */
.L_x_156:
[----:B------:R-:W-:Y:S05]  /*08f0*/  BSYNC.RECONVERGENT B1 ;  /* 0x0000000000017941 */ /* 0x000fea0003800200 */
.L_x_155:
        /* <DEDUP_REMOVED lines=28> */
[----:B-1----:R-:W-:-:S03]  /*0ac0*/  @!P1 LEA R9, R13, R2, 0x18 ;  /* 0x000000020d099211 */ /* 0x002fc600078ec0ff */
[----:B------:R-:W0:Y:S02]  /*0ad0*/  SHFL.DOWN PT, R5, R11, 0x8, 0x1f ;  /* 0x09001f000b057f89 */ /* 0x000e2400000e0000 */
[----:B0-----:R-:W-:-:S10]  /*0ae0*/  DADD R4, R4, R10 ;  /* 0x0000000004047229 */ /* 0x001fd4000000000a */
[----:B------:R-:W-:Y:S02]  /*0af0*/  FSEL R6, R10, R4, P0 ;  /* 0x000000040a067208 */ /* 0x000fe40000000000 */
[----:B------:R-:W-:Y:S01]  /*0b00*/  FSEL R7, R11, R5, P0 ;  /* 0x000000050b077208 */ /* 0x000fe20000000000 */
[----:B------:R-:W-:Y:S01]  /*0b10*/  @!P1 IMAD.IADD R11, R0, 0x1, R9 ;  /* 0x00000001000b9824 */ /* 0x000fe200078e0209 */
        /* <DEDUP_REMOVED lines=14> */
[----:B------:R-:W2:Y:S04]  /*0c00*/  LDS.128 R16, [UR4+0x30] ;  /* 0x00003004ff107984 */ /* 0x000ea80008000c00 */
[----:B-1----:R-:W1:Y:S01]  /*0c10*/  LDS.128 R4, [UR4+0x40] ;  /* 0x00004004ff047984 */ /* 0x002e620008000c00 */
[----:B0-----:R-:W-:-:S03]  /*0c20*/  DADD R12, R8, R12 ;  /* 0x00000000080c7229 */ /* 0x001fc6000000000c */
[----:B------:R-:W0:Y:S05]  /*0c30*/  LDS.128 R8, [UR4+0x50] ;  /* 0x00005004ff087984 */ /* 0x000e2a0008000c00 */
[----:B------:R-:W-:-:S08]  /*0c40*/  DADD R12, R12, R14 ;  /* 0x000000000c0c7229 */ /* 0x000fd0000000000e */
[----:B--2---:R-:W-:-:S08]  /*0c50*/  DADD R12, R12, R16 ;  /* 0x000000000c0c7229 */ /* 0x004fd00000000010 */
[----:B------:R-:W-:Y:S02]  /*0c60*/  DADD R18, R12, R18 ;  /* 0x000000000c127229 */ /* 0x000fe40000000012 */
[----:B------:R-:W2:Y:S06]  /*0c70*/  LDS.128 R12, [UR4+0x60] ;  /* 0x00006004ff0c7984 */ /* 0x000eac0008000c00 */
[----:B-1----:R-:W-:-:S08]  /*0c80*/  DADD R4, R18, R4 ;  /* 0x0000000012047229 */ /* 0x002fd00000000004 */
[----:B------:R-:W-:Y:S02]  /*0c90*/  DADD R2, R4, R6 ;  /* 0x0000000004027229 */ /* 0x000fe40000000006 */
[----:B------:R-:W1:Y:S06]  /*0ca0*/  LDS.128 R4, [UR4+0x70] ;  /* 0x00007004ff047984 */ /* 0x000e6c0008000c00 */
[----:B0-----:R-:W-:-:S08]  /*0cb0*/  DADD R2, R2, R8 ;  /* 0x0000000002027229 */ /* 0x001fd00000000008 */
[----:B------:R-:W-:Y:S01]  /*0cc0*/  DADD R2, R2, R10 ;  /* 0x0000000002027229 */ /* 0x000fe2000000000a */
[----:B------:R-:W0:Y:S07]  /*0cd0*/  LDS.128 R8, [UR4+0x80] ;  /* 0x00008004ff087984 */ /* 0x000e2e0008000c00 */
[----:B--2---:R-:W-:-:S08]  /*0ce0*/  DADD R2, R2, R12 ;  /* 0x0000000002027229 */ /* 0x004fd0000000000c */
        /* <DEDUP_REMOVED lines=14> */
.L_x_165:
        /* <DEDUP_REMOVED lines=26> */
[----:B0-----:R-:W-:-:S10]  /*0f70*/  DADD R4, R4, R8 ;  /* 0x0000000004047229 */ /* 0x001fd40000000008 */
[----:B------:R-:W-:Y:S02]  /*0f80*/  FSEL R6, R8, R4, P0 ;  /* 0x0000000408067208 */ /* 0x000fe40000000000 */
[----:B------:R-:W-:Y:S01]  /*0f90*/  FSEL R7, R9, R5, P0 ;  /* 0x0000000509077208 */ /* 0x000fe20000000000 */
[----:B------:R-:W0:Y:S01]  /*0fa0*/  @!P1 S2R R8, SR_CgaCtaId ;  /* 0x0000000000089919 */ /* 0x000e220000008800 */
[----:B------:R-:W-:Y:S01]  /*0fb0*/  ISETP.GT.AND P0, PT, R0, R13, PT ;  /* 0x0000000d0000720c */ /* 0x000fe20003f04270 */
[----:B------:R-:W-:Y:S01]  /*0fc0*/  VIADD R0, R12, 0x10 ;  /* 0x000000100c007836 */ /* 0x000fe20000000000 */
[----:B------:R-:W-:Y:S04]  /*0fd0*/  SHFL.DOWN PT, R4, R6, 0x8, R13 ;  /* 0x0900000006047989 */ /* 0x000fe800000e000d */
[----:B------:R-:W1:Y:S02]  /*0fe0*/  SHFL.DOWN PT, R5, R7, 0x8, R13 ;  /* 0x0900000007057989 */ /* 0x000e6400000e000d */
[----:B-1----:R-:W-:-:S10]  /*0ff0*/  DADD R4, R4, R6 ;  /* 0x0000000004047229 */ /* 0x002fd40000000006 */
[----:B------:R-:W-:Y:S02]  /*1000*/  FSEL R10, R6, R4, P0 ;  /* 0x00000004060a7208 */ /* 0x000fe40000000000 */
[----:B------:R-:W-:Y:S02]  /*1010*/  FSEL R11, R7, R5, P0 ;  /* 0x00000005070b7208 */ /* 0x000fe40000000000 */
[----:B------:R-:W-:Y:S01]  /*1020*/  @!P1 MOV R7, 0x400 ;  /* 0x0000040000079802 */ /* 0x000fe20000000f00 */
[----:B------:R-:W-:Y:S01]  /*1030*/  SHFL.DOWN PT, R4, R10, 0x10, R13 ;  /* 0x0a0000000a047989 */ /* 0x000fe200000e000d */
[----:B------:R-:W-:Y:S02]  /*1040*/  ISETP.GT.AND P0, PT, R0, R13, PT ;  /* 0x0000000d0000720c */ /* 0x000fe40003f04270 */
        /* <DEDUP_REMOVED lines=14> */
[----:B------:R-:W-:Y:S01]  /*1130*/  ISETP.GT.U32.AND P1, PT, R2, 0x20, PT ;  /* 0x000000200200780c */ /* 0x000fe20003f24070 */
[----:B-1----:R-:W-:-:S09]  /*1140*/  ULEA UR4, UR5, UR4, 0x18 ;  /* 0x0000000405047291 */ /* 0x002fd2000f8ec0ff */
[----:B------:R-:W1:Y:S04]  /*1150*/  LDS.128 R12, [UR4+0x20] ;  /* 0x00002004ff0c7984 */ /* 0x000e680008000c00 */
[----:B0-----:R-:W0:Y:S01]  /*1160*/  LDS.128 R4, [UR4+0x30] ;  /* 0x00003004ff047984 */ /* 0x001e220008000c00 */
        /* <DEDUP_REMOVED lines=70> */
[----:B------:R-:W0:Y:S01]  /*15d0*/  LDS.64 R4, [UR4+0xb0] ;  /* 0x0000b004ff047984 */ /* 0x000e220008000a00 */
        /* <DEDUP_REMOVED lines=8> */
[----:B------:R-:W-:-:S04]  /*1660*/  ISETP.GT.U32.AND P1, PT, R2, 0x260, PT ;  /* 0x000002600200780c */ /* 0x000fc80003f24070 */
[----:B0-----:R-:W-:-:S10]  /*1670*/  DADD R4, R4, R6 ;  /* 0x0000000004047229 */ /* 0x001fd40000000006 */
[----:B------:R-:W-:Y:S02]  /*1680*/  FSEL R8, R4, R6, P1 ;  /* 0x0000000604087208 */ /* 0x000fe40000800000 */
[----:B------:R-:W-:Y:S01]  /*1690*/  FSEL R9, R5, R7, P1 ;  /* 0x0000000705097208 */ /* 0x000fe20000800000 */
[----:B------:R-:W-:Y:S06]  /*16a0*/  BRA `(.L_x_166) ;  /* 0x00000010008c7947 */ /* 0x000fec0003800000 */
.L_x_152:
[----:B------:R-:W0:Y:S01]  /*16b0*/  S2R R0, SR_TID.X ;  /* 0x0000000000007919 */ /* 0x000e220000002100 */
[----:B------:R-:W1:Y:S02]  /*16c0*/  LDCU.64 UR4, c[0x0][0x380] ;  /* 0x00007000ff0477ac */ /* 0x000e640008000a00 */
[----:B-1----:R-:W-:Y:S02]  /*16d0*/  IMAD.U32 R6, RZ, RZ, UR4 ;  /* 0x00000004ff067e24 */ /* 0x002fe4000f8e00ff */
[----:B------:R-:W-:Y:S02]  /*16e0*/  IMAD.U32 R7, RZ, RZ, UR5 ;  /* 0x00000005ff077e24 */ /* 0x000fe4000f8e00ff */
[----:B0-----:R-:W-:-:S05]  /*16f0*/  IMAD.WIDE.U32 R20, R0, 0x8, R6 ;  /* 0x0000000800147825 */ /* 0x001fca00078e0006 */
        /* <DEDUP_REMOVED lines=8> */
[----:B------:R-:W-:Y:S01]  /*1780*/  VIADD R3, R2, 0xffffec00 ;  /* 0xffffec0002037836 */ /* 0x000fe20000000000 */
[----:B------:R-:W-:-:S04]  /*1790*/  UMOV UR4, 0x1400 ;  /* 0x0000140000047882 */ /* 0x000fc80000000000 */
[----:B------:R-:W-:Y:S01]  /*17a0*/  ISETP.GE.U32.AND P0, PT, R3, 0x1400, PT ;  /* 0x000014000300780c */ /* 0x000fe20003f06070 */
        /* <DEDUP_REMOVED lines=8> */
[----:B------:R-:W0:Y:S01]  /*1830*/  LDC R2, c[0x0][0x390] ;  /* 0x0000e400ff027b82 */ /* 0x000e220000000800 */
[----:B------:R-:W-:-:S07]  /*1840*/  UMOV UR4, 0x1400 ;  /* 0x0000140000047882 */ /* 0x000fce0000000000 */
[----:B------:R-:W1:Y:S02]  /*1850*/  LDC.64 R6, c[0x0][0x380] ;  /* 0x0000e000ff067b82 */ /* 0x000e640000000a00 */
.L_x_169:
[----:B------:R-:W-:-:S04]  /*1860*/  VIADD R9, R0, UR4 ;  /* 0x0000000400097c36 */ /* 0x000fc80008000000 */
[----:B-1----:R-:W-:-:S05]  /*1870*/  IMAD.WIDE.U32 R8, R9, 0x8, R6 ;  /* 0x0000000809087825 */ /* 0x002fca00078e0006 */
        /* <DEDUP_REMOVED lines=8> */
[----:B--2---:R-:W-:-:S08]  /*1900*/  DADD R10, R10, R38 ;  /* 0x000000000a0a7229 */ /* 0x004fd00000000026 */
[----:B---3--:R-:W-:Y:S01]  /*1910*/  DADD R10, R12, R10 ;  /* 0x000000000c0a7229 */ /* 0x008fe2000000000a */
[----:B0-----:R-:W-:-:S05]  /*1920*/  VIADD R12, R2, -UR4 ;  /* 0x80000004020c7c36 */ /* 0x001fca0008000000 */
[----:B------:R-:W-:Y:S02]  /*1930*/  ISETP.GE.U32.AND P0, PT, R12, 0x1400, PT ;  /* 0x000014000c00780c */ /* 0x000fe40003f06070 */
[----:B----4-:R-:W-:-:S08]  /*1940*/  DADD R10, R14, R10 ;  /* 0x000000000e0a7229 */ /* 0x010fd0000000000a */
[----:B-----5:R-:W-:-:S08]  /*1950*/  DADD R10, R16, R10 ;  /* 0x00000000100a7229 */ /* 0x020fd0000000000a */
[----:B------:R-:W-:-:S08]  /*1960*/  DADD R10, R18, R10 ;  /* 0x00000000120a7229 */ /* 0x000fd0000000000a */
[----:B------:R-:W-:-:S08]  /*1970*/  DADD R10, R20, R10 ;  /* 0x00000000140a7229 */ /* 0x000fd0000000000a */
[----:B------:R-:W-:-:S08]  /*1980*/  DADD R10, R22, R10 ;  /* 0x00000000160a7229 */ /* 0x000fd0000000000a */
[----:B------:R-:W-:Y:S01]  /*1990*/  DADD R38, R4, R10 ;  /* 0x0000000004267229 */ /* 0x000fe2000000000a */
[----:B------:R-:W-:Y:S10]  /*19a0*/  @!P0 BRA `(.L_x_168) ;  /* 0x0000000800a48947 */ /* 0x000ff40003800000 */
[----:B------:R-:W-:-:S06]  /*19b0*/  UIADD3 UR4, UPT, UPT, UR4, 0x1400, URZ ;  /* 0x0000140004047890 */ /* 0x000fcc000fffe0ff */
[----:B------:R-:W-:-:S13]  /*19c0*/  ISETP.LT.U32.AND P0, PT, R3, UR4, PT ;  /* 0x0000000403007c0c */ /* 0x000fda000bf01070 */
[----:B------:R-:W-:Y:S05]  /*19d0*/  @!P0 BRA `(.L_x_169) ;  /* 0xfffffffc00a08947 */ /* 0x000fea000383ffff */
.L_x_167:
[----:B------:R-:W-:Y:S01]  /*19e0*/  VIADD R3, R2, -UR4 ;  /* 0x8000000402037c36 */ /* 0x000fe20008000000 */
[----:B------:R-:W-:Y:S04]  /*19f0*/  BSSY.RECONVERGENT B1, `(.L_x_168) ;  /* 0x00000a4000017945 */ /* 0x000fe80003800200 */
[----:B------:R-:W-:-:S04]  /*1a00*/  ISETP.GE.AND P0, PT, R0, R3, PT ;  /* 0x000000030000720c */ /* 0x000fc80003f06270 */
[----:B------:R-:W-:-:S13]  /*1a10*/  ISETP.LE.U32.OR P0, PT, R2, UR4, P0 ;  /* 0x0000000402007c0c */ /* 0x000fda0008703470 */
[----:B------:R-:W-:Y:S05]  /*1a20*/  @P0 BRA `(.L_x_170) ;  /* 0x0000000800800947 */ /* 0x000fea0003800000 */
[----:B------:R-:W-:Y:S01]  /*1a30*/  LOP3.LUT R3, RZ, R0, RZ, 0x33, !PT ;  /* 0x00000000ff037212 */ /* 0x000fe200078e33ff */
[----:B------:R-:W-:Y:S03]  /*1a40*/  BSSY.RECONVERGENT B2, `(.L_x_171) ;  /* 0x0000053000027945 */ /* 0x000fe60003800200 */
[----:B------:R-:W-:-:S04]  /*1a50*/  IADD3 R3, PT, PT, R2, -UR4, R3 ;  /* 0x8000000402037c10 */ /* 0x000fc8000fffe003 */
[C---:B------:R-:W-:Y:S01]  /*1a60*/  ISETP.GE.U32.AND P0, PT, R3.reuse, 0x2580, PT ;  /* 0x000025800300780c */ /* 0x040fe20003f06070 */
[----:B------:R-:W-:-:S05]  /*1a70*/  IMAD.HI.U32 R2, R3, -0x33333333, RZ ;  /* 0xcccccccd03027827 */ /* 0x000fca00078e00ff */
[----:B------:R-:W-:Y:S01]  /*1a80*/  LEA.HI R3, R2, 0x1, RZ, 0x17 ;  /* 0x0000000102037811 */ /* 0x000fe200078fb8ff */
[----:B------:R-:W-:-:S03]  /*1a90*/  IMAD.MOV.U32 R2, RZ, RZ, R0 ;  /* 0x000000ffff027224 */ /* 0x000fc600078e0000 */
[----:B------:R-:W-:-:S03]  /*1aa0*/  LOP3.LUT R4, R3, 0xf, RZ, 0xc0, !PT ;  /* 0x0000000f03047812 */ /* 0x000fc600078ec0ff */
[----:B------:R-:W-:Y:S05]  /*1ab0*/  @!P0 BRA `(.L_x_172) ;  /* 0x00000004002c8947 */ /* 0x000fea0003800000 */
[----:B------:R-:W-:Y:S01]  /*1ac0*/  LOP3.LUT R42, R3, 0xfffff0, RZ, 0xc0, !PT ;  /* 0x00fffff0032a7812 */ /* 0x000fe200078ec0ff */
[----:B------:R-:W-:Y:S01]  /*1ad0*/  BSSY.RECONVERGENT B3, `(.L_x_173) ;  /* 0x0000048000037945 */ /* 0x000fe20003800200 */
[C---:B------:R-:W-:Y:S01]  /*1ae0*/  LOP3.LUT R2, R0.reuse, 0x1400, RZ, 0xfc, !PT ;  /* 0x0000140000027812 */ /* 0x040fe200078efcff */
[----:B------:R-:W-:Y:S02]  /*1af0*/  VIADD R5, R0, UR4 ;  /* 0x0000000400057c36 */ /* 0x000fe40008000000 */
[----:B------:R-:W-:-:S07]  /*1b00*/  IMAD.MOV R42, RZ, RZ, -R42 ;  /* 0x000000ffff2a7224 */ /* 0x000fce00078e0a2a */
.L_x_174:
        /* <DEDUP_REMOVED lines=68> */
[----:B------:R-:W-:Y:S05]  /*1f50*/  BSYNC.RECONVERGENT B3 ;  /* 0x0000000000037941 */ /* 0x000fea0003800200 */
.L_x_173:
[----:B------:R-:W-:-:S07]  /*1f60*/  VIADD R2, R2, 0xffffec00 ;  /* 0xffffec0002027836 */ /* 0x000fce0000000000 */
.L_x_172:
[----:B------:R-:W-:Y:S05]  /*1f70*/  BSYNC.RECONVERGENT B2 ;  /* 0x0000000000027941 */ /* 0x000fea0003800200 */
.L_x_171:
        /* <DEDUP_REMOVED lines=40> */
.L_x_176:
[----:B------:R-:W-:Y:S05]  /*2200*/  BSYNC.RECONVERGENT B2 ;  /* 0x0000000000027941 */ /* 0x000fea0003800200 */
.L_x_175:
        /* <DEDUP_REMOVED lines=23> */
.L_x_178:
[----:B------:R-:W-:Y:S05]  /*2380*/  BSYNC.RECONVERGENT B2 ;  /* 0x0000000000027941 */ /* 0x000fea0003800200 */
.L_x_177:
[----:B------:R-:W-:Y:S05]  /*2390*/  @!P1 BRA `(.L_x_170) ;  /* 0x0000000000249947 */ /* 0x000fea0003800000 */
[----:B------:R-:W-:Y:S02]  /*23a0*/  VIADD R5, R2, UR4 ;  /* 0x0000000402057c36 */ /* 0x000fe40008000000 */
[----:B------:R-:W-:-:S07]  /*23b0*/  IMAD.MOV R4, RZ, RZ, -R3 ;  /* 0x000000ffff047224 */ /* 0x000fce00078e0a03 */
.L_x_179:
[----:B------:R-:W-:-:S06]  /*23c0*/  IMAD.WIDE.U32 R2, R5, 0x8, R6 ;  /* 0x0000000805027825 */ /* 0x000fcc00078e0006 */
[----:B------:R-:W2:Y:S01]  /*23d0*/  LDG.E.64 R2, desc[UR6][R2.64] ;  /* 0x0000000602027981 */ /* 0x000ea2000c1e1b00 */
[----:B------:R-:W-:Y:S02]  /*23e0*/  VIADD R4, R4, 0x1 ;  /* 0x0000000104047836 */ /* 0x000fe40000000000 */
[----:B------:R-:W-:-:S03]  /*23f0*/  VIADD R5, R5, 0x280 ;  /* 0x0000028005057836 */ /* 0x000fc60000000000 */
[----:B------:R-:W-:Y:S01]  /*2400*/  ISETP.NE.AND P0, PT, R4, RZ, PT ;  /* 0x000000ff0400720c */ /* 0x000fe20003f05270 */
[----:B--2---:R-:W-:-:S12]  /*2410*/  DADD R38, R2, R38 ;  /* 0x0000000002267229 */ /* 0x004fd80000000026 */
[----:B------:R-:W-:Y:S05]  /*2420*/  @P0 BRA `(.L_x_179) ;  /* 0xfffffffc00e40947 */ /* 0x000fea000383ffff */
.L_x_170:
[----:B------:R-:W-:Y:S05]  /*2430*/  BSYNC.RECONVERGENT B1 ;  /* 0x0000000000017941 */ /* 0x000fea0003800200 */
.L_x_168:
        /* <DEDUP_REMOVED lines=49> */
[----:B------:R-:W0:Y:S05]  /*2750*/  LDS.128 R8, [UR4+0x50] ;  /* 0x00005004ff087984 */ /* 0x000e2a0008000c00 */
[----:B------:R-:W-:-:S08]  /*2760*/  DADD R12, R12, R14 ;  /* 0x000000000c0c7229 */ /* 0x000fd0000000000e */
[----:B-1----:R-:W-:-:S08]  /*2770*/  DADD R12, R12, R16 ;  /* 0x000000000c0c7229 */ /* 0x002fd00000000010 */
[----:B------:R-:W-:Y:S02]  /*2780*/  DADD R18, R12, R18 ;  /* 0x000000000c127229 */ /* 0x000fe40000000012 */
[----:B------:R-:W1:Y:S06]  /*2790*/  LDS.128 R12, [UR4+0x60] ;  /* 0x00006004ff0c7984 */ /* 0x000e6c0008000c00 */
        /* <DEDUP_REMOVED lines=12> */
[----:B0-----:R-:W-:Y:S01]  /*2860*/  DADD R2, R2, R8 ;  /* 0x0000000002027229 */ /* 0x001fe20000000008 */
[----:B------:R-:W0:Y:S07]  /*2870*/  LDS.64 R8, [UR4+0xb0] ;  /* 0x0000b004ff087984 */ /* 0x000e2e0008000a00 */
[----:B------:R-:W-:-:S08]  /*2880*/  DADD R2, R2, R10 ;  /* 0x0000000002027229 */ /* 0x000fd0000000000a */
[----:B-1----:R-:W-:-:S08]  /*2890*/  DADD R2, R2, R12 ;  /* 0x0000000002027229 */ /* 0x002fd0000000000c */
[----:B------:R-:W-:-:S08]  /*28a0*/  DADD R2, R2, R14 ;  /* 0x0000000002027229 */ /* 0x000fd0000000000e */
[----:B--2---:R-:W-:-:S08]  /*28b0*/  DADD R2, R2, R4 ;  /* 0x0000000002027229 */ /* 0x004fd00000000004 */
[----:B------:R-:W-:-:S08]  /*28c0*/  DADD R2, R2, R6 ;  /* 0x0000000002027229 */ /* 0x000fd00000000006 */
[----:B0-----:R-:W-:-:S11]  /*28d0*/  DADD R8, R2, R8 ;  /* 0x0000000002087229 */ /* 0x001fd60000000008 */
.L_x_166:
[----:B------:R-:W-:Y:S05]  /*28e0*/  BSYNC.RECONVERGENT B0 ;  /* 0x0000000000007941 */ /* 0x000fea0003800200 */
.L_x_151:
[----:B------:R-:W-:Y:S05]  /*28f0*/  @P0 EXIT ;  /* 0x000000000000094d */ /* 0x000fea0003800000 */
[----:B------:R-:W0:Y:S01]  /*2900*/  LDCU.64 UR4, c[0x0][0x398] ;  /* 0x00007300ff0477ac */ /* 0x000e220008000a00 */
[----:B--2---:R-:W2:Y:S01]  /*2910*/  LDC.64 R2, c[0x0][0x388] ;  /* 0x0000e200ff027b82 */ /* 0x004ea20000000a00 */
[----:B0-----:R-:W-:-:S07]  /*2920*/  DADD R8, R8, UR4 ;  /* 0x0000000408087e29 */ /* 0x001fce0008000000 */
[----:B--2---:R-:W-:Y:S01]  /*2930*/  STG.E.64 desc[UR6][R2.64], R8 ;  /* 0x0000000802007986 */ /* 0x004fe2000c101b06 */
[----:B------:R-:W-:Y:S05]  /*2940*/  EXIT ;  /* 0x000000000000794d */ /* 0x000fea0003800000 */
.L_x_180:
        /* <DEDUP_REMOVED lines=11> */
.L_x_275:


//--------------------- .text._ZN3cub18CUB_300001_SM_10006detail9transform16transform_kernelINS2_10policy_hubILb1EN4cuda3std3__45tupleIJN6thrust24THRUST_300001_SM_1000_NS6detail15normal_iteratorINSA_10device_ptrIdEEEEEEEE10policy1000El12calculate_piSF_JPdEEEvT0_iT1_T2_DpNS2_10kernel_argIT3_EE --------------------------
	.section	.text._ZN3cub18CUB_300001_SM_10006detail9transform16transform_kernelINS2_10policy_hubILb1EN4cuda3std3__45tupleIJN6thrust24THRUST_300001_SM_1000_NS6detail15normal_iteratorINSA_10device_ptrIdEEEEEEEE10policy1000El12calculate_piSF_JPdEEEvT0_iT1_T2_DpNS2_10kernel_argIT3_EE,"ax",@progbits
	.align	128
        .global         _ZN3cub18CUB_300001_SM_10006detail9transform16transform_kernelINS2_10policy_hubILb1EN4cuda3std3__45tupleIJN6thrust24THRUST_300001_SM_1000_NS6detail15normal_iteratorINSA_10device_ptrIdEEEEEEEE10policy1000El12calculate_piSF_JPdEEEvT0_iT1_T2_DpNS2_10kernel_argIT3_EE
        .type           _ZN3cub18CUB_300001_SM_10006detail9transform16transform_kernelINS2_10policy_hubILb1EN4cuda3std3__45tupleIJN6thrust24THRUST_300001_SM_1000_NS6detail15normal_iteratorINSA_10device_ptrIdEEEEEEEE10policy1000El12calculate_piSF_JPdEEEvT0_iT1_T2_DpNS2_10kernel_argIT3_EE,@function
        .size           _ZN3cub18CUB_300001_SM_10006detail9transform16transform_kernelINS2_10policy_hubILb1EN4cuda3std3__45tupleIJN6thrust24THRUST_300001_SM_1000_NS6detail15normal_iteratorINSA_10device_ptrIdEEEEEEEE10policy1000El12calculate_piSF_JPdEEEvT0_iT1_T2_DpNS2_10kernel_argIT3_EE,(.L_x_268 - _ZN3cub18CUB_300001_SM_10006detail9transform16transform_kernelINS2_10policy_hubILb1EN4cuda3std3__45tupleIJN6thrust24THRUST_300001_SM_1000_NS6detail15normal_iteratorINSA_10device_ptrIdEEEEEEEE10policy1000El12calculate_piSF_JPdEEEvT0_iT1_T2_DpNS2_10kernel_argIT3_EE)
        .other          _ZN3cub18CUB_300001_SM_10006detail9transform16transform_kernelINS2_10policy_hubILb1EN4cuda3std3__45tupleIJN6thrust24THRUST_300001_SM_1000_NS6detail15normal_iteratorINSA_10device_ptrIdEEEEEEEE10policy1000El12calculate_piSF_JPdEEEvT0_iT1_T2_DpNS2_10kernel_argIT3_EE,@"STO_CUDA_ENTRY STV_DEFAULT"
_ZN3cub18CUB_300001_SM_10006detail9transform16transform_kernelINS2_10policy_hubILb1EN4cuda3std3__45tupleIJN6thrust24THRUST_300001_SM_1000_NS6detail15normal_iteratorINSA_10device_ptrIdEEEEEEEE10policy1000El12calculate_piSF_JPdEEEvT0_iT1_T2_DpNS2_10kernel_argIT3_EE:
.text._ZN3cub18CUB_300001_SM_10006detail9transform16transform_kernelINS2_10policy_hubILb1EN4cuda3std3__45tupleIJN6thrust24THRUST_300001_SM_1000_NS6detail15normal_iteratorINSA_10device_ptrIdEEEEEEEE10policy1000El12calculate_piSF_JPdEEEvT0_iT1_T2_DpNS2_10kernel_argIT3_EE:
[----:B------:R-:W-:Y:S01]  /*0000*/  LDC R1, c[0x0][0x37c] ;  /* 0x0000df00ff017b82 */ /* 0x000fe20000000800 */
[----:B------:R-:W0:Y:S07]  /*0010*/  LDCU UR17, c[0x0][0x388] ;  /* 0x00007100ff1177ac */ /* 0x000e2e0008000800 */
[----:B------:R-:W1:Y:S01]  /*0020*/  S2UR UR6, SR_CTAID.X ;  /* 0x00000000000679c3 */ /* 0x000e620000002500 */
[----:B------:R-:W2:Y:S01]  /*0030*/  S2R R2, SR_TID.X ;  /* 0x0000000000027919 */ /* 0x000ea20000002100 */
[----:B------:R-:W-:Y:S01]  /*0040*/  BSSY.RECONVERGENT B0, `(.L_x_181) ;  /* 0x000001c000007945 */ /* 0x000fe20003800200 */
[----:B------:R-:W3:Y:S01]  /*0050*/  LDCU.64 UR10, c[0x0][0x380] ;  /* 0x00007000ff0a77ac */ /* 0x000ee20008000a00 */
[----:B0-----:R-:W-:-:S04]  /*0060*/  USHF.L.U32 UR16, UR17, 0x7, URZ ;  /* 0x0000000711107899 */ /* 0x001fc800080006ff */
[----:B------:R-:W-:Y:S02]  /*0070*/  USHF.R.S32.HI UR7, URZ, 0x1f, UR16 ;  /* 0x0000001fff077899 */ /* 0x000fe40008011410 */
[----:B-1----:R-:W-:Y:S02]  /*0080*/  UIMAD.WIDE.U32 UR4, UR16, UR6, URZ ;  /* 0x00000006100472a5 */ /* 0x002fe4000f8e00ff */
[----:B------:R-:W-:Y:S02]  /*0090*/  UIMAD UR9, UR7, UR6, URZ ;  /* 0x00000006070972a4 */ /* 0x000fe4000f8e02ff */
[----:B---3--:R-:W-:Y:S02]  /*00a0*/  UIADD3 UR8, UP1, UPT, -UR4, UR10, URZ ;  /* 0x0000000a04087290 */ /* 0x008fe4000ff3e1ff */
[----:B------:R-:W-:Y:S02]  /*00b0*/  UIADD3 UR9, UPT, UPT, UR5, UR9, URZ ;  /* 0x0000000905097290 */ /* 0x000fe4000fffe0ff */
[----:B------:R-:W-:Y:S01]  /*00c0*/  UISETP.LT.U32.AND UP0, UPT, UR8, UR16, UPT ;  /* 0x000000100800728c */ /* 0x000fe2000bf01070 */
[----:B--2---:R-:W-:Y:S01]  /*00d0*/  IMAD.SHL.U32 R0, R2, 0x80, RZ ;  /* 0x0000008002007824 */ /* 0x004fe200078e00ff */
[----:B------:R-:W-:-:S04]  /*00e0*/  UIADD3.X UR6, UPT, UPT, ~UR9, UR11, URZ, UP1, !UPT ;  /* 0x0000000b09067290 */ /* 0x000fc80008ffe5ff */
[----:B------:R-:W-:-:S04]  /*00f0*/  UISETP.LT.AND.EX UP0, UPT, UR6, UR7, UPT, UP0 ;  /* 0x000000070600728c */ /* 0x000fc8000bf01300 */
[----:B------:R-:W-:-:S04]  /*0100*/  USEL UR8, UR8, UR16, UP0 ;  /* 0x0000001008087287 */ /* 0x000fc80008000000 */
[----:B------:R-:W-:-:S06]  /*0110*/  USHF.L.U32 UR10, UR8, 0x3, URZ ;  /* 0x00000003080a7899 */ /* 0x000fcc00080006ff */
[----:B------:R-:W-:-:S13]  /*0120*/  ISETP.GE.AND P0, PT, R0, UR10, PT ;  /* 0x0000000a00007c0c */ /* 0x000fda000bf06270 */
[----:B------:R-:W-:Y:S05]  /*0130*/  @P0 BRA `(.L_x_182) ;  /* 0x0000000000300947 */ /* 0x000fea0003800000 */
[----:B------:R-:W0:Y:S02]  /*0140*/  LDCU.64 UR6, c[0x0][0x398] ;  /* 0x00007300ff0677ac */ /* 0x000e240008000a00 */
[----:B0-----:R-:W-:-:S04]  /*0150*/  ULEA UR6, UP0, UR4, UR6, 0x3 ;  /* 0x0000000604067291 */ /* 0x001fc8000f8018ff */
[----:B------:R-:W-:Y:S02]  /*0160*/  ULEA.HI.X UR7, UR4, UR7, UR9, 0x3, UP0 ;  /* 0x0000000704077291 */ /* 0x000fe400080f1c09 */
[----:B------:R-:W-:-:S04]  /*0170*/  IMAD.U32 R4, RZ, RZ, UR6 ;  /* 0x00000006ff047e24 */ /* 0x000fc8000f8e00ff */
[----:B------:R-:W-:Y:S02]  /*0180*/  IMAD.U32 R5, RZ, RZ, UR7 ;  /* 0x00000007ff057e24 */ /* 0x000fe4000f8e00ff */
[----:B------:R-:W-:-:S07]  /*0190*/  IMAD.WIDE.U32 R4, R2, 0x80, R4 ;  /* 0x0000008002047825 */ /* 0x000fce00078e0004 */
.L_x_183:
[----:B------:R-:W-:Y:S01]  /*01a0*/  VIADD R0, R0, 0x4000 ;  /* 0x0000400000007836 */ /* 0x000fe20000000000 */
[----:B------:R0:W-:Y:S04]  /*01b0*/  CCTL.E.PF2 [R4] ;  /* 0x000000000400798f */ /* 0x0001e80000800100 */
[----:B------:R-:W-:Y:S02]  /*01c0*/  ISETP.GE.AND P0, PT, R0, UR10, PT ;  /* 0x0000000a00007c0c */ /* 0x000fe4000bf06270 */
[----:B0-----:R-:W-:-:S04]  /*01d0*/  IADD3 R4, P1, PT, R4, 0x4000, RZ ;  /* 0x0000400004047810 */ /* 0x001fc80007f3e0ff */
[----:B------:R-:W-:-:S07]  /*01e0*/  IADD3.X R5, PT, PT, RZ, R5, RZ, P1, !PT ;  /* 0x00000005ff057210 */ /* 0x000fce0000ffe4ff */
[----:B------:R-:W-:Y:S05]  /*01f0*/  @!P0 BRA `(.L_x_183) ;  /* 0xfffffffc00e88947 */ /* 0x000fea000383ffff */
.L_x_182:
[----:B------:R-:W-:Y:S05]  /*0200*/  BSYNC.RECONVERGENT B0 ;  /* 0x0000000000007941 */ /* 0x000fea0003800200 */
.L_x_181:
[----:B------:R-:W0:Y:S01]  /*0210*/  LDCU.128 UR12, c[0x0][0x390] ;  /* 0x00007200ff0c77ac */ /* 0x000e220008000c00 */
[----:B------:R-:W-:Y:S01]  /*0220*/  IMAD.MOV.U32 R3, RZ, RZ, 0x41dfffff ;  /* 0x41dfffffff037424 */ /* 0x000fe200078e00ff */
[----:B------:R-:W-:Y:S02]  /*0230*/  USHF.L.U32 UR6, UR4, 0x3, URZ ;  /* 0x0000000304067899 */ /* 0x000fe400080006ff */
[----:B------:R-:W-:Y:S01]  /*0240*/  USHF.L.U64.HI UR4, UR4, 0x3, UR9 ;  /* 0x0000000304047899 */ /* 0x000fe20008010209 */
[----:B------:R-:W1:Y:S01]  /*0250*/  LDCU.64 UR10, c[0x0][0x358] ;  /* 0x00006b00ff0a77ac */ /* 0x000e620008000a00 */
[----:B0-----:R-:W-:Y:S02]  /*0260*/  UIADD3 UR5, UP0, UPT, UR6, UR14, URZ ;  /* 0x0000000e06057290 */ /* 0x001fe4000ff1e0ff */
[----:B------:R-:W-:Y:S02]  /*0270*/  UIADD3 UR6, UP1, UPT, UR6, UR12, URZ ;  /* 0x0000000c06067290 */ /* 0x000fe4000ff3e0ff */
[----:B------:R-:W-:-:S02]  /*0280*/  UIADD3.X UR9, UPT, UPT, UR4, UR15, URZ, UP0, !UPT ;  /* 0x0000000f04097290 */ /* 0x000fc400087fe4ff */
[----:B------:R-:W-:Y:S01]  /*0290*/  UISETP.NE.AND UP0, UPT, UR16, UR8, UPT ;  /* 0x000000081000728c */ /* 0x000fe2000bf05270 */
[----:B------:R-:W-:Y:S01]  /*02a0*/  IMAD.U32 R22, RZ, RZ, UR5 ;  /* 0x00000005ff167e24 */ /* 0x000fe2000f8e00ff */
[----:B------:R-:W-:Y:S02]  /*02b0*/  UIADD3.X UR7, UPT, UPT, UR4, UR13, URZ, UP1, !UPT ;  /* 0x0000000d04077290 */ /* 0x000fe40008ffe4ff */
[----:B------:R-:W-:Y:S01]  /*02c0*/  IMAD.U32 R23, RZ, RZ, UR9 ;  /* 0x00000009ff177e24 */ /* 0x000fe2000f8e00ff */
[----:B------:R-:W-:-:S04]  /*02d0*/  UMOV UR5, 0xff800000 ;  /* 0xff80000000057882 */ /* 0x000fc80000000000 */
[----:B-1----:R-:W-:Y:S05]  /*02e0*/  BRA.U !UP0, `(.L_x_184) ;  /* 0x00000011083c7547 */ /* 0x002fea000b800000 */
[----:B------:R-:W-:-:S06]  /*02f0*/  UISETP.GE.AND UP0, UPT, UR17, 0x1, UPT ;  /* 0x000000011100788c */ /* 0x000fcc000bf06270 */
[----:B------:R-:W-:-:S13]  /*0300*/  PLOP3.LUT P0, PT, PT, PT, UP0, 0x80, 0x8 ;  /* 0x000000000008781c */ /* 0x000fda0003f0f008 */
[----:B------:R-:W-:Y:S05]  /*0310*/  @!P0 EXIT ;  /* 0x000000000000894d */ /* 0x000fea0003800000 */
[----:B------:R-:W-:Y:S01]  /*0320*/  UISETP.NE.AND UP0, UPT, UR17, 0x1, UPT ;  /* 0x000000011100788c */ /* 0x000fe2000bf05270 */
[----:B------:R-:W-:-:S08]  /*0330*/  UMOV UR4, URZ ;  /* 0x000000ff00047c82 */ /* 0x000fd00008000000 */
[----:B------:R-:W-:Y:S05]  /*0340*/  BRA.U !UP0, `(.L_x_185) ;  /* 0x0000000908c47547 */ /* 0x000fea000b800000 */
[----:B------:R-:W-:Y:S01]  /*0350*/  ULOP3.LUT UR4, UR17, 0x7ffffffe, URZ, 0xc0, !UPT ;  /* 0x7ffffffe11047892 */ /* 0x000fe2000f8ec0ff */
[----:B------:R-:W-:-:S03]  /*0360*/  IMAD.MOV.U32 R19, RZ, RZ, R2 ;  /* 0x000000ffff137224 */ /* 0x000fc600078e0002 */
[----:B------:R-:W-:-:S12]  /*0370*/  UIADD3 UR4, UPT, UPT, -UR4, URZ, URZ ;  /* 0x000000ff04047290 */ /* 0x000fd8000fffe1ff */
.L_x_198:
[C---:B------:R-:W-:Y:S01]  /*0380*/  ISETP.GE.AND P0, PT, R19.reuse, UR8, PT ;  /* 0x0000000813007c0c */ /* 0x040fe2000bf06270 */
[----:B------:R-:W-:Y:S01]  /*0390*/  UIADD3 UR4, UPT, UPT, UR4, 0x2, URZ ;  /* 0x0000000204047890 */ /* 0x000fe2000fffe0ff */
[----:B------:R-:W-:Y:S01]  /*03a0*/  BSSY.RECONVERGENT B1, `(.L_x_186) ;  /* 0x0000054000017945 */ /* 0x000fe20003800200 */
[----:B------:R-:W-:Y:S02]  /*03b0*/  IADD3 R21, PT, PT, R19, 0x80, RZ ;  /* 0x0000008013157810 */ /* 0x000fe40007ffe0ff */
[----:B------:R-:W-:-:S08]  /*03c0*/  UISETP.NE.AND UP0, UPT, UR4, URZ, UPT ;  /* 0x000000ff0400728c */ /* 0x000fd0000bf05270 */
[----:B01----:R-:W-:Y:S05]  /*03d0*/  @P0 BRA `(.L_x_187) ;  /* 0x0000000400400947 */ /* 0x003fea0003800000 */
[----:B------:R-:W-:-:S06]  /*03e0*/  IMAD.WIDE R6, R19, 0x8, R22 ;  /* 0x0000000813067825 */ /* 0x000fcc00078e0216 */
[----:B------:R-:W2:Y:S01]  /*03f0*/  LDG.E.64 R6, desc[UR10][R6.64] ;  /* 0x0000000a06067981 */ /* 0x000ea2000c1e1b00 */
[----:B------:R-:W-:Y:S01]  /*0400*/  BSSY.RECONVERGENT B2, `(.L_x_188) ;  /* 0x0000027000027945 */ /* 0x000fe20003800200 */
[----:B--2---:R0:W1:Y:S02]  /*0410*/  F2I.F64.TRUNC R0, R6 ;  /* 0x0000000600007311 */ /* 0x004064000030d100 */
[----:B0-----:R-:W-:Y:S02]  /*0420*/  IMAD.MOV.U32 R6, RZ, RZ, -0x800000 ;  /* 0xff800000ff067424 */ /* 0x001fe400078e00ff */
[----:B------:R-:W-:Y:S02]  /*0430*/  IMAD.MOV.U32 R7, RZ, RZ, 0x41dfffff ;  /* 0x41dfffffff077424 */ /* 0x000fe400078e00ff */
[----:B-1----:R-:W-:-:S04]  /*0440*/  IMAD.HI.U32 R5, R0, 0x3, RZ ;  /* 0x0000000300057827 */ /* 0x002fc800078e00ff */
[----:B------:R-:W-:-:S05]  /*0450*/  IMAD.IADD R4, R0, 0x1, -R5 ;  /* 0x0000000100047824 */ /* 0x000fca00078e0a05 */
[----:B------:R-:W-:-:S04]  /*0460*/  LEA.HI R4, R4, R5, RZ, 0x1f ;  /* 0x0000000504047211 */ /* 0x000fc800078ff8ff */
[----:B------:R-:W-:-:S05]  /*0470*/  SHF.R.U32.HI R5, RZ, 0x1e, R4 ;  /* 0x0000001eff057819 */ /* 0x000fca0000011604 */
[----:B------:R-:W-:-:S05]  /*0480*/  IMAD R5, R5, -0x7fffffff, R0 ;  /* 0x8000000105057824 */ /* 0x000fca00078e0200 */
[----:B------:R-:W-:Y:S02]  /*0490*/  VIMNMX.U32 R0, PT, PT, R5, 0x1, !PT ;  /* 0x0000000105007848 */ /* 0x000fe40007fe0000 */
[----:B------:R-:W0:Y:S03]  /*04a0*/  MUFU.RCP64H R5, 2.14748262400000000000e+09 ;  /* 0x41dfffff00057908 */ /* 0x000e260000001800 */
[----:B------:R-:W-:-:S05]  /*04b0*/  IMAD.HI.U32 R4, R0, 0x5e4789c9, RZ ;  /* 0x5e4789c900047827 */ /* 0x000fca00078e00ff */
[----:B------:R-:W-:Y:S01]  /*04c0*/  SHF.R.U32.HI R9, RZ, 0xe, R4 ;  /* 0x0000000eff097819 */ /* 0x000fe20000011604 */
[----:B------:R-:W-:-:S04]  /*04d0*/  IMAD.MOV.U32 R4, RZ, RZ, 0x1 ;  /* 0x00000001ff047424 */ /* 0x000fc800078e00ff */
[C---:B------:R-:W-:Y:S02]  /*04e0*/  IMAD R0, R9.reuse, -0xadc8, R0 ;  /* 0xffff523809007824 */ /* 0x040fe400078e0200 */
[----:B------:R-:W-:Y:S02]  /*04f0*/  IMAD R11, R9, 0xd47, RZ ;  /* 0x00000d47090b7824 */ /* 0x000fe400078e02ff */
[----:B------:R-:W-:Y:S01]  /*0500*/  IMAD R0, R0, 0xbc8f, RZ ;  /* 0x0000bc8f00007824 */ /* 0x000fe200078e02ff */
[----:B0-----:R-:W-:Y:S02]  /*0510*/  DFMA R8, R4, -R6, 1 ;  /* 0x3ff000000408742b */ /* 0x001fe40000000806 */
[----:B------:R-:W-:Y:S02]  /*0520*/  LOP3.LUT R13, R11, 0x7fffffff, RZ, 0x3c, !PT ;  /* 0x7fffffff0b0d7812 */ /* 0x000fe400078e3cff */
[----:B------:R-:W-:-:S04]  /*0530*/  ISETP.GE.U32.AND P0, PT, R0, R11, PT ;  /* 0x0000000b0000720c */ /* 0x000fc80003f06070 */
[----:B------:R-:W-:-:S08]  /*0540*/  DFMA R8, R8, R8, R8 ;  /* 0x000000080808722b */ /* 0x000fd00000000008 */
[----:B------:R-:W-:Y:S01]  /*0550*/  DFMA R8, R4, R8, R4 ;  /* 0x000000080408722b */ /* 0x000fe20000000004 */
[----:B------:R-:W-:-:S05]  /*0560*/  @P0 IADD3 R13, PT, PT, -R11, RZ, RZ ;  /* 0x000000ff0b0d0210 */ /* 0x000fca0007ffe1ff */
[----:B------:R-:W-:Y:S02]  /*0570*/  IMAD.IADD R4, R0, 0x1, R13 ;  /* 0x0000000100047824 */ /* 0x000fe400078e020d */
[----:B------:R-:W-:Y:S02]  /*0580*/  DFMA R10, R8, -R6, 1 ;  /* 0x3ff00000080a742b */ /* 0x000fe40000000806 */
[----:B------:R-:W-:-:S06]  /*0590*/  VIADD R12, R4, 0xffffffff ;  /* 0xffffffff040c7836 */ /* 0x000fcc0000000000 */
[----:B------:R-:W0:Y:S01]  /*05a0*/  I2F.F64.U32 R12, R12 ;  /* 0x0000000c000c7312 */ /* 0x000e220000201800 */
[----:B------:R-:W-:-:S08]  /*05b0*/  DFMA R10, R8, R10, R8 ;  /* 0x0000000a080a722b */ /* 0x000fd00000000008 */
[----:B0-----:R-:W-:Y:S01]  /*05c0*/  DMUL R26, R12, R10 ;  /* 0x0000000a0c1a7228 */ /* 0x001fe20000000000 */
[----:B------:R-:W-:-:S07]  /*05d0*/  FSETP.GEU.AND P1, PT, |R13|, 6.5827683646048100446e-37, PT ;  /* 0x036000000d00780b */ /* 0x000fce0003f2e200 */
[----:B------:R-:W-:-:S08]  /*05e0*/  DFMA R6, R26, -R6, R12 ;  /* 0x800000061a06722b */ /* 0x000fd0000000000c */
[----:B------:R-:W-:-:S10]  /*05f0*/  DFMA R26, R10, R6, R26 ;  /* 0x000000060a1a722b */ /* 0x000fd4000000001a */
[----:B------:R-:W-:-:S05]  /*0600*/  FFMA R0, RZ, 27.999998092651367188, R27 ;  /* 0x41dfffffff007823 */ /* 0x000fca000000001b */
[----:B------:R-:W-:-:S13]  /*0610*/  FSETP.GT.AND P0, PT, |R0|, 1.469367938527859385e-39, PT ;  /* 0x001000000000780b */ /* 0x000fda0003f04200 */
[----:B------:R-:W-:Y:S05]  /*0620*/  @P0 BRA P1, `(.L_x_189) ;  /* 0x0000000000100947 */ /* 0x000fea0000800000 */
[----:B------:R-:W-:-:S07]  /*0630*/  MOV R0, 0x650 ;  /* 0x0000065000007802 */ /* 0x000fce0000000f00 */
[----:B------:R-:W-:Y:S05]  /*0640*/  CALL.REL.NOINC `($__internal_0_$__cuda_sm20_div_rn_f64_full) ;  /* 0x0000001c00687944 */ /* 0x000fea0003c00000 */
[----:B------:R-:W-:Y:S01]  /*0650*/  IMAD.MOV.U32 R26, RZ, RZ, R28 ;  /* 0x000000ffff1a7224 */ /* 0x000fe200078e001c */
[----:B------:R-:W-:-:S07]  /*0660*/  MOV R27, R29 ;  /* 0x0000001d001b7202 */ /* 0x000fce0000000f00 */
.L_x_189:
[----:B------:R-:W-:Y:S05]  /*0670*/  BSYNC.RECONVERGENT B2 ;  /* 0x0000000000027941 */ /* 0x000fea0003800200 */
.L_x_188:
[----:B------:R-:W0:Y:S01]  /*0680*/  MUFU.RCP64H R5, 2.14748262400000000000e+09 ;  /* 0x41dfffff00057908 */ /* 0x000e220000001800 */
[----:B------:R-:W-:Y:S01]  /*0690*/  IMAD.HI.U32 R0, R4, -0x4370ec6f, RZ ;  /* 0xbc8f139104007827 */ /* 0x000fe200078e00ff */
[----:B------:R-:W-:Y:S03]  /*06a0*/  BSSY.RECONVERGENT B2, `(.L_x_190) ;  /* 0x000001b000027945 */ /* 0x000fe60003800200 */
[----:B------:R-:W-:Y:S01]  /*06b0*/  IMAD.MOV.U32 R6, RZ, RZ, -0x800000 ;  /* 0xff800000ff067424 */ /* 0x000fe200078e00ff */
[----:B------:R-:W-:Y:S01]  /*06c0*/  SHF.R.U32.HI R9, RZ, 0xf, R0 ;  /* 0x0000000fff097819 */ /* 0x000fe20000011600 */
[----:B------:R-:W-:-:S04]  /*06d0*/  IMAD.MOV.U32 R7, RZ, RZ, 0x41dfffff ;  /* 0x41dfffffff077424 */ /* 0x000fc800078e00ff */
[C---:B------:R-:W-:Y:S02]  /*06e0*/  IMAD R0, R9.reuse, -0xadc8, R4 ;  /* 0xffff523809007824 */ /* 0x040fe400078e0204 */
[----:B------:R-:W-:Y:S02]  /*06f0*/  IMAD.MOV.U32 R4, RZ, RZ, 0x1 ;  /* 0x00000001ff047424 */ /* 0x000fe400078e00ff */
[----:B------:R-:W-:Y:S02]  /*0700*/  IMAD R11, R9, 0xd47, RZ ;  /* 0x00000d47090b7824 */ /* 0x000fe400078e02ff */
[----:B------:R-:W-:Y:S02]  /*0710*/  IMAD R0, R0, 0xbc8f, RZ ;  /* 0x0000bc8f00007824 */ /* 0x000fe400078e02ff */
[----:B0-----:R-:W-:Y:S01]  /*0720*/  DFMA R8, R4, -R6, 1 ;  /* 0x3ff000000408742b */ /* 0x001fe20000000806 */
[----:B------:R-:W-:Y:S02]  /*0730*/  LOP3.LUT R13, R11, 0x7fffffff, RZ, 0x3c, !PT ;  /* 0x7fffffff0b0d7812 */ /* 0x000fe400078e3cff */
[----:B------:R-:W-:-:S05]  /*0740*/  ISETP.GE.U32.AND P0, PT, R0, R11, PT ;  /* 0x0000000b0000720c */ /* 0x000fca0003f06070 */
[----:B------:R-:W-:-:S08]  /*0750*/  DFMA R8, R8, R8, R8 ;  /* 0x000000080808722b */ /* 0x000fd00000000008 */
[----:B------:R-:W-:Y:S01]  /*0760*/  @P0 IADD3 R13, PT, PT, -R11, RZ, RZ ;  /* 0x000000ff0b0d0210 */ /* 0x000fe20007ffe1ff */
[----:B------:R-:W-:-:S03]  /*0770*/  DFMA R8, R4, R8, R4 ;  /* 0x000000080408722b */ /* 0x000fc60000000004 */
[----:B------:R-:W-:-:S05]  /*0780*/  IADD3 R13, PT, PT, R0, -0x1, R13 ;  /* 0xffffffff000d7810 */ /* 0x000fca0007ffe00d */
[C---:B------:R-:W-:Y:S01]  /*0790*/  DFMA R4, R8.reuse, -R6, 1 ;  /* 0x3ff000000804742b */ /* 0x040fe20000000806 */
[----:B------:R-:W0:Y:S07]  /*07a0*/  I2F.F64.U32 R12, R13 ;  /* 0x0000000d000c7312 */ /* 0x000e2e0000201800 */
        /* <DEDUP_REMOVED lines=10> */
.L_x_191:
[----:B------:R-:W-:Y:S05]  /*0850*/  BSYNC.RECONVERGENT B2 ;  /* 0x0000000000027941 */ /* 0x000fea0003800200 */
.L_x_190:
[----:B------:R-:W-:Y:S01]  /*0860*/  DMUL R28, R28, R28 ;  /* 0x0000001c1c1c7228 */ /* 0x000fe20000000000 */
[----:B------:R-:W-:Y:S02]  /*0870*/  IMAD.MOV.U32 R4, RZ, RZ, 0x8 ;  /* 0x00000008ff047424 */ /* 0x000fe400078e00ff */
[----:B------:R-:W-:Y:S02]  /*0880*/  IMAD.MOV.U32 R6, RZ, RZ, RZ ;  /* 0x000000ffff067224 */ /* 0x000fe400078e00ff */
[----:B------:R-:W-:-:S03]  /*0890*/  IMAD.WIDE R4, R19, R4, UR6 ;  /* 0x0000000613047e25 */ /* 0x000fc6000f8e0204 */
[----:B------:R-:W-:-:S08]  /*08a0*/  DFMA R28, R26, R26, R28 ;  /* 0x0000001a1a1c722b */ /* 0x000fd0000000001c */
[----:B------:R-:W-:-:S06]  /*08b0*/  DSETP.GTU.AND P0, PT, R28, 1, PT ;  /* 0x3ff000001c00742a */ /* 0x000fcc0003f0c000 */
[----:B------:R-:W-:-:S05]  /*08c0*/  FSEL R7, RZ, 1.875, P0 ;  /* 0x3ff00000ff077808 */ /* 0x000fca0000000000 */
[----:B------:R0:W-:Y:S03]  /*08d0*/  STG.E.64 desc[UR10][R4.64], R6 ;  /* 0x0000000604007986 */ /* 0x0001e6000c101b0a */
.L_x_187:
[----:B------:R-:W-:Y:S05]  /*08e0*/  BSYNC.RECONVERGENT B1 ;  /* 0x0000000000017941 */ /* 0x000fea0003800200 */
.L_x_186:
[----:B------:R-:W-:Y:S01]  /*08f0*/  ISETP.GE.AND P0, PT, R21, UR8, PT ;  /* 0x0000000815007c0c */ /* 0x000fe2000bf06270 */
[----:B------:R-:W-:-:S12]  /*0900*/  BSSY.RECONVERGENT B1, `(.L_x_192) ;  /* 0x0000052000017945 */ /* 0x000fd80003800200 */
[----:B------:R-:W-:Y:S05]  /*0910*/  @P0 BRA `(.L_x_193) ;  /* 0x0000000400400947 */ /* 0x000fea0003800000 */
[----:B0-----:R-:W-:-:S06]  /*0920*/  IMAD.WIDE R6, R21, 0x8, R22 ;  /* 0x0000000815067825 */ /* 0x001fcc00078e0216 */
[----:B------:R-:W2:Y:S01]  /*0930*/  LDG.E.64 R6, desc[UR10][R6.64] ;  /* 0x0000000a06067981 */ /* 0x000ea2000c1e1b00 */
[----:B------:R-:W-:Y:S01]  /*0940*/  BSSY.RECONVERGENT B2, `(.L_x_194) ;  /* 0x0000027000027945 */ /* 0x000fe20003800200 */
[----:B--2---:R0:W1:Y:S02]  /*0950*/  F2I.F64.TRUNC R0, R6 ;  /* 0x0000000600007311 */ /* 0x004064000030d100 */
[----:B0-----:R-:W-:Y:S01]  /*0960*/  MOV R6, 0xff800000 ;  /* 0xff80000000067802 */ /* 0x001fe20000000f00 */
        /* <DEDUP_REMOVED lines=19> */
[----:B------:R-:W-:-:S05]  /*0aa0*/  @P0 IMAD.MOV R13, RZ, RZ, -R11 ;  /* 0x000000ffff0d0224 */ /* 0x000fca00078e0a0b */
[----:B------:R-:W-:Y:S02]  /*0ab0*/  IADD3 R4, PT, PT, R0, R13, RZ ;  /* 0x0000000d00047210 */ /* 0x000fe40007ffe0ff */
[----:B------:R-:W-:-:S03]  /*0ac0*/  DFMA R10, R8, -R6, 1 ;  /* 0x3ff00000080a742b */ /* 0x000fc60000000806 */
[----:B------:R-:W-:-:S05]  /*0ad0*/  VIADD R12, R4, 0xffffffff ;  /* 0xffffffff040c7836 */ /* 0x000fca0000000000 */
[----:B------:R-:W-:Y:S01]  /*0ae0*/  DFMA R10, R8, R10, R8 ;  /* 0x0000000a080a722b */ /* 0x000fe20000000008 */
[----:B------:R-:W0:Y:S07]  /*0af0*/  I2F.F64.U32 R12, R12 ;  /* 0x0000000c000c7312 */ /* 0x000e2e0000201800 */
        /* <DEDUP_REMOVED lines=9> */
[----:B------:R-:W-:Y:S02]  /*0b90*/  IMAD.MOV.U32 R26, RZ, RZ, R28 ;  /* 0x000000ffff1a7224 */ /* 0x000fe400078e001c */
[----:B------:R-:W-:-:S07]  /*0ba0*/  IMAD.MOV.U32 R27, RZ, RZ, R29 ;  /* 0x000000ffff1b7224 */ /* 0x000fce00078e001d */
.L_x_195:
[----:B------:R-:W-:Y:S05]  /*0bb0*/  BSYNC.RECONVERGENT B2 ;  /* 0x0000000000027941 */ /* 0x000fea0003800200 */
.L_x_194:
[----:B------:R-:W-:Y:S01]  /*0bc0*/  IMAD.HI.U32 R0, R4, -0x4370ec6f, RZ ;  /* 0xbc8f139104007827 */ /* 0x000fe200078e00ff */
[----:B------:R-:W0:Y:S01]  /*0bd0*/  MUFU.RCP64H R5, 2.14748262400000000000e+09 ;  /* 0x41dfffff00057908 */ /* 0x000e220000001800 */
[----:B------:R-:W-:Y:S01]  /*0be0*/  MOV R6, 0xff800000 ;  /* 0xff80000000067802 */ /* 0x000fe20000000f00 */
[----:B------:R-:W-:Y:S01]  /*0bf0*/  BSSY.RECONVERGENT B2, `(.L_x_196) ;  /* 0x000001a000027945 */ /* 0x000fe20003800200 */
[----:B------:R-:W-:Y:S01]  /*0c00*/  IMAD.MOV.U32 R7, RZ, RZ, 0x41dfffff ;  /* 0x41dfffffff077424 */ /* 0x000fe200078e00ff */
[----:B------:R-:W-:-:S05]  /*0c10*/  SHF.R.U32.HI R9, RZ, 0xf, R0 ;  /* 0x0000000fff097819 */ /* 0x000fca0000011600 */
        /* <DEDUP_REMOVED lines=8> */
[----:B------:R-:W-:Y:S01]  /*0ca0*/  @P0 IMAD.MOV R13, RZ, RZ, -R11 ;  /* 0x000000ffff0d0224 */ /* 0x000fe200078e0a0b */
[----:B------:R-:W-:-:S04]  /*0cb0*/  DFMA R8, R4, R8, R4 ;  /* 0x000000080408722b */ /* 0x000fc80000000004 */
[----:B------:R-:W-:-:S04]  /*0cc0*/  IADD3 R13, PT, PT, R0, -0x1, R13 ;  /* 0xffffffff000d7810 */ /* 0x000fc80007ffe00d */
[C---:B------:R-:W-:Y:S02]  /*0cd0*/  DFMA R4, R8.reuse, -R6, 1 ;  /* 0x3ff000000804742b */ /* 0x040fe40000000806 */
[----:B------:R-:W0:Y:S06]  /*0ce0*/  I2F.F64.U32 R12, R13 ;  /* 0x0000000d000c7312 */ /* 0x000e2c0000201800 */
        /* <DEDUP_REMOVED lines=10> */
.L_x_197:
[----:B------:R-:W-:Y:S05]  /*0d90*/  BSYNC.RECONVERGENT B2 ;  /* 0x0000000000027941 */ /* 0x000fea0003800200 */
.L_x_196:
[----:B------:R-:W-:Y:S01]  /*0da0*/  DMUL R28, R28, R28 ;  /* 0x0000001c1c1c7228 */ /* 0x000fe20000000000 */
[----:B------:R-:W-:Y:S01]  /*0db0*/  MOV R4, 0x8 ;  /* 0x0000000800047802 */ /* 0x000fe20000000f00 */
[----:B------:R-:W-:-:S04]  /*0dc0*/  IMAD.MOV.U32 R6, RZ, RZ, RZ ;  /* 0x000000ffff067224 */ /* 0x000fc800078e00ff */
[----:B------:R-:W-:Y:S02]  /*0dd0*/  IMAD.WIDE R4, R21, R4, UR6 ;  /* 0x0000000615047e25 */ /* 0x000fe4000f8e0204 */
[----:B------:R-:W-:-:S08]  /*0de0*/  DFMA R28, R26, R26, R28 ;  /* 0x0000001a1a1c722b */ /* 0x000fd0000000001c */
[----:B------:R-:W-:-:S06]  /*0df0*/  DSETP.GTU.AND P0, PT, R28, 1, PT ;  /* 0x3ff000001c00742a */ /* 0x000fcc0003f0c000 */
[----:B------:R-:W-:-:S05]  /*0e00*/  FSEL R7, RZ, 1.875, P0 ;  /* 0x3ff00000ff077808 */ /* 0x000fca0000000000 */
[----:B------:R1:W-:Y:S03]  /*0e10*/  STG.E.64 desc[UR10][R4.64], R6 ;  /* 0x0000000604007986 */ /* 0x0003e6000c101b0a */
.L_x_193:
[----:B------:R-:W-:Y:S05]  /*0e20*/  BSYNC.RECONVERGENT B1 ;  /* 0x0000000000017941 */ /* 0x000fea0003800200 */
.L_x_192:
[----:B------:R-:W-:Y:S01]  /*0e30*/  VIADD R19, R19, 0x100 ;  /* 0x0000010013137836 */ /* 0x000fe20000000000 */
[----:B------:R-:W-:Y:S06]  /*0e40*/  BRA.U UP0, `(.L_x_198) ;  /* 0xfffffff5004c7547 */ /* 0x000fec000b83ffff */
[----:B------:R-:W-:-:S12]  /*0e50*/  ULOP3.LUT UR4, UR16, 0xffffff00, URZ, 0xc0, !UPT ;  /* 0xffffff0010047892 */ /* 0x000fd8000f8ec0ff */
.L_x_185:
[----:B------:R-:W2:Y:S02]  /*0e60*/  LDC R0, c[0x0][0x388] ;  /* 0x0000e200ff007b82 */ /* 0x000ea40000000800 */
[----:B--2---:R-:W-:-:S04]  /*0e70*/  LOP3.LUT R0, R0, 0x1, RZ, 0xc0, !PT ;  /* 0x0000000100007812 */ /* 0x004fc800078ec0ff */
[----:B------:R-:W-:-:S13]  /*0e80*/  ISETP.NE.U32.AND P0, PT, R0, 0x1, PT ;  /* 0x000000010000780c */ /* 0x000fda0003f05070 */
[----:B------:R-:W-:Y:S05]  /*0e90*/  @P0 EXIT ;  /* 0x000000000000094d */ /* 0x000fea0003800000 */
[----:B------:R-:W-:-:S05]  /*0ea0*/  VIADD R19, R2, UR4 ;  /* 0x0000000402137c36 */ /* 0x000fca0008000000 */
[----:B------:R-:W-:-:S13]  /*0eb0*/  ISETP.GE.AND P0, PT, R19, UR8, PT ;  /* 0x0000000813007c0c */ /* 0x000fda000bf06270 */
[----:B------:R-:W-:Y:S05]  /*0ec0*/  @P0 EXIT ;  /* 0x000000000000094d */ /* 0x000fea0003800000 */
[----:B------:R-:W-:-:S06]  /*0ed0*/  IMAD.WIDE R22, R19, 0x8, R22 ;  /* 0x0000000813167825 */ /* 0x000fcc00078e0216 */
[----:B------:R-:W2:Y:S01]  /*0ee0*/  LDG.E.64 R22, desc[UR10][R22.64] ;  /* 0x0000000a16167981 */ /* 0x000ea2000c1e1b00 */
[----:B01----:R-:W0:Y:S01]  /*0ef0*/  MUFU.RCP64H R7, 2.14748262400000000000e+09 ;  /* 0x41dfffff00077908 */ /* 0x003e220000001800 */
[----:B------:R-:W-:Y:S01]  /*0f00*/  IMAD.MOV.U32 R4, RZ, RZ, -0x800000 ;  /* 0xff800000ff047424 */ /* 0x000fe200078e00ff */
[----:B------:R-:W-:Y:S01]  /*0f10*/  BSSY.RECONVERGENT B1, `(.L_x_199) ;  /* 0x0000025000017945 */ /* 0x000fe20003800200 */
[----:B------:R-:W-:-:S05]  /*0f20*/  IMAD.MOV.U32 R6, RZ, RZ, 0x1 ;  /* 0x00000001ff067424 */ /* 0x000fca00078e00ff */
[----:B--2---:R-:W1:Y:S02]  /*0f30*/  F2I.F64.TRUNC R0, R22 ;  /* 0x0000001600007311 */ /* 0x004e64000030d100 */
[----:B-1----:R-:W-:-:S05]  /*0f40*/  IMAD.HI.U32 R5, R0, 0x3, RZ ;  /* 0x0000000300057827 */ /* 0x002fca00078e00ff */
[----:B------:R-:W-:-:S04]  /*0f50*/  IADD3 R2, PT, PT, R0, -R5, RZ ;  /* 0x8000000500027210 */ /* 0x000fc80007ffe0ff */
[----:B------:R-:W-:-:S04]  /*0f60*/  LEA.HI R2, R2, R5, RZ, 0x1f ;  /* 0x0000000502027211 */ /* 0x000fc800078ff8ff */
[----:B------:R-:W-:-:S05]  /*0f70*/  SHF.R.U32.HI R5, RZ, 0x1e, R2 ;  /* 0x0000001eff057819 */ /* 0x000fca0000011602 */
[----:B------:R-:W-:-:S05]  /*0f80*/  IMAD R5, R5, -0x7fffffff, R0 ;  /* 0x8000000105057824 */ /* 0x000fca00078e0200 */
[----:B------:R-:W-:-:S05]  /*0f90*/  VIMNMX.U32 R5, PT, PT, R5, 0x1, !PT ;  /* 0x0000000105057848 */ /* 0x000fca0007fe0000 */
[----:B------:R-:W-:-:S05]  /*0fa0*/  IMAD.HI.U32 R0, R5, 0x5e4789c9, RZ ;  /* 0x5e4789c905007827 */ /* 0x000fca00078e00ff */
[----:B------:R-:W-:-:S05]  /*0fb0*/  SHF.R.U32.HI R0, RZ, 0xe, R0 ;  /* 0x0000000eff007819 */ /* 0x000fca0000011600 */
[C---:B------:R-:W-:Y:S02]  /*0fc0*/  IMAD R2, R0.reuse, -0xadc8, R5 ;  /* 0xffff523800027824 */ /* 0x040fe400078e0205 */
[----:B------:R-:W-:Y:S02]  /*0fd0*/  IMAD R11, R0, 0xd47, RZ ;  /* 0x00000d47000b7824 */ /* 0x000fe400078e02ff */
[----:B------:R-:W-:Y:S02]  /*0fe0*/  IMAD R2, R2, 0xbc8f, RZ ;  /* 0x0000bc8f02027824 */ /* 0x000fe400078e02ff */
[----:B------:R-:W-:Y:S01]  /*0ff0*/  IMAD.MOV.U32 R5, RZ, RZ, 0x41dfffff ;  /* 0x41dfffffff057424 */ /* 0x000fe200078e00ff */
[----:B------:R-:W-:Y:S02]  /*1000*/  LOP3.LUT R13, R11, 0x7fffffff, RZ, 0x3c, !PT ;  /* 0x7fffffff0b0d7812 */ /* 0x000fe400078e3cff */
[----:B------:R-:W-:-:S03]  /*1010*/  ISETP.GE.U32.AND P0, PT, R2, R11, PT ;  /* 0x0000000b0200720c */ /* 0x000fc60003f06070 */
[----:B0-----:R-:W-:-:S08]  /*1020*/  DFMA R8, R6, -R4, 1 ;  /* 0x3ff000000608742b */ /* 0x001fd00000000804 */
[----:B------:R-:W-:Y:S02]  /*1030*/  DFMA R8, R8, R8, R8 ;  /* 0x000000080808722b */ /* 0x000fe40000000008 */
[----:B------:R-:W-:-:S05]  /*1040*/  @P0 IADD3 R13, PT, PT, -R11, RZ, RZ ;  /* 0x000000ff0b0d0210 */ /* 0x000fca0007ffe1ff */
[----:B------:R-:W-:Y:S01]  /*1050*/  IMAD.IADD R2, R2, 0x1, R13 ;  /* 0x0000000102027824 */ /* 0x000fe200078e020d */
[----:B------:R-:W-:-:S03]  /*1060*/  DFMA R8, R6, R8, R6 ;  /* 0x000000080608722b */ /* 0x000fc60000000006 */
[----:B------:R-:W-:-:S05]  /*1070*/  VIADD R12, R2, 0xffffffff ;  /* 0xffffffff020c7836 */ /* 0x000fca0000000000 */
        /* <DEDUP_REMOVED lines=14> */
.L_x_200:
[----:B------:R-:W-:Y:S05]  /*1160*/  BSYNC.RECONVERGENT B1 ;  /* 0x0000000000017941 */ /* 0x000fea0003800200 */
.L_x_199:
[----:B------:R-:W0:Y:S01]  /*1170*/  MUFU.RCP64H R7, 2.14748262400000000000e+09 ;  /* 0x41dfffff00077908 */ /* 0x000e220000001800 */
[----:B------:R-:W-:Y:S01]  /*1180*/  IMAD.HI.U32 R0, R2, -0x4370ec6f, RZ ;  /* 0xbc8f139102007827 */ /* 0x000fe200078e00ff */
[----:B------:R-:W-:Y:S03]  /*1190*/  BSSY.RECONVERGENT B1, `(.L_x_201) ;  /* 0x000001b000017945 */ /* 0x000fe60003800200 */
[----:B------:R-:W-:Y:S01]  /*11a0*/  IMAD.MOV.U32 R4, RZ, RZ, -0x800000 ;  /* 0xff800000ff047424 */ /* 0x000fe200078e00ff */
[----:B------:R-:W-:Y:S01]  /*11b0*/  SHF.R.U32.HI R9, RZ, 0xf, R0 ;  /* 0x0000000fff097819 */ /* 0x000fe20000011600 */
[----:B------:R-:W-:Y:S02]  /*11c0*/  IMAD.MOV.U32 R5, RZ, RZ, 0x41dfffff ;  /* 0x41dfffffff057424 */ /* 0x000fe400078e00ff */
[----:B------:R-:W-:Y:S02]  /*11d0*/  IMAD.MOV.U32 R6, RZ, RZ, 0x1 ;  /* 0x00000001ff067424 */ /* 0x000fe400078e00ff */
[----:B------:R-:W-:-:S02]  /*11e0*/  IMAD R2, R9, -0xadc8, R2 ;  /* 0xffff523809027824 */ /* 0x000fc400078e0202 */
[----:B------:R-:W-:Y:S02]  /*11f0*/  IMAD R11, R9, 0xd47, RZ ;  /* 0x00000d47090b7824 */ /* 0x000fe400078e02ff */
[----:B------:R-:W-:Y:S01]  /*1200*/  IMAD R2, R2, 0xbc8f, RZ ;  /* 0x0000bc8f02027824 */ /* 0x000fe200078e02ff */
[----:B0-----:R-:W-:Y:S02]  /*1210*/  DFMA R8, R6, -R4, 1 ;  /* 0x3ff000000608742b */ /* 0x001fe40000000804 */
[----:B------:R-:W-:Y:S02]  /*1220*/  LOP3.LUT R13, R11, 0x7fffffff, RZ, 0x3c, !PT ;  /* 0x7fffffff0b0d7812 */ /* 0x000fe400078e3cff */
[----:B------:R-:W-:-:S04]  /*1230*/  ISETP.GE.U32.AND P0, PT, R2, R11, PT ;  /* 0x0000000b0200720c */ /* 0x000fc80003f06070 */
[----:B------:R-:W-:-:S09]  /*1240*/  DFMA R8, R8, R8, R8 ;  /* 0x000000080808722b */ /* 0x000fd20000000008 */
        /* <DEDUP_REMOVED lines=15> */
.L_x_202:
[----:B------:R-:W-:Y:S05]  /*1340*/  BSYNC.RECONVERGENT B1 ;  /* 0x0000000000017941 */ /* 0x000fea0003800200 */
.L_x_201:
[----:B------:R-:W-:Y:S01]  /*1350*/  DMUL R28, R28, R28 ;  /* 0x0000001c1c1c7228 */ /* 0x000fe20000000000 */
[----:B------:R-:W-:Y:S02]  /*1360*/  IMAD.MOV.U32 R2, RZ, RZ, 0x8 ;  /* 0x00000008ff027424 */ /* 0x000fe400078e00ff */
[----:B------:R-:W-:Y:S02]  /*1370*/  IMAD.MOV.U32 R4, RZ, RZ, RZ ;  /* 0x000000ffff047224 */ /* 0x000fe400078e00ff */
[----:B------:R-:W-:-:S03]  /*1380*/  IMAD.WIDE R2, R19, R2, UR6 ;  /* 0x0000000613027e25 */ /* 0x000fc6000f8e0202 */
[----:B------:R-:W-:-:S08]  /*1390*/  DFMA R28, R20, R20, R28 ;  /* 0x00000014141c722b */ /* 0x000fd0000000001c */
[----:B------:R-:W-:-:S06]  /*13a0*/  DSETP.GTU.AND P0, PT, R28, 1, PT ;  /* 0x3ff000001c00742a */ /* 0x000fcc0003f0c000 */
[----:B------:R-:W-:-:S05]  /*13b0*/  FSEL R5, RZ, 1.875, P0 ;  /* 0x3ff00000ff057808 */ /* 0x000fca0000000000 */
[----:B------:R-:W-:Y:S01]  /*13c0*/  STG.E.64 desc[UR10][R2.64], R4 ;  /* 0x0000000402007986 */ /* 0x000fe2000c101b0a */
[----:B------:R-:W-:Y:S05]  /*13d0*/  EXIT ;  /* 0x000000000000794d */ /* 0x000fea0003800000 */
.L_x_184:
        /* <DEDUP_REMOVED lines=9> */
.L_x_212:
[----:B------:R-:W-:-:S05]  /*1470*/  IMAD.WIDE R20, R4, 0x8, R22 ;  /* 0x0000000804147825 */ /* 0x000fca00078e0216 */
[----:B0-----:R-:W2:Y:S01]  /*1480*/  LDG.E.64 R6, desc[UR10][R20.64] ;  /* 0x0000000a14067981 */ /* 0x001ea2000c1e1b00 */
[----:B------:R-:W0:Y:S01]  /*1490*/  MUFU.RCP64H R9, 2.14748262400000000000e+09 ;  /* 0x41dfffff00097908 */ /* 0x000e220000001800 */
[----:B------:R-:W-:Y:S01]  /*14a0*/  IMAD.MOV.U32 R8, RZ, RZ, 0x1 ;  /* 0x00000001ff087424 */ /* 0x000fe200078e00ff */
[----:B------:R-:W-:Y:S06]  /*14b0*/  BSSY.RECONVERGENT B1, `(.L_x_204) ;  /* 0x0000025000017945 */ /* 0x000fec0003800200 */
[----:B--2---:R1:W2:Y:S02]  /*14c0*/  F2I.F64.TRUNC R6, R6 ;  /* 0x0000000600067311 */ /* 0x0042a4000030d100 */
[----:B-1----:R-:W-:-:S02]  /*14d0*/  IMAD.MOV.U32 R7, RZ, RZ, 0x41dfffff ;  /* 0x41dfffffff077424 */ /* 0x002fc400078e00ff */
[----:B--2---:R-:W-:-:S05]  /*14e0*/  IMAD.HI.U32 R5, R6, 0x3, RZ ;  /* 0x0000000306057827 */ /* 0x004fca00078e00ff */
[----:B------:R-:W-:-:S04]  /*14f0*/  IADD3 R0, PT, PT, R6, -R5, RZ ;  /* 0x8000000506007210 */ /* 0x000fc80007ffe0ff */
[----:B------:R-:W-:-:S04]  /*1500*/  LEA.HI R0, R0, R5, RZ, 0x1f ;  /* 0x0000000500007211 */ /* 0x000fc800078ff8ff */
[----:B------:R-:W-:-:S05]  /*1510*/  SHF.R.U32.HI R5, RZ, 0x1e, R0 ;  /* 0x0000001eff057819 */ /* 0x000fca0000011600 */
[----:B------:R-:W-:Y:S02]  /*1520*/  IMAD R5, R5, -0x7fffffff, R6 ;  /* 0x8000000105057824 */ /* 0x000fe400078e0206 */
[----:B------:R-:W-:-:S03]  /*1530*/  IMAD.MOV.U32 R6, RZ, RZ, -0x800000 ;  /* 0xff800000ff067424 */ /* 0x000fc600078e00ff */
[----:B------:R-:W-:-:S03]  /*1540*/  VIMNMX.U32 R5, PT, PT, R5, 0x1, !PT ;  /* 0x0000000105057848 */ /* 0x000fc60007fe0000 */
[----:B0-----:R-:W-:Y:S02]  /*1550*/  DFMA R10, R8, -R6, 1 ;  /* 0x3ff00000080a742b */ /* 0x001fe40000000806 */
[----:B------:R-:W-:-:S05]  /*1560*/  IMAD.HI.U32 R0, R5, 0x5e4789c9, RZ ;  /* 0x5e4789c905007827 */ /* 0x000fca00078e00ff */
[----:B------:R-:W-:Y:S01]  /*1570*/  SHF.R.U32.HI R0, RZ, 0xe, R0 ;  /* 0x0000000eff007819 */ /* 0x000fe20000011600 */
[----:B------:R-:W-:-:S04]  /*1580*/  DFMA R10, R10, R10, R10 ;  /* 0x0000000a0a0a722b */ /* 0x000fc8000000000a */
[C---:B------:R-:W-:Y:S02]  /*1590*/  IMAD R5, R0.reuse, -0xadc8, R5 ;  /* 0xffff523800057824 */ /* 0x040fe400078e0205 */
[----:B------:R-:W-:Y:S02]  /*15a0*/  IMAD R0, R0, 0xd47, RZ ;  /* 0x00000d4700007824 */ /* 0x000fe400078e02ff */
[----:B------:R-:W-:Y:S01]  /*15b0*/  IMAD R5, R5, 0xbc8f, RZ ;  /* 0x0000bc8f05057824 */ /* 0x000fe200078e02ff */
[----:B------:R-:W-:Y:S02]  /*15c0*/  DFMA R10, R8, R10, R8 ;  /* 0x0000000a080a722b */ /* 0x000fe40000000008 */
[----:B------:R-:W-:Y:S02]  /*15d0*/  LOP3.LUT R18, R0, 0x7fffffff, RZ, 0x3c, !PT ;  /* 0x7fffffff00127812 */ /* 0x000fe400078e3cff */
[----:B------:R-:W-:-:S04]  /*15e0*/  ISETP.GE.U32.AND P0, PT, R5, R0, PT ;  /* 0x000000000500720c */ /* 0x000fc80003f06070 */
[----:B------:R-:W-:-:S08]  /*15f0*/  DFMA R8, R10, -R6, 1 ;  /* 0x3ff000000a08742b */ /* 0x000fd00000000806 */
[----:B------:R-:W-:Y:S01]  /*1600*/  DFMA R8, R10, R8, R10 ;  /* 0x000000080a08722b */ /* 0x000fe2000000000a */
[----:B------:R-:W-:-:S05]  /*1610*/  @P0 IADD3 R18, PT, PT, -R0, RZ, RZ ;  /* 0x000000ff00120210 */ /* 0x000fca0007ffe1ff */
[----:B------:R-:W-:-:S04]  /*1620*/  IMAD.IADD R18, R5, 0x1, R18 ;  /* 0x0000000105127824 */ /* 0x000fc800078e0212 */
[----:B------:R-:W-:-:S06]  /*1630*/  VIADD R12, R18, 0xffffffff ;  /* 0xffffffff120c7836 */ /* 0x000fcc0000000000 */
[----:B------:R-:W0:Y:S02]  /*1640*/  I2F.F64.U32 R12, R12 ;  /* 0x0000000c000c7312 */ /* 0x000e240000201800 */
        /* <DEDUP_REMOVED lines=11> */
.L_x_205:
[----:B------:R-:W-:Y:S05]  /*1700*/  BSYNC.RECONVERGENT B1 ;  /* 0x0000000000017941 */ /* 0x000fea0003800200 */
.L_x_204:
        /* <DEDUP_REMOVED lines=29> */
.L_x_207:
[----:B------:R-:W-:Y:S05]  /*18e0*/  BSYNC.RECONVERGENT B1 ;  /* 0x0000000000017941 */ /* 0x000fea0003800200 */
.L_x_206:
[----:B------:R-:W-:Y:S01]  /*18f0*/  DMUL R28, R28, R28 ;  /* 0x0000001c1c1c7228 */ /* 0x000fe20000000000 */
[----:B------:R-:W-:Y:S02]  /*1900*/  IMAD.MOV.U32 R19, RZ, RZ, 0x8 ;  /* 0x00000008ff137424 */ /* 0x000fe400078e00ff */
[----:B------:R-:W-:Y:S02]  /*1910*/  IMAD.MOV.U32 R6, RZ, RZ, RZ ;  /* 0x000000ffff067224 */ /* 0x000fe400078e00ff */
[----:B------:R-:W-:-:S03]  /*1920*/  IMAD.WIDE R18, R4, R19, UR6 ;  /* 0x0000000604127e25 */ /* 0x000fc6000f8e0213 */
[----:B------:R-:W-:-:S08]  /*1930*/  DFMA R28, R26, R26, R28 ;  /* 0x0000001a1a1c722b */ /* 0x000fd0000000001c */
[----:B------:R-:W-:-:S06]  /*1940*/  DSETP.GTU.AND P0, PT, R28, 1, PT ;  /* 0x3ff000001c00742a */ /* 0x000fcc0003f0c000 */
[----:B------:R-:W-:-:S05]  /*1950*/  FSEL R7, RZ, 1.875, P0 ;  /* 0x3ff00000ff077808 */ /* 0x000fca0000000000 */
[----:B------:R0:W-:Y:S04]  /*1960*/  STG.E.64 desc[UR10][R18.64], R6 ;  /* 0x0000000612007986 */ /* 0x0001e8000c101b0a */
[----:B------:R-:W2:Y:S01]  /*1970*/  LDG.E.64 R20, desc[UR10][R20.64+0x400] ;  /* 0x0004000a14147981 */ /* 0x000ea2000c1e1b00 */
[----:B------:R-:W1:Y:S01]  /*1980*/  MUFU.RCP64H R9, 2.14748262400000000000e+09 ;  /* 0x41dfffff00097908 */ /* 0x000e620000001800 */
[----:B------:R-:W-:Y:S01]  /*1990*/  BSSY.RECONVERGENT B1, `(.L_x_208) ;  /* 0x0000026000017945 */ /* 0x000fe20003800200 */
[----:B0-----:R-:W-:Y:S01]  /*19a0*/  MOV R6, 0xff800000 ;  /* 0xff80000000067802 */ /* 0x001fe20000000f00 */
[----:B------:R-:W-:-:S05]  /*19b0*/  IMAD.MOV.U32 R7, RZ, RZ, 0x41dfffff ;  /* 0x41dfffffff077424 */ /* 0x000fca00078e00ff */
[----:B--2---:R-:W0:Y:S02]  /*19c0*/  F2I.F64.TRUNC R0, R20 ;  /* 0x0000001400007311 */ /* 0x004e24000030d100 */
[----:B0-----:R-:W-:-:S04]  /*19d0*/  IMAD.HI.U32 R5, R0, 0x3, RZ ;  /* 0x0000000300057827 */ /* 0x001fc800078e00ff */
[----:B------:R-:W-:-:S05]  /*19e0*/  IMAD.IADD R8, R0, 0x1, -R5 ;  /* 0x0000000100087824 */ /* 0x000fca00078e0a05 */
[----:B------:R-:W-:-:S04]  /*19f0*/  LEA.HI R8, R8, R5, RZ, 0x1f ;  /* 0x0000000508087211 */ /* 0x000fc800078ff8ff */
[----:B------:R-:W-:Y:S01]  /*1a00*/  SHF.R.U32.HI R5, RZ, 0x1e, R8 ;  /* 0x0000001eff057819 */ /* 0x000fe20000011608 */
[----:B------:R-:W-:-:S04]  /*1a10*/  IMAD.MOV.U32 R8, RZ, RZ, 0x1 ;  /* 0x00000001ff087424 */ /* 0x000fc800078e00ff */
[----:B------:R-:W-:Y:S02]  /*1a20*/  IMAD R5, R5, -0x7fffffff, R0 ;  /* 0x8000000105057824 */ /* 0x000fe400078e0200 */
[----:B-1----:R-:W-:-:S03]  /*1a30*/  DFMA R10, R8, -R6, 1 ;  /* 0x3ff00000080a742b */ /* 0x002fc60000000806 */
[----:B------:R-:W-:-:S05]  /*1a40*/  VIMNMX.U32 R5, PT, PT, R5, 0x1, !PT ;  /* 0x0000000105057848 */ /* 0x000fca0007fe0000 */
[----:B------:R-:W-:Y:S01]  /*1a50*/  IMAD.HI.U32 R0, R5, 0x5e4789c9, RZ ;  /* 0x5e4789c905007827 */ /* 0x000fe200078e00ff */
[----:B------:R-:W-:-:S04]  /*1a60*/  DFMA R10, R10, R10, R10 ;  /* 0x0000000a0a0a722b */ /* 0x000fc8000000000a */
[----:B------:R-:W-:-:S04]  /*1a70*/  SHF.R.U32.HI R0, RZ, 0xe, R0 ;  /* 0x0000000eff007819 */ /* 0x000fc80000011600 */
[----:B------:R-:W-:Y:S01]  /*1a80*/  DFMA R10, R8, R10, R8 ;  /* 0x0000000a080a722b */ /* 0x000fe20000000008 */
[C---:B------:R-:W-:Y:S02]  /*1a90*/  IMAD R5, R0.reuse, -0xadc8, R5 ;  /* 0xffff523800057824 */ /* 0x040fe400078e0205 */
[----:B------:R-:W-:Y:S02]  /*1aa0*/  IMAD R0, R0, 0xd47, RZ ;  /* 0x00000d4700007824 */ /* 0x000fe400078e02ff */
[----:B------:R-:W-:-:S03]  /*1ab0*/  IMAD R5, R5, 0xbc8f, RZ ;  /* 0x0000bc8f05057824 */ /* 0x000fc600078e02ff */
[----:B------:R-:W-:Y:S01]  /*1ac0*/  LOP3.LUT R20, R0, 0x7fffffff, RZ, 0x3c, !PT ;  /* 0x7fffffff00147812 */ /* 0x000fe200078e3cff */
[----:B------:R-:W-:Y:S01]  /*1ad0*/  DFMA R8, R10, -R6, 1 ;  /* 0x3ff000000a08742b */ /* 0x000fe20000000806 */
[----:B------:R-:W-:-:S07]  /*1ae0*/  ISETP.GE.U32.AND P0, PT, R5, R0, PT ;  /* 0x000000000500720c */ /* 0x000fce0003f06070 */
[----:B------:R-:W-:-:S06]  /*1af0*/  DFMA R8, R10, R8, R10 ;  /* 0x000000080a08722b */ /* 0x000fcc000000000a */
[----:B------:R-:W-:-:S05]  /*1b00*/  @P0 IMAD.MOV R20, RZ, RZ, -R0 ;  /* 0x000000ffff140224 */ /* 0x000fca00078e0a00 */
[----:B------:R-:W-:-:S05]  /*1b10*/  IADD3 R20, PT, PT, R5, R20, RZ ;  /* 0x0000001405147210 */ /* 0x000fca0007ffe0ff */
        /* <DEDUP_REMOVED lines=13> */
.L_x_209:
[----:B------:R-:W-:Y:S05]  /*1bf0*/  BSYNC.RECONVERGENT B1 ;  /* 0x0000000000017941 */ /* 0x000fea0003800200 */
.L_x_208:
[----:B------:R-:W-:Y:S01]  /*1c00*/  IMAD.HI.U32 R0, R20, -0x4370ec6f, RZ ;  /* 0xbc8f139114007827 */ /* 0x000fe200078e00ff */
[----:B------:R-:W0:Y:S01]  /*1c10*/  MUFU.RCP64H R9, 2.14748262400000000000e+09 ;  /* 0x41dfffff00097908 */ /* 0x000e220000001800 */
[----:B------:R-:W-:Y:S01]  /*1c20*/  MOV R6, 0xff800000 ;  /* 0xff80000000067802 */ /* 0x000fe20000000f00 */
[----:B------:R-:W-:Y:S01]  /*1c30*/  BSSY.RECONVERGENT B1, `(.L_x_210) ;  /* 0x000001a000017945 */ /* 0x000fe20003800200 */
[----:B------:R-:W-:Y:S01]  /*1c40*/  IMAD.MOV.U32 R7, RZ, RZ, 0x41dfffff ;  /* 0x41dfffffff077424 */ /* 0x000fe200078e00ff */
[----:B------:R-:W-:Y:S01]  /*1c50*/  SHF.R.U32.HI R5, RZ, 0xf, R0 ;  /* 0x0000000fff057819 */ /* 0x000fe20000011600 */
[----:B------:R-:W-:-:S04]  /*1c60*/  IMAD.MOV.U32 R8, RZ, RZ, 0x1 ;  /* 0x00000001ff087424 */ /* 0x000fc800078e00ff */
[C---:B------:R-:W-:Y:S02]  /*1c70*/  IMAD R20, R5.reuse, -0xadc8, R20 ;  /* 0xffff523805147824 */ /* 0x040fe400078e0214 */
[----:B------:R-:W-:Y:S02]  /*1c80*/  IMAD R5, R5, 0xd47, RZ ;  /* 0x00000d4705057824 */ /* 0x000fe400078e02ff */
[----:B------:R-:W-:-:S03]  /*1c90*/  IMAD R20, R20, 0xbc8f, RZ ;  /* 0x0000bc8f14147824 */ /* 0x000fc600078e02ff */
[----:B------:R-:W-:Y:S01]  /*1ca0*/  LOP3.LUT R13, R5, 0x7fffffff, RZ, 0x3c, !PT ;  /* 0x7fffffff050d7812 */ /* 0x000fe200078e3cff */
[----:B0-----:R-:W-:Y:S01]  /*1cb0*/  DFMA R10, R8, -R6, 1 ;  /* 0x3ff00000080a742b */ /* 0x001fe20000000806 */
[----:B------:R-:W-:-:S07]  /*1cc0*/  ISETP.GE.U32.AND P0, PT, R20, R5, PT ;  /* 0x000000051400720c */ /* 0x000fce0003f06070 */
[----:B------:R-:W-:-:S06]  /*1cd0*/  DFMA R10, R10, R10, R10 ;  /* 0x0000000a0a0a722b */ /* 0x000fcc000000000a */
[----:B------:R-:W-:Y:S02]  /*1ce0*/  @P0 IMAD.MOV R13, RZ, RZ, -R5 ;  /* 0x000000ffff0d0224 */ /* 0x000fe400078e0a05 */
        /* <DEDUP_REMOVED lines=14> */
.L_x_211:
[----:B------:R-:W-:Y:S05]  /*1dd0*/  BSYNC.RECONVERGENT B1 ;  /* 0x0000000000017941 */ /* 0x000fea0003800200 */
.L_x_210:
[----:B------:R-:W-:Y:S01]  /*1de0*/  DMUL R28, R28, R28 ;  /* 0x0000001c1c1c7228 */ /* 0x000fe20000000000 */
[----:B------:R-:W-:Y:S01]  /*1df0*/  MOV R6, RZ ;  /* 0x000000ff00067202 */ /* 0x000fe20000000f00 */
[----:B------:R-:W-:Y:S01]  /*1e00*/  UIADD3 UR4, UPT, UPT, UR4, 0x2, URZ ;  /* 0x0000000204047890 */ /* 0x000fe2000fffe0ff */
[----:B------:R-:W-:-:S03]  /*1e10*/  VIADD R4, R4, 0x100 ;  /* 0x0000010004047836 */ /* 0x000fc60000000000 */
[----:B------:R-:W-:Y:S02]  /*1e20*/  UISETP.NE.AND UP0, UPT, UR4, URZ, UPT ;  /* 0x000000ff0400728c */ /* 0x000fe4000bf05270 */
[----:B------:R-:W-:-:S08]  /*1e30*/  DFMA R28, R26, R26, R28 ;  /* 0x0000001a1a1c722b */ /* 0x000fd0000000001c */
[----:B------:R-:W-:-:S06]  /*1e40*/  DSETP.GTU.AND P0, PT, R28, 1, PT ;  /* 0x3ff000001c00742a */ /* 0x000fcc0003f0c000 */
[----:B------:R-:W-:-:S05]  /*1e50*/  FSEL R7, RZ, 1.875, P0 ;  /* 0x3ff00000ff077808 */ /* 0x000fca0000000000 */
[----:B------:R0:W-:Y:S01]  /*1e60*/  STG.E.64 desc[UR10][R18.64+0x400], R6 ;  /* 0x0004000612007986 */ /* 0x0001e2000c101b0a */
[----:B------:R-:W-:Y:S05]  /*1e70*/  BRA.U UP0, `(.L_x_212) ;  /* 0xfffffff5007c7547 */ /* 0x000fea000b83ffff */
[----:B------:R-:W-:-:S12]  /*1e80*/  ULOP3.LUT UR4, UR16, 0xffffff00, URZ, 0xc0, !UPT ;  /* 0xffffff0010047892 */ /* 0x000fd8000f8ec0ff */
.L_x_203:
[----:B------:R-:W1:Y:S02]  /*1e90*/  LDC R0, c[0x0][0x388] ;  /* 0x0000e200ff007b82 */ /* 0x000e640000000800 */
[----:B-1----:R-:W-:-:S04]  /*1ea0*/  LOP3.LUT R0, R0, 0x1, RZ, 0xc0, !PT ;  /* 0x0000000100007812 */ /* 0x002fc800078ec0ff */
[----:B------:R-:W-:-:S13]  /*1eb0*/  ISETP.NE.U32.AND P0, PT, R0, 0x1, PT ;  /* 0x000000010000780c */ /* 0x000fda0003f05070 */
[----:B------:R-:W-:Y:S05]  /*1ec0*/  @P0 EXIT ;  /* 0x000000000000094d */ /* 0x000fea0003800000 */
[----:B0-----:R-:W-:-:S04]  /*1ed0*/  VIADD R19, R2, UR4 ;  /* 0x0000000402137c36 */ /* 0x001fc80008000000 */
[----:B------:R-:W-:-:S06]  /*1ee0*/  IMAD.WIDE R22, R19, 0x8, R22 ;  /* 0x0000000813167825 */ /* 0x000fcc00078e0216 */
[----:B------:R-:W2:Y:S01]  /*1ef0*/  LDG.E.64 R22, desc[UR10][R22.64] ;  /* 0x0000000a16167981 */ /* 0x000ea2000c1e1b00 */
[----:B------:R-:W0:Y:S01]  /*1f00*/  MUFU.RCP64H R7, 2.14748262400000000000e+09 ;  /* 0x41dfffff00077908 */ /* 0x000e220000001800 */
[----:B------:R-:W-:Y:S01]  /*1f10*/  MOV R4, 0xff800000 ;  /* 0xff80000000047802 */ /* 0x000fe20000000f00 */
[----:B------:R-:W-:Y:S01]  /*1f20*/  IMAD.MOV.U32 R6, RZ, RZ, 0x1 ;  /* 0x00000001ff067424 */ /* 0x000fe200078e00ff */
[----:B------:R-:W-:Y:S05]  /*1f30*/  BSSY.RECONVERGENT B1, `(.L_x_213) ;  /* 0x0000024000017945 */ /* 0x000fea0003800200 */
[----:B--2---:R-:W1:Y:S02]  /*1f40*/  F2I.F64.TRUNC R0, R22 ;  /* 0x0000001600007311 */ /* 0x004e64000030d100 */
[----:B-1----:R-:W-:-:S04]  /*1f50*/  IMAD.HI.U32 R5, R0, 0x3, RZ ;  /* 0x0000000300057827 */ /* 0x002fc800078e00ff */
[----:B------:R-:W-:-:S05]  /*1f60*/  IMAD.IADD R2, R0, 0x1, -R5 ;  /* 0x0000000100027824 */ /* 0x000fca00078e0a05 */
        /* <DEDUP_REMOVED lines=14> */
[----:B------:R-:W-:-:S05]  /*2050*/  @P0 IMAD.MOV R13, RZ, RZ, -R11 ;  /* 0x000000ffff0d0224 */ /* 0x000fca00078e0a0b */
[----:B------:R-:W-:Y:S01]  /*2060*/  IADD3 R2, PT, PT, R2, R13, RZ ;  /* 0x0000000d02027210 */ /* 0x000fe20007ffe0ff */
[----:B------:R-:W-:-:S04]  /*2070*/  DFMA R8, R6, R8, R6 ;  /* 0x000000080608722b */ /* 0x000fc80000000006 */
[----:B------:R-:W-:-:S04]  /*2080*/  VIADD R12, R2, 0xffffffff ;  /* 0xffffffff020c7836 */ /* 0x000fc80000000000 */
        /* <DEDUP_REMOVED lines=14> */
.L_x_214:
[----:B------:R-:W-:Y:S05]  /*2170*/  BSYNC.RECONVERGENT B1 ;  /* 0x0000000000017941 */ /* 0x000fea0003800200 */
.L_x_213:
        /* <DEDUP_REMOVED lines=29> */
.L_x_216:
[----:B------:R-:W-:Y:S05]  /*2350*/  BSYNC.RECONVERGENT B1 ;  /* 0x0000000000017941 */ /* 0x000fea0003800200 */
.L_x_215:
[----:B------:R-:W-:Y:S01]  /*2360*/  DMUL R28, R28, R28 ;  /* 0x0000001c1c1c7228 */ /* 0x000fe20000000000 */
[----:B------:R-:W-:Y:S01]  /*2370*/  MOV R2, 0x8 ;  /* 0x0000000800027802 */ /* 0x000fe20000000f00 */
[----:B------:R-:W-:-:S04]  /*2380*/  IMAD.MOV.U32 R4, RZ, RZ, RZ ;  /* 0x000000ffff047224 */ /* 0x000fc800078e00ff */
[----:B------:R-:W-:Y:S02]  /*2390*/  IMAD.WIDE R2, R19, R2, UR6 ;  /* 0x0000000613027e25 */ /* 0x000fe4000f8e0202 */
[----:B------:R-:W-:-:S08]  /*23a0*/  DFMA R28, R20, R20, R28 ;  /* 0x00000014141c722b */ /* 0x000fd0000000001c */
[----:B------:R-:W-:-:S06]  /*23b0*/  DSETP.GTU.AND P0, PT, R28, 1, PT ;  /* 0x3ff000001c00742a */ /* 0x000fcc0003f0c000 */
[----:B------:R-:W-:-:S05]  /*23c0*/  FSEL R5, RZ, 1.875, P0 ;  /* 0x3ff00000ff057808 */ /* 0x000fca0000000000 */
[----:B------:R-:W-:Y:S01]  /*23d0*/  STG.E.64 desc[UR10][R2.64], R4 ;  /* 0x0000000402007986 */ /* 0x000fe2000c101b0a */
[----:B------:R-:W-:Y:S05]  /*23e0*/  EXIT ;  /* 0x000000000000794d */ /* 0x000fea0003800000 */
        .weak           $__internal_0_$__cuda_sm20_div_rn_f64_full
        .type           $__internal_0_$__cuda_sm20_div_rn_f64_full,@function
        .size           $__internal_0_$__cuda_sm20_div_rn_f64_full,(.L_x_268 - $__internal_0_$__cuda_sm20_div_rn_f64_full)
$__internal_0_$__cuda_sm20_div_rn_f64_full:
[C---:B------:R-:W-:Y:S01]  /*23f0*/  FSETP.GEU.AND P0, PT, |R3|.reuse, 1.469367938527859385e-39, PT ;  /* 0x001000000300780b */ /* 0x040fe20003f0e200 */
[----:B------:R-:W-:Y:S01]  /*2400*/  IMAD.U32 R14, RZ, RZ, UR5 ;  /* 0x00000005ff0e7e24 */ /* 0x000fe2000f8e00ff */
[----:B------:R-:W-:Y:S01]  /*2410*/  MOV R15, R3 ;  /* 0x00000003000f7202 */ /* 0x000fe20000000f00 */
[----:B------:R-:W-:Y:S01]  /*2420*/  IMAD.U32 R16, RZ, RZ, UR5 ;  /* 0x00000005ff107e24 */ /* 0x000fe2000f8e00ff */
[----:B------:R-:W-:Y:S01]  /*2430*/  LOP3.LUT R5, R3, 0x800fffff, RZ, 0xc0, !PT ;  /* 0x800fffff03057812 */ /* 0x000fe200078ec0ff */
[----:B------:R-:W-:Y:S01]  /*2440*/  IMAD.MOV.U32 R8, RZ, RZ, 0x1 ;  /* 0x00000001ff087424 */ /* 0x000fe200078e00ff */
[----:B------:R-:W-:Y:S01]  /*2450*/  FSETP.GEU.AND P2, PT, |R13|, 1.469367938527859385e-39, PT ;  /* 0x001000000d00780b */ /* 0x000fe20003f4e200 */
[----:B------:R-:W-:Y:S01]  /*2460*/  BSSY.RECONVERGENT B0, `(.L_x_217) ;  /* 0x0000052000007945 */ /* 0x000fe20003800200 */
[----:B------:R-:W-:Y:S02]  /*2470*/  LOP3.LUT R17, R5, 0x3ff00000, RZ, 0xfc, !PT ;  /* 0x3ff0000005117812 */ /* 0x000fe400078efcff */
[----:B------:R-:W-:-:S02]  /*2480*/  LOP3.LUT R5, R13, 0x7ff00000, RZ, 0xc0, !PT ;  /* 0x7ff000000d057812 */ /* 0x000fc400078ec0ff */
[----:B------:R-:W-:Y:S01]  /*2490*/  LOP3.LUT R24, R3, 0x7ff00000, RZ, 0xc0, !PT ;  /* 0x7ff0000003187812 */ /* 0x000fe200078ec0ff */
[----:B------:R-:W-:-:S03]  /*24a0*/  @!P0 DMUL R16, R14, 8.98846567431157953865e+307 ;  /* 0x7fe000000e108828 */ /* 0x000fc60000000000 */
[----:B------:R-:W-:-:S03]  /*24b0*/  ISETP.GE.U32.AND P1, PT, R5, R24, PT ;  /* 0x000000180500720c */ /* 0x000fc60003f26070 */
[----:B------:R-:W0:Y:S01]  /*24c0*/  MUFU.RCP64H R9, R17 ;  /* 0x0000001100097308 */ /* 0x000e220000001800 */
[----:B------:R-:W-:Y:S02]  /*24d0*/  @!P2 LOP3.LUT R6, R15, 0x7ff00000, RZ, 0xc0, !PT ;  /* 0x7ff000000f06a812 */ /* 0x000fe400078ec0ff */
[----:B------:R-:W-:Y:S02]  /*24e0*/  @!P2 MOV R28, RZ ;  /* 0x000000ff001ca202 */ /* 0x000fe40000000f00 */
[----:B------:R-:W-:Y:S01]  /*24f0*/  @!P2 ISETP.GE.U32.AND P3, PT, R5, R6, PT ;  /* 0x000000060500a20c */ /* 0x000fe20003f66070 */
[----:B------:R-:W-:Y:S01]  /*2500*/  IMAD.MOV.U32 R6, RZ, RZ, 0x1ca00000 ;  /* 0x1ca00000ff067424 */ /* 0x000fe200078e00ff */
[----:B------:R-:W-:-:S04]  /*2510*/  @!P0 LOP3.LUT R24, R17, 0x7ff00000, RZ, 0xc0, !PT ;  /* 0x7ff0000011188812 */ /* 0x000fc800078ec0ff */
[----:B------:R-:W-:-:S04]  /*2520*/  @!P2 SEL R7, R6, 0x63400000, !P3 ;  /* 0x634000000607a807 */ /* 0x000fc80005800000 */
[----:B------:R-:W-:Y:S01]  /*2530*/  @!P2 LOP3.LUT R7, R7, 0x80000000, R13, 0xf8, !PT ;  /* 0x800000000707a812 */ /* 0x000fe200078ef80d */
[----:B0-----:R-:W-:-:S03]  /*2540*/  DFMA R10, R8, -R16, 1 ;  /* 0x3ff00000080a742b */ /* 0x001fc60000000810 */
[----:B------:R-:W-:Y:S01]  /*2550*/  @!P2 LOP3.LUT R29, R7, 0x100000, RZ, 0xfc, !PT ;  /* 0x00100000071da812 */ /* 0x000fe200078efcff */
[----:B------:R-:W-:-:S04]  /*2560*/  IMAD.MOV.U32 R7, RZ, RZ, R5 ;  /* 0x000000ffff077224 */ /* 0x000fc800078e0005 */
[----:B------:R-:W-:-:S08]  /*2570*/  DFMA R10, R10, R10, R10 ;  /* 0x0000000a0a0a722b */ /* 0x000fd0000000000a */
[----:B------:R-:W-:Y:S01]  /*2580*/  DFMA R8, R8, R10, R8 ;  /* 0x0000000a0808722b */ /* 0x000fe20000000008 */
[----:B------:R-:W-:Y:S01]  /*2590*/  SEL R11, R6, 0x63400000, !P1 ;  /* 0x63400000060b7807 */ /* 0x000fe20004800000 */
[----:B------:R-:W-:-:S03]  /*25a0*/  IMAD.MOV.U32 R10, RZ, RZ, R12 ;  /* 0x000000ffff0a7224 */ /* 0x000fc600078e000c */
[----:B------:R-:W-:-:S03]  /*25b0*/  LOP3.LUT R11, R11, 0x800fffff, R13, 0xf8, !PT ;  /* 0x800fffff0b0b7812 */ /* 0x000fc600078ef80d */
[----:B------:R-:W-:-:S03]  /*25c0*/  DFMA R30, R8, -R16, 1 ;  /* 0x3ff00000081e742b */ /* 0x000fc60000000810 */
[----:B------:R-:W-:-:S05]  /*25d0*/  @!P2 DFMA R10, R10, 2, -R28 ;  /* 0x400000000a0aa82b */ /* 0x000fca000000081c */
[----:B------:R-:W-:-:S05]  /*25e0*/  DFMA R30, R8, R30, R8 ;  /* 0x0000001e081e722b */ /* 0x000fca0000000008 */
[----:B------:R-:W-:-:S03]  /*25f0*/  @!P2 LOP3.LUT R7, R11, 0x7ff00000, RZ, 0xc0, !PT ;  /* 0x7ff000000b07a812 */ /* 0x000fc600078ec0ff */
[----:B------:R-:W-:Y:S02]  /*2600*/  DMUL R28, R30, R10 ;  /* 0x0000000a1e1c7228 */ /* 0x000fe40000000000 */
[----:B------:R-:W-:-:S05]  /*2610*/  VIADD R25, R7, 0xffffffff ;  /* 0xffffffff07197836 */ /* 0x000fca0000000000 */
[----:B------:R-:W-:Y:S01]  /*2620*/  ISETP.GT.U32.AND P0, PT, R25, 0x7feffffe, PT ;  /* 0x7feffffe1900780c */ /* 0x000fe20003f04070 */
[----:B------:R-:W-:Y:S01]  /*2630*/  VIADD R25, R24, 0xffffffff ;  /* 0xffffffff18197836 */ /* 0x000fe20000000000 */
[----:B------:R-:W-:-:S04]  /*2640*/  DFMA R8, R28, -R16, R10 ;  /* 0x800000101c08722b */ /* 0x000fc8000000000a */
[----:B------:R-:W-:-:S04]  /*2650*/  ISETP.GT.U32.OR P0, PT, R25, 0x7feffffe, P0 ;  /* 0x7feffffe1900780c */ /* 0x000fc80000704470 */
[----:B------:R-:W-:-:S09]  /*2660*/  DFMA R8, R30, R8, R28 ;  /* 0x000000081e08722b */ /* 0x000fd2000000001c */
[----:B------:R-:W-:Y:S05]  /*2670*/  @P0 BRA `(.L_x_218) ;  /* 0x00000000006c0947 */ /* 0x000fea0003800000 */
[----:B------:R-:W-:-:S04]  /*2680*/  LOP3.LUT R12, R15, 0x7ff00000, RZ, 0xc0, !PT ;  /* 0x7ff000000f0c7812 */ /* 0x000fc800078ec0ff */
[CC--:B------:R-:W-:Y:S02]  /*2690*/  VIADDMNMX R7, R5.reuse, -R12.reuse, 0xb9600000, !PT ;  /* 0xb960000005077446 */ /* 0x0c0fe4000780090c */
[----:B------:R-:W-:Y:S01]  /*26a0*/  ISETP.GE.U32.AND P0, PT, R5, R12, PT ;  /* 0x0000000c0500720c */ /* 0x000fe20003f06070 */
[----:B------:R-:W-:Y:S01]  /*26b0*/  IMAD.MOV.U32 R12, RZ, RZ, RZ ;  /* 0x000000ffff0c7224 */ /* 0x000fe200078e00ff */
[----:B------:R-:W-:Y:S02]  /*26c0*/  VIMNMX R7, PT, PT, R7, 0x46a00000, PT ;  /* 0x46a0000007077848 */ /* 0x000fe40003fe0100 */
[----:B------:R-:W-:-:S04]  /*26d0*/  SEL R6, R6, 0x63400000, !P0 ;  /* 0x6340000006067807 */ /* 0x000fc80004000000 */
[----:B------:R-:W-:-:S05]  /*26e0*/  IADD3 R6, PT, PT, -R6, R7, RZ ;  /* 0x0000000706067210 */ /* 0x000fca0007ffe1ff */
[----:B------:R-:W-:-:S06]  /*26f0*/  VIADD R13, R6, 0x7fe00000 ;  /* 0x7fe00000060d7836 */ /* 0x000fcc0000000000 */
[----:B------:R-:W-:-:S10]  /*2700*/  DMUL R28, R8, R12 ;  /* 0x0000000c081c7228 */ /* 0x000fd40000000000 */
[----:B------:R-:W-:-:S13]  /*2710*/  FSETP.GTU.AND P0, PT, |R29|, 1.469367938527859385e-39, PT ;  /* 0x001000001d00780b */ /* 0x000fda0003f0c200 */
[----:B------:R-:W-:Y:S05]  /*2720*/  @P0 BRA `(.L_x_219) ;  /* 0x0000000000940947 */ /* 0x000fea0003800000 */
[----:B------:R-:W-:Y:S01]  /*2730*/  DFMA R10, R8, -R16, R10 ;  /* 0x80000010080a722b */ /* 0x000fe2000000000a */
[----:B------:R-:W-:-:S09]  /*2740*/  IMAD.MOV.U32 R12, RZ, RZ, RZ ;  /* 0x000000ffff0c7224 */ /* 0x000fd200078e00ff */
[C---:B------:R-:W-:Y:S02]  /*2750*/  FSETP.NEU.AND P0, PT, R11.reuse, RZ, PT ;  /* 0x000000ff0b00720b */ /* 0x040fe40003f0d000 */
[----:B------:R-:W-:-:S04]  /*2760*/  LOP3.LUT R5, R11, 0x80000000, R15, 0x48, !PT ;  /* 0x800000000b057812 */ /* 0x000fc800078e480f */
[----:B------:R-:W-:-:S07]  /*2770*/  LOP3.LUT R13, R5, R13, RZ, 0xfc, !PT ;  /* 0x0000000d050d7212 */ /* 0x000fce00078efcff */
[----:B------:R-:W-:Y:S05]  /*2780*/  @!P0 BRA `(.L_x_219) ;  /* 0x00000000007c8947 */ /* 0x000fea0003800000 */
[C---:B------:R-:W-:Y:S01]  /*2790*/  IADD3 R11, PT, PT, -R6.reuse, RZ, RZ ;  /* 0x000000ff060b7210 */ /* 0x040fe20007ffe1ff */
[----:B------:R-:W-:Y:S01]  /*27a0*/  IMAD.MOV.U32 R10, RZ, RZ, RZ ;  /* 0x000000ffff0a7224 */ /* 0x000fe200078e00ff */
[----:B------:R-:W-:-:S05]  /*27b0*/  IADD3 R6, PT, PT, -R6, -0x43300000, RZ ;  /* 0xbcd0000006067810 */ /* 0x000fca0007ffe1ff */
[----:B------:R-:W-:Y:S02]  /*27c0*/  DFMA R10, R28, -R10, R8 ;  /* 0x8000000a1c0a722b */ /* 0x000fe40000000008 */
[----:B------:R-:W-:-:S08]  /*27d0*/  DMUL.RP R8, R8, R12 ;  /* 0x0000000c08087228 */ /* 0x000fd00000008000 */
[----:B------:R-:W-:Y:S02]  /*27e0*/  FSETP.NEU.AND P0, PT, |R11|, R6, PT ;  /* 0x000000060b00720b */ /* 0x000fe40003f0d200 */
[----:B------:R-:W-:Y:S02]  /*27f0*/  LOP3.LUT R5, R9, R5, RZ, 0x3c, !PT ;  /* 0x0000000509057212 */ /* 0x000fe400078e3cff */
[----:B------:R-:W-:Y:S02]  /*2800*/  FSEL R28, R8, R28, !P0 ;  /* 0x0000001c081c7208 */ /* 0x000fe40004000000 */
[----:B------:R-:W-:Y:S01]  /*2810*/  FSEL R29, R5, R29, !P0 ;  /* 0x0000001d051d7208 */ /* 0x000fe20004000000 */
[----:B------:R-:W-:Y:S06]  /*2820*/  BRA `(.L_x_219) ;  /* 0x0000000000547947 */ /* 0x000fec0003800000 */
.L_x_218:
[----:B------:R-:W-:-:S14]  /*2830*/  DSETP.NAN.AND P0, PT, R12, R12, PT ;  /* 0x0000000c0c00722a */ /* 0x000fdc0003f08000 */
[----:B------:R-:W-:Y:S05]  /*2840*/  @P0 BRA `(.L_x_220) ;  /* 0x0000000000440947 */ /* 0x000fea0003800000 */
[----:B------:R-:W-:-:S14]  /*2850*/  DSETP.NAN.AND P0, PT, R14, R14, PT ;  /* 0x0000000e0e00722a */ /* 0x000fdc0003f08000 */
[----:B------:R-:W-:Y:S05]  /*2860*/  @P0 BRA `(.L_x_221) ;  /* 0x0000000000300947 */ /* 0x000fea0003800000 */
[----:B------:R-:W-:Y:S01]  /*2870*/  ISETP.NE.AND P0, PT, R7, R24, PT ;  /* 0x000000180700720c */ /* 0x000fe20003f05270 */
[----:B------:R-:W-:Y:S02]  /*2880*/  IMAD.MOV.U32 R28, RZ, RZ, 0x0 ;  /* 0x00000000ff1c7424 */ /* 0x000fe400078e00ff */
[----:B------:R-:W-:-:S10]  /*2890*/  IMAD.MOV.U32 R29, RZ, RZ, -0x80000 ;  /* 0xfff80000ff1d7424 */ /* 0x000fd400078e00ff */
[----:B------:R-:W-:Y:S05]  /*28a0*/  @!P0 BRA `(.L_x_219) ;  /* 0x0000000000348947 */ /* 0x000fea0003800000 */
[----:B------:R-:W-:Y:S02]  /*28b0*/  ISETP.NE.AND P0, PT, R7, 0x7ff00000, PT ;  /* 0x7ff000000700780c */ /* 0x000fe40003f05270 */
[----:B------:R-:W-:Y:S02]  /*28c0*/  LOP3.LUT R29, R13, 0x80000000, R15, 0x48, !PT ;  /* 0x800000000d1d7812 */ /* 0x000fe400078e480f */
[----:B------:R-:W-:-:S13]  /*28d0*/  ISETP.EQ.OR P0, PT, R24, RZ, !P0 ;  /* 0x000000ff1800720c */ /* 0x000fda0004702670 */
[----:B------:R-:W-:Y:S02]  /*28e0*/  @P0 LOP3.LUT R5, R29, 0x7ff00000, RZ, 0xfc, !PT ;  /* 0x7ff000001d050812 */ /* 0x000fe400078efcff */
[----:B------:R-:W-:Y:S01]  /*28f0*/  @!P0 MOV R28, RZ ;  /* 0x000000ff001c8202 */ /* 0x000fe20000000f00 */
[----:B------:R-:W-:Y:S02]  /*2900*/  @P0 IMAD.MOV.U32 R28, RZ, RZ, RZ ;  /* 0x000000ffff1c0224 */ /* 0x000fe400078e00ff */
[----:B------:R-:W-:Y:S01]  /*2910*/  @P0 IMAD.MOV.U32 R29, RZ, RZ, R5 ;  /* 0x000000ffff1d0224 */ /* 0x000fe200078e0005 */
[----:B------:R-:W-:Y:S06]  /*2920*/  BRA `(.L_x_219) ;  /* 0x0000000000147947 */ /* 0x000fec0003800000 */
.L_x_221:
[----:B------:R-:W-:Y:S01]  /*2930*/  LOP3.LUT R29, R15, 0x80000, RZ, 0xfc, !PT ;  /* 0x000800000f1d7812 */ /* 0x000fe200078efcff */
[----:B------:R-:W-:Y:S01]  /*2940*/  IMAD.MOV.U32 R28, RZ, RZ, R14 ;  /* 0x000000ffff1c7224 */ /* 0x000fe200078e000e */
[----:B------:R-:W-:Y:S06]  /*2950*/  BRA `(.L_x_219) ;  /* 0x0000000000087947 */ /* 0x000fec0003800000 */
.L_x_220:
[----:B------:R-:W-:Y:S02]  /*2960*/  LOP3.LUT R29, R13, 0x80000, RZ, 0xfc, !PT ;  /* 0x000800000d1d7812 */ /* 0x000fe400078efcff */
[----:B------:R-:W-:-:S07]  /*2970*/  MOV R28, R12 ;  /* 0x0000000c001c7202 */ /* 0x000fce0000000f00 */
.L_x_219:
[----:B------:R-:W-:Y:S05]  /*2980*/  BSYNC.RECONVERGENT B0 ;  /* 0x0000000000007941 */ /* 0x000fea0003800200 */
.L_x_217:
[----:B------:R-:W-:Y:S02]  /*2990*/  IMAD.MOV.U32 R6, RZ, RZ, R0 ;  /* 0x000000ffff067224 */ /* 0x000fe400078e0000 */
[----:B------:R-:W-:-:S04]  /*29a0*/  IMAD.MOV.U32 R7, RZ, RZ, 0x0 ;  /* 0x00000000ff077424 */ /* 0x000fc800078e00ff */
[----:B------:R-:W-:Y:S05]  /*29b0*/  RET.REL.NODEC R6 `(_ZN3cub18CUB_300001_SM_10006detail9transform16transform_kernelINS2_10policy_hubILb1EN4cuda3std3__45tupleIJN6thrust24THRUST_300001_SM_1000_NS6detail15normal_iteratorINSA_10device_ptrIdEEEEEEEE10policy1000El12calculate_piSF_JPdEEEvT0_iT1_T2_DpNS2_10kernel_argIT3_EE) ;  /* 0xffffffd406907950 */ /* 0x000fea0003c3ffff */
.L_x_222:
        /* <DEDUP_REMOVED lines=12> */
.L_x_268:


//--------------------- .text._ZN3cub18CUB_300001_SM_10006detail9transform16transform_kernelINS2_10policy_hubILb1EN4cuda3std3__45tupleIJN6thrust24THRUST_300001_SM_1000_NS6detail15normal_iteratorINSA_10device_ptrIdEEEEEEEE10policy1000Ei12calculate_piSF_JPdEEEvT0_iT1_T2_DpNS2_10kernel_argIT3_EE --------------------------
	.section	.text._ZN3cub18CUB_300001_SM_10006detail9transform16transform_kernelINS2_10policy_hubILb1EN4cuda3std3__45tupleIJN6thrust24THRUST_300001_SM_1000_NS6detail15normal_iteratorINSA_10device_ptrIdEEEEEEEE10policy1000Ei12calculate_piSF_JPdEEEvT0_iT1_T2_DpNS2_10kernel_argIT3_EE,"ax",@progbits
	.align	128
        .global         _ZN3cub18CUB_300001_SM_10006detail9transform16transform_kernelINS2_10policy_hubILb1EN4cuda3std3__45tupleIJN6thrust24THRUST_300001_SM_1000_NS6detail15normal_iteratorINSA_10device_ptrIdEEEEEEEE10policy1000Ei12calculate_piSF_JPdEEEvT0_iT1_T2_DpNS2_10kernel_argIT3_EE
        .type           _ZN3cub18CUB_300001_SM_10006detail9transform16transform_kernelINS2_10policy_hubILb1EN4cuda3std3__45tupleIJN6thrust24THRUST_300001_SM_1000_NS6detail15normal_iteratorINSA_10device_ptrIdEEEEEEEE10policy1000Ei12calculate_piSF_JPdEEEvT0_iT1_T2_DpNS2_10kernel_argIT3_EE,@function
        .size           _ZN3cub18CUB_300001_SM_10006detail9transform16transform_kernelINS2_10policy_hubILb1EN4cuda3std3__45tupleIJN6thrust24THRUST_300001_SM_1000_NS6detail15normal_iteratorINSA_10device_ptrIdEEEEEEEE10policy1000Ei12calculate_piSF_JPdEEEvT0_iT1_T2_DpNS2_10kernel_argIT3_EE,(.L_x_269 - _ZN3cub18CUB_300001_SM_10006detail9transform16transform_kernelINS2_10policy_hubILb1EN4cuda3std3__45tupleIJN6thrust24THRUST_300001_SM_1000_NS6detail15normal_iteratorINSA_10device_ptrIdEEEEEEEE10policy1000Ei12calculate_piSF_JPdEEEvT0_iT1_T2_DpNS2_10kernel_argIT3_EE)
        .other          _ZN3cub18CUB_300001_SM_10006detail9transform16transform_kernelINS2_10policy_hubILb1EN4cuda3std3__45tupleIJN6thrust24THRUST_300001_SM_1000_NS6detail15normal_iteratorINSA_10device_ptrIdEEEEEEEE10policy1000Ei12calculate_piSF_JPdEEEvT0_iT1_T2_DpNS2_10kernel_argIT3_EE,@"STO_CUDA_ENTRY STV_DEFAULT"
_ZN3cub18CUB_300001_SM_10006detail9transform16transform_kernelINS2_10policy_hubILb1EN4cuda3std3__45tupleIJN6thrust24THRUST_300001_SM_1000_NS6detail15normal_iteratorINSA_10device_ptrIdEEEEEEEE10policy1000Ei12calculate_piSF_JPdEEEvT0_iT1_T2_DpNS2_10kernel_argIT3_EE:
.text._ZN3cub18CUB_300001_SM_10006detail9transform16transform_kernelINS2_10policy_hubILb1EN4cuda3std3__45tupleIJN6thrust24THRUST_300001_SM_1000_NS6detail15normal_iteratorINSA_10device_ptrIdEEEEEEEE10policy1000Ei12calculate_piSF_JPdEEEvT0_iT1_T2_DpNS2_10kernel_argIT3_EE:
[----:B------:R-:W-:Y:S08]  /*0000*/  LDC R1, c[0x0][0x37c] ;  /* 0x0000df00ff017b82 */ /* 0x000ff00000000800 */
[----:B------:R-:W0:Y:S01]  /*0010*/  S2UR UR8, SR_CTAID.X ;  /* 0x00000000000879c3 */ /* 0x000e220000002500 */
[----:B------:R-:W1:Y:S01]  /*0020*/  LDCU.64 UR10, c[0x0][0x380] ;  /* 0x00007000ff0a77ac */ /* 0x000e620008000a00 */
[----:B------:R-:W2:Y:S01]  /*0030*/  S2R R2, SR_TID.X ;  /* 0x0000000000027919 */ /* 0x000ea20000002100 */
[----:B------:R-:W-:Y:S01]  /*0040*/  BSSY.RECONVERGENT B0, `(.L_x_223) ;  /* 0x0000014000007945 */ /* 0x000fe20003800200 */
[----:B-1----:R-:W-:-:S04]  /*0050*/  USHF.L.U32 UR12, UR11, 0x7, URZ ;  /* 0x000000070b0c7899 */ /* 0x002fc800080006ff */
[----:B0-----:R-:W-:-:S04]  /*0060*/  UIMAD UR8, UR12, UR8, URZ ;  /* 0x000000080c0872a4 */ /* 0x001fc8000f8e02ff */
[----:B------:R-:W-:-:S04]  /*0070*/  UIADD3 UR10, UPT, UPT, -UR8, UR10, URZ ;  /* 0x0000000a080a7290 */ /* 0x000fc8000fffe1ff */
[----:B------:R-:W-:Y:S01]  /*0080*/  UISETP.LT.AND UP0, UPT, UR12, UR10, UPT ;  /* 0x0000000a0c00728c */ /* 0x000fe2000bf01270 */
[----:B--2---:R-:W-:-:S03]  /*0090*/  IMAD.SHL.U32 R0, R2, 0x80, RZ ;  /* 0x0000008002007824 */ /* 0x004fc600078e00ff */
[----:B------:R-:W-:-:S04]  /*00a0*/  USEL UR13, UR12, UR10, UP0 ;  /* 0x0000000a0c0d7287 */ /* 0x000fc80008000000 */
[----:B------:R-:W-:-:S06]  /*00b0*/  USHF.L.U32 UR4, UR13, 0x3, URZ ;  /* 0x000000030d047899 */ /* 0x000fcc00080006ff */
[----:B------:R-:W-:-:S13]  /*00c0*/  ISETP.GE.AND P0, PT, R0, UR4, PT ;  /* 0x0000000400007c0c */ /* 0x000fda000bf06270 */
[----:B------:R-:W-:Y:S05]  /*00d0*/  @P0 BRA `(.L_x_224) ;  /* 0x0000000000280947 */ /* 0x000fea0003800000 */
[----:B------:R-:W0:Y:S01]  /*00e0*/  LDC.64 R4, c[0x0][0x398] ;  /* 0x0000e600ff047b82 */ /* 0x000e220000000a00 */
[----:B------:R-:W-:Y:S02]  /*00f0*/  IMAD.U32 R3, RZ, RZ, UR8 ;  /* 0x00000008ff037e24 */ /* 0x000fe4000f8e00ff */
[----:B0-----:R-:W-:-:S04]  /*0100*/  IMAD.WIDE.U32 R4, R2, 0x80, R4 ;  /* 0x0000008002047825 */ /* 0x001fc800078e0004 */
[----:B------:R-:W-:-:S07]  /*0110*/  IMAD.WIDE R4, R3, 0x8, R4 ;  /* 0x0000000803047825 */ /* 0x000fce00078e0204 */
.L_x_225:
[----:B------:R-:W-:Y:S01]  /*0120*/  VIADD R0, R0, 0x4000 ;  /* 0x0000400000007836 */ /* 0x000fe20000000000 */
[----:B------:R0:W-:Y:S04]  /*0130*/  CCTL.E.PF2 [R4] ;  /* 0x000000000400798f */ /* 0x0001e80000800100 */
[----:B------:R-:W-:Y:S02]  /*0140*/  ISETP.GE.AND P0, PT, R0, UR4, PT ;  /* 0x0000000400007c0c */ /* 0x000fe4000bf06270 */
[----:B0-----:R-:W-:-:S05]  /*0150*/  IADD3 R4, P1, PT, R4, 0x4000, RZ ;  /* 0x0000400004047810 */ /* 0x001fca0007f3e0ff */
[----:B------:R-:W-:-:S06]  /*0160*/  IMAD.X R5, RZ, RZ, R5, P1 ;  /* 0x000000ffff057224 */ /* 0x000fcc00008e0605 */
[----:B------:R-:W-:Y:S05]  /*0170*/  @!P0 BRA `(.L_x_225) ;  /* 0xfffffffc00e88947 */ /* 0x000fea000383ffff */
.L_x_224:
[----:B------:R-:W-:Y:S05]  /*0180*/  BSYNC.RECONVERGENT B0 ;  /* 0x0000000000007941 */ /* 0x000fea0003800200 */
.L_x_223:
[----:B------:R-:W0:Y:S01]  /*0190*/  LDCU.128 UR4, c[0x0][0x390] ;  /* 0x00007200ff0477ac */ /* 0x000e220008000c00 */
[----:B------:R-:W-:Y:S01]  /*01a0*/  MOV R3, 0x41dfffff ;  /* 0x41dfffff00037802 */ /* 0x000fe20000000f00 */
[----:B------:R-:W-:Y:S01]  /*01b0*/  UISETP.GT.AND UP0, UPT, UR12, UR10, UPT ;  /* 0x0000000a0c00728c */ /* 0x000fe2000bf04270 */
[----:B------:R-:W1:Y:S01]  /*01c0*/  LDCU.64 UR14, c[0x0][0x358] ;  /* 0x00006b00ff0e77ac */ /* 0x000e620008000a00 */
[----:B0-----:R-:W-:Y:S02]  /*01d0*/  UIMAD.WIDE UR6, UR8, 0x8, UR6 ;  /* 0x00000008080678a5 */ /* 0x001fe4000f8e0206 */
[----:B------:R-:W-:-:S03]  /*01e0*/  UIMAD.WIDE UR8, UR8, 0x8, UR4 ;  /* 0x00000008080878a5 */ /* 0x000fc6000f8e0204 */
[----:B------:R-:W-:Y:S02]  /*01f0*/  UMOV UR5, 0xff800000 ;  /* 0xff80000000057882 */ /* 0x000fe40000000000 */
[----:B-1----:R-:W-:Y:S07]  /*0200*/  BRA.U UP0, `(.L_x_226) ;  /* 0x00000011000c7547 */ /* 0x002fee000b800000 */
        /* <DEDUP_REMOVED lines=9> */
.L_x_236:
[----:B------:R-:W-:-:S04]  /*02a0*/  IMAD.MOV.U32 R19, RZ, RZ, 0x8 ;  /* 0x00000008ff137424 */ /* 0x000fc800078e00ff */
[----:B------:R-:W-:-:S05]  /*02b0*/  IMAD.WIDE R18, R0, R19, UR6 ;  /* 0x0000000600127e25 */ /* 0x000fca000f8e0213 */
[----:B0-----:R-:W2:Y:S01]  /*02c0*/  LDG.E.64 R4, desc[UR14][R18.64] ;  /* 0x0000000e12047981 */ /* 0x001ea2000c1e1b00 */
[----:B------:R-:W-:Y:S01]  /*02d0*/  BSSY.RECONVERGENT B1, `(.L_x_228) ;  /* 0x0000027000017945 */ /* 0x000fe20003800200 */
[----:B--2---:R0:W1:Y:S02]  /*02e0*/  F2I.F64.TRUNC R4, R4 ;  /* 0x0000000400047311 */ /* 0x004064000030d100 */
[----:B0-----:R-:W-:Y:S02]  /*02f0*/  IMAD.MOV.U32 R5, RZ, RZ, 0x41dfffff ;  /* 0x41dfffffff057424 */ /* 0x001fe400078e00ff */
[----:B-1----:R-:W-:-:S04]  /*0300*/  IMAD.HI.U32 R7, R4, 0x3, RZ ;  /* 0x0000000304077827 */ /* 0x002fc800078e00ff */
[----:B------:R-:W-:-:S05]  /*0310*/  IMAD.IADD R6, R4, 0x1, -R7 ;  /* 0x0000000104067824 */ /* 0x000fca00078e0a07 */
[----:B------:R-:W-:-:S04]  /*0320*/  LEA.HI R6, R6, R7, RZ, 0x1f ;  /* 0x0000000706067211 */ /* 0x000fc800078ff8ff */
[----:B------:R-:W-:-:S05]  /*0330*/  SHF.R.U32.HI R7, RZ, 0x1e, R6 ;  /* 0x0000001eff077819 */ /* 0x000fca0000011606 */
[----:B------:R-:W-:Y:S01]  /*0340*/  IMAD R7, R7, -0x7fffffff, R4 ;  /* 0x8000000107077824 */ /* 0x000fe200078e0204 */
[----:B------:R-:W-:-:S04]  /*0350*/  MOV R4, 0xff800000 ;  /* 0xff80000000047802 */ /* 0x000fc80000000f00 */
[----:B------:R-:W-:Y:S02]  /*0360*/  VIMNMX.U32 R6, PT, PT, R7, 0x1, !PT ;  /* 0x0000000107067848 */ /* 0x000fe40007fe0000 */
[----:B------:R-:W0:Y:S03]  /*0370*/  MUFU.RCP64H R7, 2.14748262400000000000e+09 ;  /* 0x41dfffff00077908 */ /* 0x000e260000001800 */
        /* <DEDUP_REMOVED lines=25> */
[----:B------:R-:W-:Y:S05]  /*0510*/  CALL.REL.NOINC `($__internal_1_$__cuda_sm20_div_rn_f64_full) ;  /* 0x0000001c00907944 */ /* 0x000fea0003c00000 */
[----:B------:R-:W-:Y:S02]  /*0520*/  IMAD.MOV.U32 R26, RZ, RZ, R22 ;  /* 0x000000ffff1a7224 */ /* 0x000fe400078e0016 */
[----:B------:R-:W-:-:S07]  /*0530*/  IMAD.MOV.U32 R27, RZ, RZ, R23 ;  /* 0x000000ffff1b7224 */ /* 0x000fce00078e0017 */
.L_x_229:
[----:B------:R-:W-:Y:S05]  /*0540*/  BSYNC.RECONVERGENT B1 ;  /* 0x0000000000017941 */ /* 0x000fea0003800200 */
.L_x_228:
[----:B------:R-:W-:Y:S01]  /*0550*/  IMAD.HI.U32 R4, R16, -0x4370ec6f, RZ ;  /* 0xbc8f139110047827 */ /* 0x000fe200078e00ff */
[----:B------:R-:W0:Y:S01]  /*0560*/  MUFU.RCP64H R7, 2.14748262400000000000e+09 ;  /* 0x41dfffff00077908 */ /* 0x000e220000001800 */
[----:B------:R-:W-:Y:S02]  /*0570*/  BSSY.RECONVERGENT B1, `(.L_x_230) ;  /* 0x000001b000017945 */ /* 0x000fe40003800200 */
[----:B------:R-:W-:Y:S01]  /*0580*/  IMAD.MOV.U32 R5, RZ, RZ, 0x41dfffff ;  /* 0x41dfffffff057424 */ /* 0x000fe200078e00ff */
[----:B------:R-:W-:Y:S01]  /*0590*/  SHF.R.U32.HI R9, RZ, 0xf, R4 ;  /* 0x0000000fff097819 */ /* 0x000fe20000011604 */
[----:B------:R-:W-:Y:S01]  /*05a0*/  IMAD.MOV.U32 R6, RZ, RZ, 0x1 ;  /* 0x00000001ff067424 */ /* 0x000fe200078e00ff */
[----:B------:R-:W-:-:S03]  /*05b0*/  MOV R4, 0xff800000 ;  /* 0xff80000000047802 */ /* 0x000fc60000000f00 */
        /* <DEDUP_REMOVED lines=22> */
.L_x_231:
[----:B------:R-:W-:Y:S05]  /*0720*/  BSYNC.RECONVERGENT B1 ;  /* 0x0000000000017941 */ /* 0x000fea0003800200 */
.L_x_230:
[----:B------:R-:W-:Y:S01]  /*0730*/  DMUL R22, R22, R22 ;  /* 0x0000001616167228 */ /* 0x000fe20000000000 */
[----:B------:R-:W-:Y:S01]  /*0740*/  MOV R17, 0x8 ;  /* 0x0000000800117802 */ /* 0x000fe20000000f00 */
[----:B------:R-:W-:-:S04]  /*0750*/  IMAD.MOV.U32 R4, RZ, RZ, RZ ;  /* 0x000000ffff047224 */ /* 0x000fc800078e00ff */
[----:B------:R-:W-:Y:S02]  /*0760*/  IMAD.WIDE R16, R0, R17, UR8 ;  /* 0x0000000800107e25 */ /* 0x000fe4000f8e0211 */
[----:B------:R-:W-:-:S08]  /*0770*/  DFMA R22, R26, R26, R22 ;  /* 0x0000001a1a16722b */ /* 0x000fd00000000016 */
[----:B------:R-:W-:-:S06]  /*0780*/  DSETP.GTU.AND P0, PT, R22, 1, PT ;  /* 0x3ff000001600742a */ /* 0x000fcc0003f0c000 */
[----:B------:R-:W-:-:S05]  /*0790*/  FSEL R5, RZ, 1.875, P0 ;  /* 0x3ff00000ff057808 */ /* 0x000fca0000000000 */
[----:B------:R0:W-:Y:S04]  /*07a0*/  STG.E.64 desc[UR14][R16.64], R4 ;  /* 0x0000000410007986 */ /* 0x0001e8000c101b0e */
[----:B------:R-:W2:Y:S01]  /*07b0*/  LDG.E.64 R18, desc[UR14][R18.64+0x400] ;  /* 0x0004000e12127981 */ /* 0x000ea2000c1e1b00 */
[----:B------:R-:W-:Y:S01]  /*07c0*/  BSSY.RECONVERGENT B1, `(.L_x_232) ;  /* 0x0000027000017945 */ /* 0x000fe20003800200 */
[----:B0-----:R-:W-:Y:S01]  /*07d0*/  IMAD.MOV.U32 R4, RZ, RZ, -0x800000 ;  /* 0xff800000ff047424 */ /* 0x001fe200078e00ff */
[----:B------:R-:W-:Y:S01]  /*07e0*/  MOV R5, 0x41dfffff ;  /* 0x41dfffff00057802 */ /* 0x000fe20000000f00 */
[----:B--2---:R-:W0:Y:S02]  /*07f0*/  F2I.F64.TRUNC R6, R18 ;  /* 0x0000001200067311 */ /* 0x004e24000030d100 */
[----:B0-----:R-:W-:-:S04]  /*0800*/  IMAD.HI.U32 R7, R6, 0x3, RZ ;  /* 0x0000000306077827 */ /* 0x001fc800078e00ff */
[----:B------:R-:W-:-:S05]  /*0810*/  IMAD.IADD R8, R6, 0x1, -R7 ;  /* 0x0000000106087824 */ /* 0x000fca00078e0a07 */
[----:B------:R-:W-:-:S04]  /*0820*/  LEA.HI R8, R8, R7, RZ, 0x1f ;  /* 0x0000000708087211 */ /* 0x000fc800078ff8ff */
[----:B------:R-:W-:-:S05]  /*0830*/  SHF.R.U32.HI R7, RZ, 0x1e, R8 ;  /* 0x0000001eff077819 */ /* 0x000fca0000011608 */
[----:B------:R-:W-:-:S05]  /*0840*/  IMAD R7, R7, -0x7fffffff, R6 ;  /* 0x8000000107077824 */ /* 0x000fca00078e0206 */
        /* <DEDUP_REMOVED lines=12> */
[----:B------:R-:W-:-:S04]  /*0910*/  @P0 IMAD.MOV R13, RZ, RZ, -R11 ;  /* 0x000000ffff0d0224 */ /* 0x000fc800078e0a0b */
[----:B------:R-:W-:Y:S02]  /*0920*/  IMAD.IADD R18, R18, 0x1, R13 ;  /* 0x0000000112127824 */ /* 0x000fe400078e020d */
[----:B------:R-:W-:-:S03]  /*0930*/  DFMA R8, R6, R8, R6 ;  /* 0x000000080608722b */ /* 0x000fc60000000006 */
[----:B------:R-:W-:-:S05]  /*0940*/  IADD3 R10, PT, PT, R18, -0x1, RZ ;  /* 0xffffffff120a7810 */ /* 0x000fca0007ffe0ff */
        /* <DEDUP_REMOVED lines=14> */
.L_x_233:
[----:B------:R-:W-:Y:S05]  /*0a30*/  BSYNC.RECONVERGENT B1 ;  /* 0x0000000000017941 */ /* 0x000fea0003800200 */
.L_x_232:
[----:B------:R-:W-:Y:S01]  /*0a40*/  IMAD.HI.U32 R4, R18, -0x4370ec6f, RZ ;  /* 0xbc8f139112047827 */ /* 0x000fe200078e00ff */
[----:B------:R-:W0:Y:S01]  /*0a50*/  MUFU.RCP64H R7, 2.14748262400000000000e+09 ;  /* 0x41dfffff00077908 */ /* 0x000e220000001800 */
[----:B------:R-:W-:Y:S01]  /*0a60*/  MOV R5, 0x41dfffff ;  /* 0x41dfffff00057802 */ /* 0x000fe20000000f00 */
[----:B------:R-:W-:Y:S01]  /*0a70*/  BSSY.RECONVERGENT B1, `(.L_x_234) ;  /* 0x000001a000017945 */ /* 0x000fe20003800200 */
[----:B------:R-:W-:Y:S01]  /*0a80*/  IMAD.MOV.U32 R6, RZ, RZ, 0x1 ;  /* 0x00000001ff067424 */ /* 0x000fe200078e00ff */
[----:B------:R-:W-:Y:S01]  /*0a90*/  SHF.R.U32.HI R9, RZ, 0xf, R4 ;  /* 0x0000000fff097819 */ /* 0x000fe20000011604 */
[----:B------:R-:W-:-:S04]  /*0aa0*/  IMAD.MOV.U32 R4, RZ, RZ, -0x800000 ;  /* 0xff800000ff047424 */ /* 0x000fc800078e00ff */
        /* <DEDUP_REMOVED lines=22> */
.L_x_235:
[----:B------:R-:W-:Y:S05]  /*0c10*/  BSYNC.RECONVERGENT B1 ;  /* 0x0000000000017941 */ /* 0x000fea0003800200 */
.L_x_234:
[----:B------:R-:W-:Y:S01]  /*0c20*/  DMUL R22, R22, R22 ;  /* 0x0000001616167228 */ /* 0x000fe20000000000 */
[----:B------:R-:W-:Y:S01]  /*0c30*/  IMAD.MOV.U32 R4, RZ, RZ, RZ ;  /* 0x000000ffff047224 */ /* 0x000fe200078e00ff */
[----:B------:R-:W-:Y:S01]  /*0c40*/  UIADD3 UR4, UPT, UPT, UR4, 0x2, URZ ;  /* 0x0000000204047890 */ /* 0x000fe2000fffe0ff */
[----:B------:R-:W-:-:S03]  /*0c50*/  IADD3 R0, PT, PT, R0, 0x100, RZ ;  /* 0x0000010000007810 */ /* 0x000fc60007ffe0ff */
[----:B------:R-:W-:Y:S02]  /*0c60*/  UISETP.NE.AND UP0, UPT, UR4, URZ, UPT ;  /* 0x000000ff0400728c */ /* 0x000fe4000bf05270 */
[----:B------:R-:W-:-:S08]  /*0c70*/  DFMA R22, R26, R26, R22 ;  /* 0x0000001a1a16722b */ /* 0x000fd00000000016 */
[----:B------:R-:W-:-:S06]  /*0c80*/  DSETP.GTU.AND P0, PT, R22, 1, PT ;  /* 0x3ff000001600742a */ /* 0x000fcc0003f0c000 */
[----:B------:R-:W-:-:S05]  /*0c90*/  FSEL R5, RZ, 1.875, P0 ;  /* 0x3ff00000ff057808 */ /* 0x000fca0000000000 */
[----:B------:R0:W-:Y:S01]  /*0ca0*/  STG.E.64 desc[UR14][R16.64+0x400], R4 ;  /* 0x0004000410007986 */ /* 0x0001e2000c101b0e */
[----:B------:R-:W-:Y:S05]  /*0cb0*/  BRA.U UP0, `(.L_x_236) ;  /* 0xfffffff500787547 */ /* 0x000fea000b83ffff */
[----:B------:R-:W-:-:S12]  /*0cc0*/  ULOP3.LUT UR4, UR12, 0xffffff00, URZ, 0xc0, !UPT ;  /* 0xffffff000c047892 */ /* 0x000fd8000f8ec0ff */
.L_x_227:
[----:B------:R-:W1:Y:S02]  /*0cd0*/  LDC R0, c[0x0][0x384] ;  /* 0x0000e100ff007b82 */ /* 0x000e640000000800 */
[----:B-1----:R-:W-:-:S04]  /*0ce0*/  LOP3.LUT R0, R0, 0x1, RZ, 0xc0, !PT ;  /* 0x0000000100007812 */ /* 0x002fc800078ec0ff */
[----:B------:R-:W-:-:S13]  /*0cf0*/  ISETP.NE.U32.AND P0, PT, R0, 0x1, PT ;  /* 0x000000010000780c */ /* 0x000fda0003f05070 */
[----:B------:R-:W-:Y:S05]  /*0d00*/  @P0 EXIT ;  /* 0x000000000000094d */ /* 0x000fea0003800000 */
[----:B------:R-:W-:Y:S02]  /*0d10*/  VIADD R2, R2, UR4 ;  /* 0x0000000402027c36 */ /* 0x000fe40008000000 */
[----:B0-----:R-:W-:-:S04]  /*0d20*/  IMAD.MOV.U32 R5, RZ, RZ, 0x8 ;  /* 0x00000008ff057424 */ /* 0x001fc800078e00ff */
[----:B------:R-:W-:-:S06]  /*0d30*/  IMAD.WIDE R4, R2, R5, UR6 ;  /* 0x0000000602047e25 */ /* 0x000fcc000f8e0205 */
        /* <DEDUP_REMOVED lines=40> */
.L_x_238:
[----:B------:R-:W-:Y:S05]  /*0fc0*/  BSYNC.RECONVERGENT B1 ;  /* 0x0000000000017941 */ /* 0x000fea0003800200 */
.L_x_237:
        /* <DEDUP_REMOVED lines=29> */
.L_x_240:
[----:B------:R-:W-:Y:S05]  /*11a0*/  BSYNC.RECONVERGENT B1 ;  /* 0x0000000000017941 */ /* 0x000fea0003800200 */
.L_x_239:
        /* <DEDUP_REMOVED lines=9> */
.L_x_226:
        /* <DEDUP_REMOVED lines=9> */
.L_x_254:
[C---:B------:R-:W-:Y:S01]  /*12d0*/  ISETP.GE.AND P0, PT, R0.reuse, UR13, PT ;  /* 0x0000000d00007c0c */ /* 0x040fe2000bf06270 */
[----:B------:R-:W-:Y:S01]  /*12e0*/  UIADD3 UR4, UPT, UPT, UR4, 0x2, URZ ;  /* 0x0000000204047890 */ /* 0x000fe2000fffe0ff */
[----:B------:R-:W-:Y:S01]  /*12f0*/  BSSY.RECONVERGENT B1, `(.L_x_242) ;  /* 0x0000055000017945 */ /* 0x000fe20003800200 */
[----:B-1----:R-:W-:Y:S02]  /*1300*/  VIADD R16, R0, 0x80 ;  /* 0x0000008000107836 */ /* 0x002fe40000000000 */
[----:B------:R-:W-:-:S08]  /*1310*/  UISETP.NE.AND UP0, UPT, UR4, URZ, UPT ;  /* 0x000000ff0400728c */ /* 0x000fd0000bf05270 */
[----:B0-----:R-:W-:Y:S05]  /*1320*/  @P0 BRA `(.L_x_243) ;  /* 0x0000000400440947 */ /* 0x001fea0003800000 */
[----:B------:R-:W-:-:S05]  /*1330*/  HFMA2 R5, -RZ, RZ, 0, 4.76837158203125e-07 ;  /* 0x00000008ff057431 */ /* 0x000fca00000001ff */
[----:B------:R-:W-:-:S06]  /*1340*/  IMAD.WIDE R4, R0, R5, UR6 ;  /* 0x0000000600047e25 */ /* 0x000fcc000f8e0205 */
        /* <DEDUP_REMOVED lines=16> */
[----:B------:R-:W-:Y:S01]  /*1450*/  IMAD R17, R6, 0xbc8f, RZ ;  /* 0x0000bc8f06117824 */ /* 0x000fe200078e02ff */
[----:B------:R-:W-:Y:S02]  /*1460*/  MOV R6, 0x1 ;  /* 0x0000000100067802 */ /* 0x000fe40000000f00 */
[----:B------:R-:W-:Y:S02]  /*1470*/  LOP3.LUT R12, R10, 0x7fffffff, RZ, 0x3c, !PT ;  /* 0x7fffffff0a0c7812 */ /* 0x000fe400078e3cff */
[----:B------:R-:W-:Y:S02]  /*1480*/  ISETP.GE.U32.AND P0, PT, R17, R10, PT ;  /* 0x0000000a1100720c */ /* 0x000fe40003f06070 */
[----:B0-----:R-:W-:-:S08]  /*1490*/  DFMA R8, R6, -R4, 1 ;  /* 0x3ff000000608742b */ /* 0x001fd00000000804 */
[----:B------:R-:W-:-:S03]  /*14a0*/  DFMA R8, R8, R8, R8 ;  /* 0x000000080808722b */ /* 0x000fc60000000008 */
[----:B------:R-:W-:-:S04]  /*14b0*/  @P0 IMAD.MOV R12, RZ, RZ, -R10 ;  /* 0x000000ffff0c0224 */ /* 0x000fc800078e0a0a */
        /* <DEDUP_REMOVED lines=15> */
[----:B------:R-:W-:Y:S01]  /*15b0*/  MOV R18, R22 ;  /* 0x0000001600127202 */ /* 0x000fe20000000f00 */
[----:B------:R-:W-:-:S07]  /*15c0*/  IMAD.MOV.U32 R19, RZ, RZ, R23 ;  /* 0x000000ffff137224 */ /* 0x000fce00078e0017 */
.L_x_245:
[----:B------:R-:W-:Y:S05]  /*15d0*/  BSYNC.RECONVERGENT B2 ;  /* 0x0000000000027941 */ /* 0x000fea0003800200 */
.L_x_244:
[----:B------:R-:W-:Y:S01]  /*15e0*/  IMAD.HI.U32 R4, R17, -0x4370ec6f, RZ ;  /* 0xbc8f139111047827 */ /* 0x000fe200078e00ff */
[----:B------:R-:W0:Y:S03]  /*15f0*/  MUFU.RCP64H R7, 2.14748262400000000000e+09 ;  /* 0x41dfffff00077908 */ /* 0x000e260000001800 */
[----:B------:R-:W-:Y:S01]  /*1600*/  HFMA2 R6, -RZ, RZ, 0, 5.9604644775390625e-08 ;  /* 0x00000001ff067431 */ /* 0x000fe200000001ff */
        /* <DEDUP_REMOVED lines=26> */
.L_x_247:
[----:B------:R-:W-:Y:S05]  /*17b0*/  BSYNC.RECONVERGENT B2 ;  /* 0x0000000000027941 */ /* 0x000fea0003800200 */
.L_x_246:
        /* <DEDUP_REMOVED lines=8> */
.L_x_243:
[----:B------:R-:W-:Y:S05]  /*1840*/  BSYNC.RECONVERGENT B1 ;  /* 0x0000000000017941 */ /* 0x000fea0003800200 */
.L_x_242:
[----:B------:R-:W-:Y:S01]  /*1850*/  ISETP.GE.AND P0, PT, R16, UR13, PT ;  /* 0x0000000d10007c0c */ /* 0x000fe2000bf06270 */
[----:B------:R-:W-:-:S12]  /*1860*/  BSSY.RECONVERGENT B1, `(.L_x_248) ;  /* 0x0000053000017945 */ /* 0x000fd80003800200 */
[----:B------:R-:W-:Y:S05]  /*1870*/  @P0 BRA `(.L_x_249) ;  /* 0x0000000400440947 */ /* 0x000fea0003800000 */
[----:B0-----:R-:W-:-:S05]  /*1880*/  MOV R5, 0x8 ;  /* 0x0000000800057802 */ /* 0x001fca0000000f00 */
        /* <DEDUP_REMOVED lines=18> */
[----:B------:R-:W-:Y:S01]  /*19b0*/  HFMA2 R6, -RZ, RZ, 0, 5.9604644775390625e-08 ;  /* 0x00000001ff067431 */ /* 0x000fe200000001ff */
[----:B------:R-:W-:Y:S02]  /*19c0*/  LOP3.LUT R12, R10, 0x7fffffff, RZ, 0x3c, !PT ;  /* 0x7fffffff0a0c7812 */ /* 0x000fe400078e3cff */
[----:B------:R-:W-:-:S03]  /*19d0*/  ISETP.GE.U32.AND P0, PT, R17, R10, PT ;  /* 0x0000000a1100720c */ /* 0x000fc60003f06070 */
[----:B0-----:R-:W-:-:S08]  /*19e0*/  DFMA R8, R6, -R4, 1 ;  /* 0x3ff000000608742b */ /* 0x001fd00000000804 */
[----:B------:R-:W-:Y:S02]  /*19f0*/  DFMA R8, R8, R8, R8 ;  /* 0x000000080808722b */ /* 0x000fe40000000008 */
[----:B------:R-:W-:-:S04]  /*1a00*/  @P0 IMAD.MOV R12, RZ, RZ, -R10 ;  /* 0x000000ffff0c0224 */ /* 0x000fc800078e0a0a */
[----:B------:R-:W-:Y:S02]  /*1a10*/  IMAD.IADD R17, R17, 0x1, R12 ;  /* 0x0000000111117824 */ /* 0x000fe400078e020c */
[----:B------:R-:W-:Y:S02]  /*1a20*/  DFMA R8, R6, R8, R6 ;  /* 0x000000080608722b */ /* 0x000fe40000000006 */
[----:B------:R-:W-:-:S06]  /*1a30*/  VIADD R10, R17, 0xffffffff ;  /* 0xffffffff110a7836 */ /* 0x000fcc0000000000 */
[----:B------:R-:W0:Y:S01]  /*1a40*/  I2F.F64.U32 R10, R10 ;  /* 0x0000000a000a7312 */ /* 0x000e220000201800 */
[----:B------:R-:W-:-:S08]  /*1a50*/  DFMA R6, R8, -R4, 1 ;  /* 0x3ff000000806742b */ /* 0x000fd00000000804 */
[----:B------:R-:W-:Y:S01]  /*1a60*/  DFMA R6, R8, R6, R8 ;  /* 0x000000060806722b */ /* 0x000fe20000000008 */
[----:B0-----:R-:W-:-:S07]  /*1a70*/  FSETP.GEU.AND P1, PT, |R11|, 6.5827683646048100446e-37, PT ;  /* 0x036000000b00780b */ /* 0x001fce0003f2e200 */
[----:B------:R-:W-:-:S08]  /*1a80*/  DMUL R18, R6, R10 ;  /* 0x0000000a06127228 */ /* 0x000fd00000000000 */
        /* <DEDUP_REMOVED lines=9> */
.L_x_251:
[----:B------:R-:W-:Y:S05]  /*1b20*/  BSYNC.RECONVERGENT B2 ;  /* 0x0000000000027941 */ /* 0x000fea0003800200 */
.L_x_250:
        /* <DEDUP_REMOVED lines=29> */
.L_x_253:
[----:B------:R-:W-:Y:S05]  /*1d00*/  BSYNC.RECONVERGENT B2 ;  /* 0x0000000000027941 */ /* 0x000fea0003800200 */
.L_x_252:
        /* <DEDUP_REMOVED lines=8> */
.L_x_249:
[----:B------:R-:W-:Y:S05]  /*1d90*/  BSYNC.RECONVERGENT B1 ;  /* 0x0000000000017941 */ /* 0x000fea0003800200 */
.L_x_248:
[----:B------:R-:W-:Y:S01]  /*1da0*/  IADD3 R0, PT, PT, R0, 0x100, RZ ;  /* 0x0000010000007810 */ /* 0x000fe20007ffe0ff */
[----:B------:R-:W-:Y:S06]  /*1db0*/  BRA.U UP0, `(.L_x_254) ;  /* 0xfffffff500447547 */ /* 0x000fec000b83ffff */
[----:B------:R-:W-:-:S12]  /*1dc0*/  ULOP3.LUT UR4, UR12, 0xffffff00, URZ, 0xc0, !UPT ;  /* 0xffffff000c047892 */ /* 0x000fd8000f8ec0ff */
.L_x_241:
[----:B------:R-:W2:Y:S02]  /*1dd0*/  LDC R0, c[0x0][0x384] ;  /* 0x0000e100ff007b82 */ /* 0x000ea40000000800 */
[----:B--2---:R-:W-:-:S04]  /*1de0*/  LOP3.LUT R0, R0, 0x1, RZ, 0xc0, !PT ;  /* 0x0000000100007812 */ /* 0x004fc800078ec0ff */
[----:B------:R-:W-:-:S13]  /*1df0*/  ISETP.NE.U32.AND P0, PT, R0, 0x1, PT ;  /* 0x000000010000780c */ /* 0x000fda0003f05070 */
[----:B------:R-:W-:Y:S05]  /*1e00*/  @P0 EXIT ;  /* 0x000000000000094d */ /* 0x000fea0003800000 */
[----:B------:R-:W-:-:S05]  /*1e10*/  VIADD R2, R2, UR4 ;  /* 0x0000000402027c36 */ /* 0x000fca0008000000 */
[----:B------:R-:W-:-:S13]  /*1e20*/  ISETP.GE.AND P0, PT, R2, UR13, PT ;  /* 0x0000000d02007c0c */ /* 0x000fda000bf06270 */
[----:B------:R-:W-:Y:S05]  /*1e30*/  @P0 EXIT ;  /* 0x000000000000094d */ /* 0x000fea0003800000 */
[----:B01----:R-:W-:-:S04]  /*1e40*/  IMAD.MOV.U32 R5, RZ, RZ, 0x8 ;  /* 0x00000008ff057424 */ /* 0x003fc800078e00ff */
        /* <DEDUP_REMOVED lines=41> */
.L_x_256:
[----:B------:R-:W-:Y:S05]  /*20e0*/  BSYNC.RECONVERGENT B1 ;  /* 0x0000000000017941 */ /* 0x000fea0003800200 */
.L_x_255:
        /* <DEDUP_REMOVED lines=29> */
.L_x_258:
[----:B------:R-:W-:Y:S05]  /*22c0*/  BSYNC.RECONVERGENT B1 ;  /* 0x0000000000017941 */ /* 0x000fea0003800200 */
.L_x_257:
        /* <DEDUP_REMOVED lines=9> */
        .weak           $__internal_1_$__cuda_sm20_div_rn_f64_full
        .type           $__internal_1_$__cuda_sm20_div_rn_f64_full,@function
        .size           $__internal_1_$__cuda_sm20_div_rn_f64_full,(.L_x_269 - $__internal_1_$__cuda_sm20_div_rn_f64_full)
$__internal_1_$__cuda_sm20_div_rn_f64_full:
        /* <DEDUP_REMOVED lines=66> */
[----:B------:R-:W-:-:S03]  /*2780*/  FSEL R23, R5, R23, !P0 ;  /* 0x0000001705177208 */ /* 0x000fc60004000000 */
[----:B------:R-:W-:Y:S01]  /*2790*/  IMAD.MOV.U32 R22, RZ, RZ, R6 ;  /* 0x000000ffff167224 */ /* 0x000fe200078e0006 */
[----:B------:R-:W-:Y:S06]  /*27a0*/  BRA `(.L_x_261) ;  /* 0x0000000000547947 */ /* 0x000fec0003800000 */
.L_x_260:
[----:B------:R-:W-:-:S14]  /*27b0*/  DSETP.NAN.AND P0, PT, R10, R10, PT ;  /* 0x0000000a0a00722a */ /* 0x000fdc0003f08000 */
[----:B------:R-:W-:Y:S05]  /*27c0*/  @P0 BRA `(.L_x_262) ;  /* 0x0000000000440947 */ /* 0x000fea0003800000 */
[----:B------:R-:W-:-:S14]  /*27d0*/  DSETP.NAN.AND P0, PT, R12, R12, PT ;  /* 0x0000000c0c00722a */ /* 0x000fdc0003f08000 */
[----:B------:R-:W-:Y:S05]  /*27e0*/  @P0 BRA `(.L_x_263) ;  /* 0x0000000000300947 */ /* 0x000fea0003800000 */
[----:B------:R-:W-:Y:S01]  /*27f0*/  ISETP.NE.AND P0, PT, R7, R24, PT ;  /* 0x000000180700720c */ /* 0x000fe20003f05270 */
[----:B------:R-:W-:Y:S01]  /*2800*/  IMAD.MOV.U32 R22, RZ, RZ, 0x0 ;  /* 0x00000000ff167424 */ /* 0x000fe200078e00ff */
[----:B------:R-:W-:-:S11]  /*2810*/  MOV R23, 0xfff80000 ;  /* 0xfff8000000177802 */ /* 0x000fd60000000f00 */
[----:B------:R-:W-:Y:S05]  /*2820*/  @!P0 BRA `(.L_x_261) ;  /* 0x0000000000348947 */ /* 0x000fea0003800000 */
[----:B------:R-:W-:Y:S02]  /*2830*/  ISETP.NE.AND P0, PT, R7, 0x7ff00000, PT ;  /* 0x7ff000000700780c */ /* 0x000fe40003f05270 */
[----:B------:R-:W-:Y:S02]  /*2840*/  LOP3.LUT R23, R11, 0x80000000, R13, 0x48, !PT ;  /* 0x800000000b177812 */ /* 0x000fe400078e480d */
[----:B------:R-:W-:-:S13]  /*2850*/  ISETP.EQ.OR P0, PT, R24, RZ, !P0 ;  /* 0x000000ff1800720c */ /* 0x000fda0004702670 */
[----:B------:R-:W-:Y:S01]  /*2860*/  @P0 LOP3.LUT R5, R23, 0x7ff00000, RZ, 0xfc, !PT ;  /* 0x7ff0000017050812 */ /* 0x000fe200078efcff */
[----:B------:R-:W-:Y:S02]  /*2870*/  @!P0 IMAD.MOV.U32 R22, RZ, RZ, RZ ;  /* 0x000000ffff168224 */ /* 0x000fe400078e00ff */
[----:B------:R-:W-:Y:S02]  /*2880*/  @P0 IMAD.MOV.U32 R22, RZ, RZ, RZ ;  /* 0x000000ffff160224 */ /* 0x000fe400078e00ff */
[----:B------:R-:W-:Y:S01]  /*2890*/  @P0 IMAD.MOV.U32 R23, RZ, RZ, R5 ;  /* 0x000000ffff170224 */ /* 0x000fe200078e0005 */
[----:B------:R-:W-:Y:S06]  /*28a0*/  BRA `(.L_x_261) ;  /* 0x0000000000147947 */ /* 0x000fec0003800000 */
.L_x_263:
[----:B------:R-:W-:Y:S02]  /*28b0*/  LOP3.LUT R23, R13, 0x80000, RZ, 0xfc, !PT ;  /* 0x000800000d177812 */ /* 0x000fe400078efcff */
[----:B------:R-:W-:Y:S01]  /*28c0*/  MOV R22, R12 ;  /* 0x0000000c00167202 */ /* 0x000fe20000000f00 */
[----:B------:R-:W-:Y:S06]  /*28d0*/  BRA `(.L_x_261) ;  /* 0x0000000000087947 */ /* 0x000fec0003800000 */
.L_x_262:
[----:B------:R-:W-:Y:S01]  /*28e0*/  LOP3.LUT R23, R11, 0x80000, RZ, 0xfc, !PT ;  /* 0x000800000b177812 */ /* 0x000fe200078efcff */
[----:B------:R-:W-:-:S07]  /*28f0*/  IMAD.MOV.U32 R22, RZ, RZ, R10 ;  /* 0x000000ffff167224 */ /* 0x000fce00078e000a */
.L_x_261:
[----:B------:R-:W-:Y:S05]  /*2900*/  BSYNC.RECONVERGENT B0 ;  /* 0x0000000000007941 */ /* 0x000fea0003800200 */
.L_x_259:
[----:B------:R-:W-:-:S04]  /*2910*/  IMAD.MOV.U32 R5, RZ, RZ, 0x0 ;  /* 0x00000000ff057424 */ /* 0x000fc800078e00ff */
[----:B------:R-:W-:Y:S05]  /*2920*/  RET.REL.NODEC R4 `(_ZN3cub18CUB_300001_SM_10006detail9transform16transform_kernelINS2_10policy_hubILb1EN4cuda3std3__45tupleIJN6thrust24THRUST_300001_SM_1000_NS6detail15normal_iteratorINSA_10device_ptrIdEEEEEEEE10policy1000Ei12calculate_piSF_JPdEEEvT0_iT1_T2_DpNS2_10kernel_argIT3_EE) ;  /* 0xffffffd404b47950 */ /* 0x000fea0003c3ffff */
.L_x_264:
        /* <DEDUP_REMOVED lines=13> */
.L_x_269:


//--------------------- .text._ZN3cub18CUB_300001_SM_10006detail8for_each13static_kernelINS2_12policy_hub_t12policy_500_tEmN6thrust24THRUST_300001_SM_1000_NS8cuda_cub20__uninitialized_fill7functorINS7_10device_ptrIdEEdEEEEvT0_T1_ --------------------------
	.section	.text._ZN3cub18CUB_300001_SM_10006detail8for_each13static_kernelINS2_12policy_hub_t12policy_500_tEmN6thrust24THRUST_300001_SM_1000_NS8cuda_cub20__uninitialized_fill7functorINS7_10device_ptrIdEEdEEEEvT0_T1_,"ax",@progbits
	.align	128
        .global         _ZN3cub18CUB_300001_SM_10006detail8for_each13static_kernelINS2_12policy_hub_t12policy_500_tEmN6thrust24THRUST_300001_SM_1000_NS8cuda_cub20__uninitialized_fill7functorINS7_10device_ptrIdEEdEEEEvT0_T1_
        .type           _ZN3cub18CUB_300001_SM_10006detail8for_each13static_kernelINS2_12policy_hub_t12policy_500_tEmN6thrust24THRUST_300001_SM_1000_NS8cuda_cub20__uninitialized_fill7functorINS7_10device_ptrIdEEdEEEEvT0_T1_,@function
        .size           _ZN3cub18CUB_300001_SM_10006detail8for_each13static_kernelINS2_12policy_hub_t12policy_500_tEmN6thrust24THRUST_300001_SM_1000_NS8cuda_cub20__uninitialized_fill7functorINS7_10device_ptrIdEEdEEEEvT0_T1_,(.L_x_278 - _ZN3cub18CUB_300001_SM_10006detail8for_each13static_kernelINS2_12policy_hub_t12policy_500_tEmN6thrust24THRUST_300001_SM_1000_NS8cuda_cub20__uninitialized_fill7functorINS7_10device_ptrIdEEdEEEEvT0_T1_)
        .other          _ZN3cub18CUB_300001_SM_10006detail8for_each13static_kernelINS2_12policy_hub_t12policy_500_tEmN6thrust24THRUST_300001_SM_1000_NS8cuda_cub20__uninitialized_fill7functorINS7_10device_ptrIdEEdEEEEvT0_T1_,@"STO_CUDA_ENTRY STV_DEFAULT"
_ZN3cub18CUB_300001_SM_10006detail8for_each13static_kernelINS2_12policy_hub_t12policy_500_tEmN6thrust24THRUST_300001_SM_1000_NS8cuda_cub20__uninitialized_fill7functorINS7_10device_ptrIdEEdEEEEvT0_T1_:
.text._ZN3cub18CUB_300001_SM_10006detail8for_each13static_kernelINS2_12policy_hub_t12policy_500_tEmN6thrust24THRUST_300001_SM_1000_NS8cuda_cub20__uninitialized_fill7functorINS7_10device_ptrIdEEdEEEEvT0_T1_:
[----:B------:R-:W-:Y:S08]  /*0000*/  LDC R1, c[0x0][0x37c] ;  /* 0x0000df00ff017b82 */ /* 0x000ff00000000800 */
[----:B------:R-:W0:Y:S01]  /*0010*/  S2UR UR4, SR_CTAID.X ;  /* 0x00000000000479c3 */ /* 0x000e220000002500 */
[----:B------:R-:W1:Y:S01]  /*0020*/  LDCU.64 UR6, c[0x0][0x380] ;  /* 0x00007000ff0677ac */ /* 0x000e620008000a00 */
[----:B------:R-:W2:Y:S01]  /*0030*/  LDCU.64 UR8, c[0x0][0x358] ;  /* 0x00006b00ff0877ac */ /* 0x000ea20008000a00 */
[----:B0-----:R-:W-:-:S04]  /*0040*/  UIMAD.WIDE.U32 UR4, UR4, 0x200, URZ ;  /* 0x00000200040478a5 */ /* 0x001fc8000f8e00ff */
[----:B-1----:R-:W-:-:S04]  /*0050*/  UIADD3 UR6, UP0, UPT, -UR4, UR6, URZ ;  /* 0x0000000604067290 */ /* 0x002fc8000ff1e1ff */
[----:B------:R-:W-:Y:S02]  /*0060*/  UIADD3.X UR7, UPT, UPT, ~UR5, UR7, URZ, UP0, !UPT ;  /* 0x0000000705077290 */ /* 0x000fe400087fe5ff */
[----:B------:R-:W-:-:S04]  /*0070*/  UISETP.GE.U32.AND UP0, UPT, UR6, 0x200, UPT ;  /* 0x000002000600788c */ /* 0x000fc8000bf06070 */
[----:B------:R-:W-:-:S09]  /*0080*/  UISETP.GE.U32.AND.EX UP0, UPT, UR7, URZ, UPT, UP0 ;  /* 0x000000ff0700728c */ /* 0x000fd2000bf06100 */
[----:B--2---:R-:W-:Y:S05]  /*0090*/  BRA.U !UP0, `(.L_x_265) ;  /* 0x0000000108287547 */ /* 0x004fea000b800000 */
[----:B------:R-:W0:Y:S01]  /*00a0*/  S2R R0, SR_TID.X ;  /* 0x0000000000007919 */ /* 0x000e220000002100 */
[----:B------:R-:W1:Y:S01]  /*00b0*/  LDCU.64 UR6, c[0x0][0x388] ;  /* 0x00007100ff0677ac */ /* 0x000e620008000a00 */
[----:B------:R-:W2:Y:S01]  /*00c0*/  LDC.64 R4, c[0x0][0x390] ;  /* 0x0000e400ff047b82 */ /* 0x000ea20000000a00 */
[----:B0-----:R-:W-:-:S05]  /*00d0*/  IADD3 R0, P0, PT, R0, UR4, RZ ;  /* 0x0000000400007c10 */ /* 0x001fca000ff1e0ff */
[----:B------:R-:W-:Y:S01]  /*00e0*/  IMAD.X R3, RZ, RZ, UR5, P0 ;  /* 0x00000005ff037e24 */ /* 0x000fe200080e06ff */
[----:B-1----:R-:W-:-:S04]  /*00f0*/  LEA R2, P0, R0, UR6, 0x3 ;  /* 0x0000000600027c11 */ /* 0x002fc8000f8018ff */
[----:B------:R-:W-:-:S05]  /*0100*/  LEA.HI.X R3, R0, UR7, R3, 0x3, P0 ;  /* 0x0000000700037c11 */ /* 0x000fca00080f1c03 */
[----:B--2---:R-:W-:Y:S04]  /*0110*/  STG.E.64 desc[UR8][R2.64], R4 ;  /* 0x0000000402007986 */ /* 0x004fe8000c101b08 */
[----:B------:R-:W-:Y:S01]  /*0120*/  STG.E.64 desc[UR8][R2.64+0x800], R4 ;  /* 0x0008000402007986 */ /* 0x000fe2000c101b08 */
[----:B------:R-:W-:Y:S05]  /*0130*/  EXIT ;  /* 0x000000000000794d */ /* 0x000fea0003800000 */
.L_x_265:
[----:B------:R-:W0:Y:S01]  /*0140*/  S2R R0, SR_TID.X ;  /* 0x0000000000007919 */ /* 0x000e220000002100 */
[----:B------:R-:W-:Y:S01]  /*0150*/  IMAD.U32 R2, RZ, RZ, UR7 ;  /* 0x00000007ff027e24 */ /* 0x000fe2000f8e00ff */
[----:B------:R-:W1:Y:S01]  /*0160*/  LDCU.64 UR10, c[0x0][0x388] ;  /* 0x00007100ff0a77ac */ /* 0x000e620008000a00 */
[----:B------:R-:W-:Y:S01]  /*0170*/  IMAD.U32 R6, RZ, RZ, UR7 ;  /* 0x00000007ff067e24 */ /* 0x000fe2000f8e00ff */
[----:B0-----:R-:W-:-:S04]  /*0180*/  ISETP.LT.U32.AND P0, PT, R0, UR6, PT ;  /* 0x0000000600007c0c */ /* 0x001fc8000bf01070 */
[----:B------:R-:W-:Y:S01]  /*0190*/  ISETP.GT.U32.AND.EX P0, PT, R2, RZ, PT, P0 ;  /* 0x000000ff0200720c */ /* 0x000fe20003f04100 */
[C---:B------:R-:W-:Y:S01]  /*01a0*/  VIADD R2, R0.reuse, 0x100 ;  /* 0x0000010000027836 */ /* 0x040fe20000000000 */
[----:B------:R-:W-:-:S04]  /*01b0*/  IADD3 R0, P2, PT, R0, UR4, RZ ;  /* 0x0000000400007c10 */ /* 0x000fc8000ff5e0ff */
[----:B------:R-:W-:Y:S01]  /*01c0*/  ISETP.LT.U32.AND P1, PT, R2, UR6, PT ;  /* 0x0000000602007c0c */ /* 0x000fe2000bf21070 */
[----:B------:R-:W-:Y:S01]  /*01d0*/  IMAD.X R3, RZ, RZ, UR5, P2 ;  /* 0x00000005ff037e24 */ /* 0x000fe200090e06ff */
[----:B-1----:R-:W-:Y:S02]  /*01e0*/  LEA R2, P2, R0, UR10, 0x3 ;  /* 0x0000000a00027c11 */ /* 0x002fe4000f8418ff */
[----:B------:R-:W-:Y:S02]  /*01f0*/  ISETP.GT.U32.AND.EX P1, PT, R6, RZ, PT, P1 ;  /* 0x000000ff0600720c */ /* 0x000fe40003f24110 */
[----:B------:R-:W-:Y:S01]  /*0200*/  LEA.HI.X R3, R0, UR11, R3, 0x3, P2 ;  /* 0x0000000b00037c11 */ /* 0x000fe200090f1c03 */
[----:B------:R-:W0:Y:S04]  /*0210*/  @P0 LDC.64 R4, c[0x0][0x390] ;  /* 0x0000e400ff040b82 */ /* 0x000e280000000a00 */
[----:B0-----:R0:W-:Y:S06]  /*0220*/  @P0 STG.E.64 desc[UR8][R2.64], R4 ;  /* 0x0000000402000986 */ /* 0x0011ec000c101b08 */
[----:B------:R-:W-:Y:S05]  /*0230*/  @!P1 EXIT ;  /* 0x000000000000994d */ /* 0x000fea0003800000 */
[----:B0-----:R-:W0:Y:S02]  /*0240*/  LDC.64 R4, c[0x0][0x390] ;  /* 0x0000e400ff047b82 */ /* 0x001e240000000a00 */
[----:B0-----:R-:W-:Y:S01]  /*0250*/  STG.E.64 desc[UR8][R2.64+0x800], R4 ;  /* 0x0008000402007986 */ /* 0x001fe2000c101b08 */
[----:B------:R-:W-:Y:S05]  /*0260*/  EXIT ;  /* 0x000000000000794d */ /* 0x000fea0003800000 */
.L_x_266:
        /* <DEDUP_REMOVED lines=9> */
.L_x_278:


//--------------------- .text._ZN3cub18CUB_300001_SM_10006detail11EmptyKernelIvEEvv --------------------------
	.section	.text._ZN3cub18CUB_300001_SM_10006detail11EmptyKernelIvEEvv,"ax",@progbits
	.align	128
        .global         _ZN3cub18CUB_300001_SM_10006detail11EmptyKernelIvEEvv
        .type           _ZN3cub18CUB_300001_SM_10006detail11EmptyKernelIvEEvv,@function
        .size           _ZN3cub18CUB_300001_SM_10006detail11EmptyKernelIvEEvv,(.L_x_279 - _ZN3cub18CUB_300001_SM_10006detail11EmptyKernelIvEEvv)
        .other          _ZN3cub18CUB_300001_SM_10006detail11EmptyKernelIvEEvv,@"STO_CUDA_ENTRY STV_DEFAULT"
_ZN3cub18CUB_300001_SM_10006detail11EmptyKernelIvEEvv:
.text._ZN3cub18CUB_300001_SM_10006detail11EmptyKernelIvEEvv:
[----:B------:R-:W-:Y:S01]  /*0000*/  LDC R1, c[0x0][0x37c] ;  /* 0x0000df00ff017b82 */ /* 0x000fe20000000800 */
[----:B------:R-:W-:Y:S05]  /*0010*/  EXIT ;  /* 0x000000000000794d */ /* 0x000fea0003800000 */
.L_x_267:
        /* <DEDUP_REMOVED lines=14> */
.L_x_279:


//--------------------- .nv.shared._ZN3cub18CUB_300001_SM_10006detail6reduce28DeviceReduceSingleTileKernelINS2_10policy_hubIdyN4cuda3std3__44plusIdEEE10Policy1000EPdSC_iS9_ddNS7_10__identityEEEvT0_T1_T2_T3_T4_T6_ --------------------------
	.section	.nv.shared._ZN3cub18CUB_300001_SM_10006detail6reduce28DeviceReduceSingleTileKernelINS2_10policy_hubIdyN4cuda3std3__44plusIdEEE10Policy1000EPdSC_iS9_ddNS7_10__identityEEEvT0_T1_T2_T3_T4_T6_,"aw",@nobits
	.sectionflags	@""
	.align	8
.nv.shared._ZN3cub18CUB_300001_SM_10006detail6reduce28DeviceReduceSingleTileKernelINS2_10policy_hubIdyN4cuda3std3__44plusIdEEE10Policy1000EPdSC_iS9_ddNS7_10__identityEEEvT0_T1_T2_T3_T4_T6_:
	.zero		1176


//--------------------- .nv.shared.reserved.0     --------------------------
	.section	.nv.shared.reserved.0,"aw",@nobits
	.weak		__nv_reservedSMEM_offset_0_alias
	.size		__nv_reservedSMEM_offset_0_alias, 0, 64
	.other		__nv_reservedSMEM_offset_0_alias,@"STO_CUDA_RESERVED_SHARED STV_DEFAULT"
__nv_reservedSMEM_offset_0_alias:
	.zero		0
	.zero		64


//--------------------- .nv.global                --------------------------
	.section	.nv.global,"aw",@nobits
.nv.global:
	.type		_ZN30_INTERNAL_54649e13_4_k_cu_main6thrust24THRUST_300001_SM_1000_NS3seqE,@object
	.size		_ZN30_INTERNAL_54649e13_4_k_cu_main6thrust24THRUST_300001_SM_1000_NS3seqE,(_ZN30_INTERNAL_54649e13_4_k_cu_main4cuda3std3__48in_placeE - _ZN30_INTERNAL_54649e13_4_k_cu_main6thrust24THRUST_300001_SM_1000_NS3seqE)
_ZN30_INTERNAL_54649e13_4_k_cu_main6thrust24THRUST_300001_SM_1000_NS3seqE:
	.zero		1
	.type		_ZN30_INTERNAL_54649e13_4_k_cu_main4cuda3std3__48in_placeE,@object
	.size		_ZN30_INTERNAL_54649e13_4_k_cu_main4cuda3std3__48in_placeE,(_ZN30_INTERNAL_54649e13_4_k_cu_main4cuda3std6ranges3__45__cpo4sizeE - _ZN30_INTERNAL_54649e13_4_k_cu_main4cuda3std3__48in_placeE)
_ZN30_INTERNAL_54649e13_4_k_cu_main4cuda3std3__48in_placeE:
	.zero		1
	.type		_ZN30_INTERNAL_54649e13_4_k_cu_main4cuda3std6ranges3__45__cpo4sizeE,@object
	.size		_ZN30_INTERNAL_54649e13_4_k_cu_main4cuda3std6ranges3__45__cpo4sizeE,(_ZN30_INTERNAL_54649e13_4_k_cu_main6thrust24THRUST_300001_SM_1000_NS12placeholders2_3E - _ZN30_INTERNAL_54649e13_4_k_cu_main4cuda3std6ranges3__45__cpo4sizeE)
_ZN30_INTERNAL_54649e13_4_k_cu_main4cuda3std6ranges3__45__cpo4sizeE:
	.zero		1
	.type		_ZN30_INTERNAL_54649e13_4_k_cu_main6thrust24THRUST_300001_SM_1000_NS12placeholders2_3E,@object
	.size		_ZN30_INTERNAL_54649e13_4_k_cu_main6thrust24THRUST_300001_SM_1000_NS12placeholders2_3E,(_ZN30_INTERNAL_54649e13_4_k_cu_main4cuda3std3__45__cpo6cbeginE - _ZN30_INTERNAL_54649e13_4_k_cu_main6thrust24THRUST_300001_SM_1000_NS12placeholders2_3E)
_ZN30_INTERNAL_54649e13_4_k_cu_main6thrust24THRUST_300001_SM_1000_NS12placeholders2_3E:
	.zero		1
	.type		_ZN30_INTERNAL_54649e13_4_k_cu_main4cuda3std3__45__cpo6cbeginE,@object
	.size		_ZN30_INTERNAL_54649e13_4_k_cu_main4cuda3std3__45__cpo6cbeginE,(_ZN30_INTERNAL_54649e13_4_k_cu_main4cuda3std6ranges3__45__cpo6cbeginE - _ZN30_INTERNAL_54649e13_4_k_cu_main4cuda3std3__45__cpo6cbeginE)
_ZN30_INTERNAL_54649e13_4_k_cu_main4cuda3std3__45__cpo6cbeginE:
	.zero		1
	.type		_ZN30_INTERNAL_54649e13_4_k_cu_main4cuda3std6ranges3__45__cpo6cbeginE,@object
	.size		_ZN30_INTERNAL_54649e13_4_k_cu_main4cuda3std6ranges3__45__cpo6cbeginE,(_ZN30_INTERNAL_54649e13_4_k_cu_main6thrust24THRUST_300001_SM_1000_NS12placeholders2_7E - _ZN30_INTERNAL_54649e13_4_k_cu_main4cuda3std6ranges3__45__cpo6cbeginE)
_ZN30_INTERNAL_54649e13_4_k_cu_main4cuda3std6ranges3__45__cpo6cbeginE:
	.zero		1
	.type		_ZN30_INTERNAL_54649e13_4_k_cu_main6thrust24THRUST_300001_SM_1000_NS12placeholders2_7E,@object
	.size		_ZN30_INTERNAL_54649e13_4_k_cu_main6thrust24THRUST_300001_SM_1000_NS12placeholders2_7E,(_ZN30_INTERNAL_54649e13_4_k_cu_main4cuda3std3__45__cpo7crbeginE - _ZN30_INTERNAL_54649e13_4_k_cu_main6thrust24THRUST_300001_SM_1000_NS12placeholders2_7E)
_ZN30_INTERNAL_54649e13_4_k_cu_main6thrust24THRUST_300001_SM_1000_NS12placeholders2_7E:
	.zero		1
	.type		_ZN30_INTERNAL_54649e13_4_k_cu_main4cuda3std3__45__cpo7crbeginE,@object
	.size		_ZN30_INTERNAL_54649e13_4_k_cu_main4cuda3std3__45__cpo7crbeginE,(_ZN30_INTERNAL_54649e13_4_k_cu_main4cuda3std6ranges3__45__cpo4nextE - _ZN30_INTERNAL_54649e13_4_k_cu_main4cuda3std3__45__cpo7crbeginE)
_ZN30_INTERNAL_54649e13_4_k_cu_main4cuda3std3__45__cpo7crbeginE:
	.zero		1
	.type		_ZN30_INTERNAL_54649e13_4_k_cu_main4cuda3std6ranges3__45__cpo4nextE,@object
	.size		_ZN30_INTERNAL_54649e13_4_k_cu_main4cuda3std6ranges3__45__cpo4nextE,(_ZN30_INTERNAL_54649e13_4_k_cu_main4cuda3std6ranges3__45__cpo4swapE - _ZN30_INTERNAL_54649e13_4_k_cu_main4cuda3std6ranges3__45__cpo4nextE)
_ZN30_INTERNAL_54649e13_4_k_cu_main4cuda3std6ranges3__45__cpo4nextE:
	.zero		1
	.type		_ZN30_INTERNAL_54649e13_4_k_cu_main4cuda3std6ranges3__45__cpo4swapE,@object
	.size		_ZN30_INTERNAL_54649e13_4_k_cu_main4cuda3std6ranges3__45__cpo4swapE,(_ZN30_INTERNAL_54649e13_4_k_cu_main6thrust24THRUST_300001_SM_1000_NS8cuda_cub10par_nosyncE - _ZN30_INTERNAL_54649e13_4_k_cu_main4cuda3std6ranges3__45__cpo4swapE)
_ZN30_INTERNAL_54649e13_4_k_cu_main4cuda3std6ranges3__45__cpo4swapE:
	.zero		1
	.type		_ZN30_INTERNAL_54649e13_4_k_cu_main6thrust24THRUST_300001_SM_1000_NS8cuda_cub10par_nosyncE,@object
	.size		_ZN30_INTERNAL_54649e13_4_k_cu_main6thrust24THRUST_300001_SM_1000_NS8cuda_cub10par_nosyncE,(_ZN30_INTERNAL_54649e13_4_k_cu_main6thrust24THRUST_300001_SM_1000_NS12placeholders2_9E - _ZN30_INTERNAL_54649e13_4_k_cu_main6thrust24THRUST_300001_SM_1000_NS8cuda_cub10par_nosyncE)
_ZN30_INTERNAL_54649e13_4_k_cu_main6thrust24THRUST_300001_SM_1000_NS8cuda_cub10par_nosyncE:
	.zero		1
	.type		_ZN30_INTERNAL_54649e13_4_k_cu_main6thrust24THRUST_300001_SM_1000_NS12placeholders2_9E,@object
	.size		_ZN30_INTERNAL_54649e13_4_k_cu_main6thrust24THRUST_300001_SM_1000_NS12placeholders2_9E,(_ZN30_INTERNAL_54649e13_4_k_cu_main4cuda3std3__432_GLOBAL__N__54649e13_4_k_cu_main6ignoreE - _ZN30_INTERNAL_54649e13_4_k_cu_main6thrust24THRUST_300001_SM_1000_NS12placeholders2_9E)
_ZN30_INTERNAL_54649e13_4_k_cu_main6thrust24THRUST_300001_SM_1000_NS12placeholders2_9E:
	.zero		1
	.type		_ZN30_INTERNAL_54649e13_4_k_cu_main4cuda3std3__432_GLOBAL__N__54649e13_4_k_cu_main6ignoreE,@object
	.size		_ZN30_INTERNAL_54649e13_4_k_cu_main4cuda3std3__432_GLOBAL__N__54649e13_4_k_cu_main6ignoreE,(_ZN30_INTERNAL_54649e13_4_k_cu_main4cuda3std6ranges3__45__cpo4dataE - _ZN30_INTERNAL_54649e13_4_k_cu_main4cuda3std3__432_GLOBAL__N__54649e13_4_k_cu_main6ignoreE)
_ZN30_INTERNAL_54649e13_4_k_cu_main4cuda3std3__432_GLOBAL__N__54649e13_4_k_cu_main6ignoreE:
	.zero		1
	.type		_ZN30_INTERNAL_54649e13_4_k_cu_main4cuda3std6ranges3__45__cpo4dataE,@object
	.size		_ZN30_INTERNAL_54649e13_4_k_cu_main4cuda3std6ranges3__45__cpo4dataE,(_ZN30_INTERNAL_54649e13_4_k_cu_main6thrust24THRUST_300001_SM_1000_NS12placeholders2_1E - _ZN30_INTERNAL_54649e13_4_k_cu_main4cuda3std6ranges3__45__cpo4dataE)
_ZN30_INTERNAL_54649e13_4_k_cu_main4cuda3std6ranges3__45__cpo4dataE:
	.zero		1
	.type		_ZN30_INTERNAL_54649e13_4_k_cu_main6thrust24THRUST_300001_SM_1000_NS12placeholders2_1E,@object
	.size		_ZN30_INTERNAL_54649e13_4_k_cu_main6thrust24THRUST_300001_SM_1000_NS12placeholders2_1E,(_ZN30_INTERNAL_54649e13_4_k_cu_main4cuda3std3__45__cpo5beginE - _ZN30_INTERNAL_54649e13_4_k_cu_main6thrust24THRUST_300001_SM_1000_NS12placeholders2_1E)
_ZN30_INTERNAL_54649e13_4_k_cu_main6thrust24THRUST_300001_SM_1000_NS12placeholders2_1E:
	.zero		1
	.type		_ZN30_INTERNAL_54649e13_4_k_cu_main4cuda3std3__45__cpo5beginE,@object
	.size		_ZN30_INTERNAL_54649e13_4_k_cu_main4cuda3std3__45__cpo5beginE,(_ZN30_INTERNAL_54649e13_4_k_cu_main4cuda3std6ranges3__45__cpo5beginE - _ZN30_INTERNAL_54649e13_4_k_cu_main4cuda3std3__45__cpo5beginE)
_ZN30_INTERNAL_54649e13_4_k_cu_main4cuda3std3__45__cpo5beginE:
	.zero		1
	.type		_ZN30_INTERNAL_54649e13_4_k_cu_main4cuda3std6ranges3__45__cpo5beginE,@object
	.size		_ZN30_INTERNAL_54649e13_4_k_cu_main4cuda3std6ranges3__45__cpo5beginE,(_ZN30_INTERNAL_54649e13_4_k_cu_main6thrust24THRUST_300001_SM_1000_NS12placeholders2_5E - _ZN30_INTERNAL_54649e13_4_k_cu_main4cuda3std6ranges3__45__cpo5beginE)
_ZN30_INTERNAL_54649e13_4_k_cu_main4cuda3std6ranges3__45__cpo5beginE:
	.zero		1
	.type		_ZN30_INTERNAL_54649e13_4_k_cu_main6thrust24THRUST_300001_SM_1000_NS12placeholders2_5E,@object
	.size		_ZN30_INTERNAL_54649e13_4_k_cu_main6thrust24THRUST_300001_SM_1000_NS12placeholders2_5E,(_ZN30_INTERNAL_54649e13_4_k_cu_main4cuda3std3__45__cpo6rbeginE - _ZN30_INTERNAL_54649e13_4_k_cu_main6thrust24THRUST_300001_SM_1000_NS12placeholders2_5E)
_ZN30_INTERNAL_54649e13_4_k_cu_main6thrust24THRUST_300001_SM_1000_NS12placeholders2_5E:
	.zero		1
	.type		_ZN30_INTERNAL_54649e13_4_k_cu_main4cuda3std3__45__cpo6rbeginE,@object
	.size		_ZN30_INTERNAL_54649e13_4_k_cu_main4cuda3std3__45__cpo6rbeginE,(_ZN30_INTERNAL_54649e13_4_k_cu_main4cuda3std6ranges3__45__cpo7advanceE - _ZN30_INTERNAL_54649e13_4_k_cu_main4cuda3std3__45__cpo6rbeginE)
_ZN30_INTERNAL_54649e13_4_k_cu_main4cuda3std3__45__cpo6rbeginE:
	.zero		1
	.type		_ZN30_INTERNAL_54649e13_4_k_cu_main4cuda3std6ranges3__45__cpo7advanceE,@object
	.size		_ZN30_INTERNAL_54649e13_4_k_cu_main4cuda3std6ranges3__45__cpo7advanceE,(_ZN30_INTERNAL_54649e13_4_k_cu_main4cuda3std3__47nulloptE - _ZN30_INTERNAL_54649e13_4_k_cu_main4cuda3std6ranges3__45__cpo7advanceE)
_ZN30_INTERNAL_54649e13_4_k_cu_main4cuda3std6ranges3__45__cpo7advanceE:
	.zero		1
	.type		_ZN30_INTERNAL_54649e13_4_k_cu_main4cuda3std3__47nulloptE,@object
	.size		_ZN30_INTERNAL_54649e13_4_k_cu_main4cuda3std3__47nulloptE,(_ZN30_INTERNAL_54649e13_4_k_cu_main4cuda3std6ranges3__45__cpo8distanceE - _ZN30_INTERNAL_54649e13_4_k_cu_main4cuda3std3__47nulloptE)
_ZN30_INTERNAL_54649e13_4_k_cu_main4cuda3std3__47nulloptE:
	.zero		1
	.type		_ZN30_INTERNAL_54649e13_4_k_cu_main4cuda3std6ranges3__45__cpo8distanceE,@object
	.size		_ZN30_INTERNAL_54649e13_4_k_cu_main4cuda3std6ranges3__45__cpo8distanceE,(_ZN30_INTERNAL_54649e13_4_k_cu_main6thrust24THRUST_300001_SM_1000_NS12placeholders3_10E - _ZN30_INTERNAL_54649e13_4_k_cu_main4cuda3std6ranges3__45__cpo8distanceE)
_ZN30_INTERNAL_54649e13_4_k_cu_main4cuda3std6ranges3__45__cpo8distanceE:
	.zero		1
	.type		_ZN30_INTERNAL_54649e13_4_k_cu_main6thrust24THRUST_300001_SM_1000_NS12placeholders3_10E,@object
	.size		_ZN30_INTERNAL_54649e13_4_k_cu_main6thrust24THRUST_300001_SM_1000_NS12placeholders3_10E,(_ZN30_INTERNAL_54649e13_4_k_cu_main4cuda3std3__419piecewise_constructE - _ZN30_INTERNAL_54649e13_4_k_cu_main6thrust24THRUST_300001_SM_1000_NS12placeholders3_10E)
_ZN30_INTERNAL_54649e13_4_k_cu_main6thrust24THRUST_300001_SM_1000_NS12placeholders3_10E:
	.zero		1
	.type		_ZN30_INTERNAL_54649e13_4_k_cu_main4cuda3std3__419piecewise_constructE,@object
	.size		_ZN30_INTERNAL_54649e13_4_k_cu_main4cuda3std3__419piecewise_constructE,(_ZN30_INTERNAL_54649e13_4_k_cu_main4cuda3std6ranges3__45__cpo5cdataE - _ZN30_INTERNAL_54649e13_4_k_cu_main4cuda3std3__419piecewise_constructE)
_ZN30_INTERNAL_54649e13_4_k_cu_main4cuda3std3__419piecewise_constructE:
	.zero		1
	.type		_ZN30_INTERNAL_54649e13_4_k_cu_main4cuda3std6ranges3__45__cpo5cdataE,@object
	.size		_ZN30_INTERNAL_54649e13_4_k_cu_main4cuda3std6ranges3__45__cpo5cdataE,(_ZN30_INTERNAL_54649e13_4_k_cu_main6thrust24THRUST_300001_SM_1000_NS12placeholders2_2E - _ZN30_INTERNAL_54649e13_4_k_cu_main4cuda3std6ranges3__45__cpo5cdataE)
_ZN30_INTERNAL_54649e13_4_k_cu_main4cuda3std6ranges3__45__cpo5cdataE:
	.zero		1
	.type		_ZN30_INTERNAL_54649e13_4_k_cu_main6thrust24THRUST_300001_SM_1000_NS12placeholders2_2E,@object
	.size		_ZN30_INTERNAL_54649e13_4_k_cu_main6thrust24THRUST_300001_SM_1000_NS12placeholders2_2E,(_ZN30_INTERNAL_54649e13_4_k_cu_main4cuda3std3__45__cpo3endE - _ZN30_INTERNAL_54649e13_4_k_cu_main6thrust24THRUST_300001_SM_1000_NS12placeholders2_2E)
_ZN30_INTERNAL_54649e13_4_k_cu_main6thrust24THRUST_300001_SM_1000_NS12placeholders2_2E:
	.zero		1
	.type		_ZN30_INTERNAL_54649e13_4_k_cu_main4cuda3std3__45__cpo3endE,@object
	.size		_ZN30_INTERNAL_54649e13_4_k_cu_main4cuda3std3__45__cpo3endE,(_ZN30_INTERNAL_54649e13_4_k_cu_main4cuda3std6ranges3__45__cpo3endE - _ZN30_INTERNAL_54649e13_4_k_cu_main4cuda3std3__45__cpo3endE)
_ZN30_INTERNAL_54649e13_4_k_cu_main4cuda3std3__45__cpo3endE:
	.zero		1
	.type		_ZN30_INTERNAL_54649e13_4_k_cu_main4cuda3std6ranges3__45__cpo3endE,@object
	.size		_ZN30_INTERNAL_54649e13_4_k_cu_main4cuda3std6ranges3__45__cpo3endE,(_ZN30_INTERNAL_54649e13_4_k_cu_main6thrust24THRUST_300001_SM_1000_NS12placeholders2_6E - _ZN30_INTERNAL_54649e13_4_k_cu_main4cuda3std6ranges3__45__cpo3endE)
_ZN30_INTERNAL_54649e13_4_k_cu_main4cuda3std6ranges3__45__cpo3endE:
	.zero		1
	.type		_ZN30_INTERNAL_54649e13_4_k_cu_main6thrust24THRUST_300001_SM_1000_NS12placeholders2_6E,@object
	.size		_ZN30_INTERNAL_54649e13_4_k_cu_main6thrust24THRUST_300001_SM_1000_NS12placeholders2_6E,(_ZN30_INTERNAL_54649e13_4_k_cu_main4cuda3std3__45__cpo4rendE - _ZN30_INTERNAL_54649e13_4_k_cu_main6thrust24THRUST_300001_SM_1000_NS12placeholders2_6E)
_ZN30_INTERNAL_54649e13_4_k_cu_main6thrust24THRUST_300001_SM_1000_NS12placeholders2_6E:
	.zero		1
	.type		_ZN30_INTERNAL_54649e13_4_k_cu_main4cuda3std3__45__cpo4rendE,@object
	.size		_ZN30_INTERNAL_54649e13_4_k_cu_main4cuda3std3__45__cpo4rendE,(_ZN30_INTERNAL_54649e13_4_k_cu_main4cuda3std6ranges3__45__cpo9iter_swapE - _ZN30_INTERNAL_54649e13_4_k_cu_main4cuda3std3__45__cpo4rendE)
_ZN30_INTERNAL_54649e13_4_k_cu_main4cuda3std3__45__cpo4rendE:
	.zero		1
	.type		_ZN30_INTERNAL_54649e13_4_k_cu_main4cuda3std6ranges3__45__cpo9iter_swapE,@object
	.size		_ZN30_INTERNAL_54649e13_4_k_cu_main4cuda3std6ranges3__45__cpo9iter_swapE,(_ZN30_INTERNAL_54649e13_4_k_cu_main4cuda3std3__48unexpectE - _ZN30_INTERNAL_54649e13_4_k_cu_main4cuda3std6ranges3__45__cpo9iter_swapE)
_ZN30_INTERNAL_54649e13_4_k_cu_main4cuda3std6ranges3__45__cpo9iter_swapE:
	.zero		1
	.type		_ZN30_INTERNAL_54649e13_4_k_cu_main4cuda3std3__48unexpectE,@object
	.size		_ZN30_INTERNAL_54649e13_4_k_cu_main4cuda3std3__48unexpectE,(_ZN30_INTERNAL_54649e13_4_k_cu_main6thrust24THRUST_300001_SM_1000_NS8cuda_cub3parE - _ZN30_INTERNAL_54649e13_4_k_cu_main4cuda3std3__48unexpectE)
_ZN30_INTERNAL_54649e13_4_k_cu_main4cuda3std3__48unexpectE:
	.zero		1
	.type		_ZN30_INTERNAL_54649e13_4_k_cu_main6thrust24THRUST_300001_SM_1000_NS8cuda_cub3parE,@object
	.size		_ZN30_INTERNAL_54649e13_4_k_cu_main6thrust24THRUST_300001_SM_1000_NS8cuda_cub3parE,(_ZN30_INTERNAL_54649e13_4_k_cu_main6thrust24THRUST_300001_SM_1000_NS12placeholders2_4E - _ZN30_INTERNAL_54649e13_4_k_cu_main6thrust24THRUST_300001_SM_1000_NS8cuda_cub3parE)
_ZN30_INTERNAL_54649e13_4_k_cu_main6thrust24THRUST_300001_SM_1000_NS8cuda_cub3parE:
	.zero		1
	.type		_ZN30_INTERNAL_54649e13_4_k_cu_main6thrust24THRUST_300001_SM_1000_NS12placeholders2_4E,@object
	.size		_ZN30_INTERNAL_54649e13_4_k_cu_main6thrust24THRUST_300001_SM_1000_NS12placeholders2_4E,(_ZN30_INTERNAL_54649e13_4_k_cu_main4cuda3std3__45__cpo4cendE - _ZN30_INTERNAL_54649e13_4_k_cu_main6thrust24THRUST_300001_SM_1000_NS12placeholders2_4E)
_ZN30_INTERNAL_54649e13_4_k_cu_main6thrust24THRUST_300001_SM_1000_NS12placeholders2_4E:
	.zero		1
	.type		_ZN30_INTERNAL_54649e13_4_k_cu_main4cuda3std3__45__cpo4cendE,@object
	.size		_ZN30_INTERNAL_54649e13_4_k_cu_main4cuda3std3__45__cpo4cendE,(_ZN30_INTERNAL_54649e13_4_k_cu_main4cuda3std6ranges3__45__cpo4cendE - _ZN30_INTERNAL_54649e13_4_k_cu_main4cuda3std3__45__cpo4cendE)
_ZN30_INTERNAL_54649e13_4_k_cu_main4cuda3std3__45__cpo4cendE:
	.zero		1
	.type		_ZN30_INTERNAL_54649e13_4_k_cu_main4cuda3std6ranges3__45__cpo4cendE,@object
	.size		_ZN30_INTERNAL_54649e13_4_k_cu_main4cuda3std6ranges3__45__cpo4cendE,(_ZN30_INTERNAL_54649e13_4_k_cu_main4cuda3std3__420unreachable_sentinelE - _ZN30_INTERNAL_54649e13_4_k_cu_main4cuda3std6ranges3__45__cpo4cendE)
_ZN30_INTERNAL_54649e13_4_k_cu_main4cuda3std6ranges3__45__cpo4cendE:
	.zero		1
	.type		_ZN30_INTERNAL_54649e13_4_k_cu_main4cuda3std3__420unreachable_sentinelE,@object
	.size		_ZN30_INTERNAL_54649e13_4_k_cu_main4cuda3std3__420unreachable_sentinelE,(_ZN30_INTERNAL_54649e13_4_k_cu_main4cuda3std6ranges3__45__cpo5ssizeE - _ZN30_INTERNAL_54649e13_4_k_cu_main4cuda3std3__420unreachable_sentinelE)
_ZN30_INTERNAL_54649e13_4_k_cu_main4cuda3std3__420unreachable_sentinelE:
	.zero		1
	.type		_ZN30_INTERNAL_54649e13_4_k_cu_main4cuda3std6ranges3__45__cpo5ssizeE,@object
	.size		_ZN30_INTERNAL_54649e13_4_k_cu_main4cuda3std6ranges3__45__cpo5ssizeE,(_ZN30_INTERNAL_54649e13_4_k_cu_main6thrust24THRUST_300001_SM_1000_NS12placeholders2_8E - _ZN30_INTERNAL_54649e13_4_k_cu_main4cuda3std6ranges3__45__cpo5ssizeE)
_ZN30_INTERNAL_54649e13_4_k_cu_main4cuda3std6ranges3__45__cpo5ssizeE:
	.zero		1
	.type		_ZN30_INTERNAL_54649e13_4_k_cu_main6thrust24THRUST_300001_SM_1000_NS12placeholders2_8E,@object
	.size		_ZN30_INTERNAL_54649e13_4_k_cu_main6thrust24THRUST_300001_SM_1000_NS12placeholders2_8E,(_ZN30_INTERNAL_54649e13_4_k_cu_main4cuda3std3__45__cpo5crendE - _ZN30_INTERNAL_54649e13_4_k_cu_main6thrust24THRUST_300001_SM_1000_NS12placeholders2_8E)
_ZN30_INTERNAL_54649e13_4_k_cu_main6thrust24THRUST_300001_SM_1000_NS12placeholders2_8E:
	.zero		1
	.type		_ZN30_INTERNAL_54649e13_4_k_cu_main4cuda3std3__45__cpo5crendE,@object
	.size		_ZN30_INTERNAL_54649e13_4_k_cu_main4cuda3std3__45__cpo5crendE,(_ZN30_INTERNAL_54649e13_4_k_cu_main4cuda3std6ranges3__45__cpo4prevE - _ZN30_INTERNAL_54649e13_4_k_cu_main4cuda3std3__45__cpo5crendE)
_ZN30_INTERNAL_54649e13_4_k_cu_main4cuda3std3__45__cpo5crendE:
	.zero		1
	.type		_ZN30_INTERNAL_54649e13_4_k_cu_main4cuda3std6ranges3__45__cpo4prevE,@object
	.size		_ZN30_INTERNAL_54649e13_4_k_cu_main4cuda3std6ranges3__45__cpo4prevE,(_ZN30_INTERNAL_54649e13_4_k_cu_main4cuda3std6ranges3__45__cpo9iter_moveE - _ZN30_INTERNAL_54649e13_4_k_cu_main4cuda3std6ranges3__45__cpo4prevE)
_ZN30_INTERNAL_54649e13_4_k_cu_main4cuda3std6ranges3__45__cpo4prevE:
	.zero		1
	.type		_ZN30_INTERNAL_54649e13_4_k_cu_main4cuda3std6ranges3__45__cpo9iter_moveE,@object
	.size		_ZN30_INTERNAL_54649e13_4_k_cu_main4cuda3std6ranges3__45__cpo9iter_moveE,(_ZN30_INTERNAL_54649e13_4_k_cu_main6thrust24THRUST_300001_SM_1000_NS6system6detail10sequential3seqE - _ZN30_INTERNAL_54649e13_4_k_cu_main4cuda3std6ranges3__45__cpo9iter_moveE)
_ZN30_INTERNAL_54649e13_4_k_cu_main4cuda3std6ranges3__45__cpo9iter_moveE:
	.zero		1
	.type		_ZN30_INTERNAL_54649e13_4_k_cu_main6thrust24THRUST_300001_SM_1000_NS6system6detail10sequential3seqE,@object
	.size		_ZN30_INTERNAL_54649e13_4_k_cu_main6thrust24THRUST_300001_SM_1000_NS6system6detail10sequential3seqE,(.L_31 - _ZN30_INTERNAL_54649e13_4_k_cu_main6thrust24THRUST_300001_SM_1000_NS6system6detail10sequential3seqE)
_ZN30_INTERNAL_54649e13_4_k_cu_main6thrust24THRUST_300001_SM_1000_NS6system6detail10sequential3seqE:
	.zero		1
.L_31:


//--------------------- .nv.shared._ZN3cub18CUB_300001_SM_10006detail6reduce18DeviceReduceKernelINS2_10policy_hubIdyN4cuda3std3__44plusIdEEE10Policy1000EN6thrust24THRUST_300001_SM_1000_NS6detail15normal_iteratorINSD_10device_ptrIdEEEEyS9_dNS7_10__identityEEEvT0_PT3_T1_NS0_13GridEvenShareISN_EET2_T4_ --------------------------
	.section	.nv.shared._ZN3cub18CUB_300001_SM_10006detail6reduce18DeviceReduceKernelINS2_10policy_hubIdyN4cuda3std3__44plusIdEEE10Policy1000EN6thrust24THRUST_300001_SM_1000_NS6detail15normal_iteratorINSD_10device_ptrIdEEEEyS9_dNS7_10__identityEEEvT0_PT3_T1_NS0_13GridEvenShareISN_EET2_T4_,"aw",@nobits
	.sectionflags	@""
	.align	8
.nv.shared._ZN3cub18CUB_300001_SM_10006detail6reduce18DeviceReduceKernelINS2_10policy_hubIdyN4cuda3std3__44plusIdEEE10Policy1000EN6thrust24THRUST_300001_SM_1000_NS6detail15normal_iteratorINSD_10device_ptrIdEEEEyS9_dNS7_10__identityEEEvT0_PT3_T1_NS0_13GridEvenShareISN_EET2_T4_:
	.zero		1176


//--------------------- .nv.shared._ZN3cub18CUB_300001_SM_10006detail6reduce28DeviceReduceSingleTileKernelINS2_10policy_hubIdyN4cuda3std3__44plusIdEEE10Policy1000EN6thrust24THRUST_300001_SM_1000_NS6detail15normal_iteratorINSD_10device_ptrIdEEEEPdyS9_ddNS7_10__identityEEEvT0_T1_T2_T3_T4_T6_ --------------------------
	.section	.nv.shared._ZN3cub18CUB_300001_SM_10006detail6reduce28DeviceReduceSingleTileKernelINS2_10policy_hubIdyN4cuda3std3__44plusIdEEE10Policy1000EN6thrust24THRUST_300001_SM_1000_NS6detail15normal_iteratorINSD_10device_ptrIdEEEEPdyS9_ddNS7_10__identityEEEvT0_T1_T2_T3_T4_T6_,"aw",@nobits
	.sectionflags	@""
	.align	8
.nv.shared._ZN3cub18CUB_300001_SM_10006detail6reduce28DeviceReduceSingleTileKernelINS2_10policy_hubIdyN4cuda3std3__44plusIdEEE10Policy1000EN6thrust24THRUST_300001_SM_1000_NS6detail15normal_iteratorINSD_10device_ptrIdEEEEPdyS9_ddNS7_10__identityEEEvT0_T1_T2_T3_T4_T6_:
	.zero		1176


//--------------------- .nv.shared._ZN3cub18CUB_300001_SM_10006detail6reduce28DeviceReduceSingleTileKernelINS2_10policy_hubIdjN4cuda3std3__44plusIdEEE10Policy1000EPdSC_iS9_ddNS7_10__identityEEEvT0_T1_T2_T3_T4_T6_ --------------------------
	.section	.nv.shared._ZN3cub18CUB_300001_SM_10006detail6reduce28DeviceReduceSingleTileKernelINS2_10policy_hubIdjN4cuda3std3__44plusIdEEE10Policy1000EPdSC_iS9_ddNS7_10__identityEEEvT0_T1_T2_T3_T4_T6_,"aw",@nobits
	.sectionflags	@""
	.align	8
.nv.shared._ZN3cub18CUB_300001_SM_10006detail6reduce28DeviceReduceSingleTileKernelINS2_10policy_hubIdjN4cuda3std3__44plusIdEEE10Policy1000EPdSC_iS9_ddNS7_10__identityEEEvT0_T1_T2_T3_T4_T6_:
	.zero		1216


//--------------------- .nv.shared._ZN3cub18CUB_300001_SM_10006detail6reduce18DeviceReduceKernelINS2_10policy_hubIdjN4cuda3std3__44plusIdEEE10Policy1000EN6thrust24THRUST_300001_SM_1000_NS6detail15normal_iteratorINSD_10device_ptrIdEEEEjS9_dNS7_10__identityEEEvT0_PT3_T1_NS0_13GridEvenShareISN_EET2_T4_ --------------------------
	.section	.nv.shared._ZN3cub18CUB_300001_SM_10006detail6reduce18DeviceReduceKernelINS2_10policy_hubIdjN4cuda3std3__44plusIdEEE10Policy1000EN6thrust24THRUST_300001_SM_1000_NS6detail15normal_iteratorINSD_10device_ptrIdEEEEjS9_dNS7_10__identityEEEvT0_PT3_T1_NS0_13GridEvenShareISN_EET2_T4_,"aw",@nobits
	.sectionflags	@""
	.align	8
.nv.shared._ZN3cub18CUB_300001_SM_10006detail6reduce18DeviceReduceKernelINS2_10policy_hubIdjN4cuda3std3__44plusIdEEE10Policy1000EN6thrust24THRUST_300001_SM_1000_NS6detail15normal_iteratorINSD_10device_ptrIdEEEEjS9_dNS7_10__identityEEEvT0_PT3_T1_NS0_13GridEvenShareISN_EET2_T4_:
	.zero		1216


//--------------------- .nv.shared._ZN3cub18CUB_300001_SM_10006detail6reduce28DeviceReduceSingleTileKernelINS2_10policy_hubIdjN4cuda3std3__44plusIdEEE10Policy1000EN6thrust24THRUST_300001_SM_1000_NS6detail15normal_iteratorINSD_10device_ptrIdEEEEPdjS9_ddNS7_10__identityEEEvT0_T1_T2_T3_T4_T6_ --------------------------
	.section	.nv.shared._ZN3cub18CUB_300001_SM_10006detail6reduce28DeviceReduceSingleTileKernelINS2_10policy_hubIdjN4cuda3std3__44plusIdEEE10Policy1000EN6thrust24THRUST_300001_SM_1000_NS6detail15normal_iteratorINSD_10device_ptrIdEEEEPdjS9_ddNS7_10__identityEEEvT0_T1_T2_T3_T4_T6_,"aw",@nobits
	.sectionflags	@""
	.align	8
.nv.shared._ZN3cub18CUB_300001_SM_10006detail6reduce28DeviceReduceSingleTileKernelINS2_10policy_hubIdjN4cuda3std3__44plusIdEEE10Policy1000EN6thrust24THRUST_300001_SM_1000_NS6detail15normal_iteratorINSD_10device_ptrIdEEEEPdjS9_ddNS7_10__identityEEEvT0_T1_T2_T3_T4_T6_:
	.zero		1216


//--------------------- .nv.constant0._ZN3cub18CUB_300001_SM_10006detail6reduce28DeviceReduceSingleTileKernelINS2_10policy_hubIdyN4cuda3std3__44plusIdEEE10Policy1000EPdSC_iS9_ddNS7_10__identityEEEvT0_T1_T2_T3_T4_T6_ --------------------------
	.section	.nv.constant0._ZN3cub18CUB_300001_SM_10006detail6reduce28DeviceReduceSingleTileKernelINS2_10policy_hubIdyN4cuda3std3__44plusIdEEE10Policy1000EPdSC_iS9_ddNS7_10__identityEEEvT0_T1_T2_T3_T4_T6_,"a",@progbits
	.sectionflags	@""
	.align	4
.nv.constant0._ZN3cub18CUB_300001_SM_10006detail6reduce28DeviceReduceSingleTileKernelINS2_10policy_hubIdyN4cuda3std3__44plusIdEEE10Policy1000EPdSC_iS9_ddNS7_10__identityEEEvT0_T1_T2_T3_T4_T6_:
	.zero		929


//--------------------- .nv.constant0._ZN3cub18CUB_300001_SM_10006detail6reduce18DeviceReduceKernelINS2_10policy_hubIdyN4cuda3std3__44plusIdEEE10Policy1000EN6thrust24THRUST_300001_SM_1000_NS6detail15normal_iteratorINSD_10device_ptrIdEEEEyS9_dNS7_10__identityEEEvT0_PT3_T1_NS0_13GridEvenShareISN_EET2_T4_ --------------------------
	.section	.nv.constant0._ZN3cub18CUB_300001_SM_10006detail6reduce18DeviceReduceKernelINS2_10policy_hubIdyN4cuda3std3__44plusIdEEE10Policy1000EN6thrust24THRUST_300001_SM_1000_NS6detail15normal_iteratorINSD_10device_ptrIdEEEEyS9_dNS7_10__identityEEEvT0_PT3_T1_NS0_13GridEvenShareISN_EET2_T4_,"a",@progbits
	.sectionflags	@""
	.align	4
.nv.constant0._ZN3cub18CUB_300001_SM_10006detail6reduce18DeviceReduceKernelINS2_10policy_hubIdyN4cuda3std3__44plusIdEEE10Policy1000EN6thrust24THRUST_300001_SM_1000_NS6detail15normal_iteratorINSD_10device_ptrIdEEEEyS9_dNS7_10__identityEEEvT0_PT3_T1_NS0_13GridEvenShareISN_EET2_T4_:
	.zero		994


//--------------------- .nv.constant0._ZN3cub18CUB_300001_SM_10006detail6reduce28DeviceReduceSingleTileKernelINS2_10policy_hubIdyN4cuda3std3__44plusIdEEE10Policy1000EN6thrust24THRUST_300001_SM_1000_NS6detail15normal_iteratorINSD_10device_ptrIdEEEEPdyS9_ddNS7_10__identityEEEvT0_T1_T2_T3_T4_T6_ --------------------------
	.section	.nv.constant0._ZN3cub18CUB_300001_SM_10006detail6reduce28DeviceReduceSingleTileKernelINS2_10policy_hubIdyN4cuda3std3__44plusIdEEE10Policy1000EN6thrust24THRUST_300001_SM_1000_NS6detail15normal_iteratorINSD_10device_ptrIdEEEEPdyS9_ddNS7_10__identityEEEvT0_T1_T2_T3_T4_T6_,"a",@progbits
	.sectionflags	@""
	.align	4
.nv.constant0._ZN3cub18CUB_300001_SM_10006detail6reduce28DeviceReduceSingleTileKernelINS2_10policy_hubIdyN4cuda3std3__44plusIdEEE10Policy1000EN6thrust24THRUST_300001_SM_1000_NS6detail15normal_iteratorINSD_10device_ptrIdEEEEPdyS9_ddNS7_10__identityEEEvT0_T1_T2_T3_T4_T6_:
	.zero		937


//--------------------- .nv.constant0._ZN3cub18CUB_300001_SM_10006detail6reduce28DeviceReduceSingleTileKernelINS2_10policy_hubIdjN4cuda3std3__44plusIdEEE10Policy1000EPdSC_iS9_ddNS7_10__identityEEEvT0_T1_T2_T3_T4_T6_ --------------------------
	.section	.nv.constant0._ZN3cub18CUB_300001_SM_10006detail6reduce28DeviceReduceSingleTileKernelINS2_10policy_hubIdjN4cuda3std3__44plusIdEEE10Policy1000EPdSC_iS9_ddNS7_10__identityEEEvT0_T1_T2_T3_T4_T6_,"a",@progbits
	.sectionflags	@""
	.align	4
.nv.constant0._ZN3cub18CUB_300001_SM_10006detail6reduce28DeviceReduceSingleTileKernelINS2_10policy_hubIdjN4cuda3std3__44plusIdEEE10Policy1000EPdSC_iS9_ddNS7_10__identityEEEvT0_T1_T2_T3_T4_T6_:
	.zero		929


//--------------------- .nv.constant0._ZN3cub18CUB_300001_SM_10006detail6reduce18DeviceReduceKernelINS2_10policy_hubIdjN4cuda3std3__44plusIdEEE10Policy1000EN6thrust24THRUST_300001_SM_1000_NS6detail15normal_iteratorINSD_10device_ptrIdEEEEjS9_dNS7_10__identityEEEvT0_PT3_T1_NS0_13GridEvenShareISN_EET2_T4_ --------------------------
	.section	.nv.constant0._ZN3cub18CUB_300001_SM_10006detail6reduce18DeviceReduceKernelINS2_10policy_hubIdjN4cuda3std3__44plusIdEEE10Policy1000EN6thrust24THRUST_300001_SM_1000_NS6detail15normal_iteratorINSD_10device_ptrIdEEEEjS9_dNS7_10__identityEEEvT0_PT3_T1_NS0_13GridEvenShareISN_EET2_T4_,"a",@progbits
	.sectionflags	@""
	.align	4
.nv.constant0._ZN3cub18CUB_300001_SM_10006detail6reduce18DeviceReduceKernelINS2_10policy_hubIdjN4cuda3std3__44plusIdEEE10Policy1000EN6thrust24THRUST_300001_SM_1000_NS6detail15normal_iteratorINSD_10device_ptrIdEEEEjS9_dNS7_10__identityEEEvT0_PT3_T1_NS0_13GridEvenShareISN_EET2_T4_:
	.zero		958


//--------------------- .nv.constant0._ZN3cub18CUB_300001_SM_10006detail6reduce28DeviceReduceSingleTileKernelINS2_10policy_hubIdjN4cuda3std3__44plusIdEEE10Policy1000EN6thrust24THRUST_300001_SM_1000_NS6detail15normal_iteratorINSD_10device_ptrIdEEEEPdjS9_ddNS7_10__identityEEEvT0_T1_T2_T3_T4_T6_ --------------------------
	.section	.nv.constant0._ZN3cub18CUB_300001_SM_10006detail6reduce28DeviceReduceSingleTileKernelINS2_10policy_hubIdjN4cuda3std3__44plusIdEEE10Policy1000EN6thrust24THRUST_300001_SM_1000_NS6detail15normal_iteratorINSD_10device_ptrIdEEEEPdjS9_ddNS7_10__identityEEEvT0_T1_T2_T3_T4_T6_,"a",@progbits
	.sectionflags	@""
	.align	4
.nv.constant0._ZN3cub18CUB_300001_SM_10006detail6reduce28DeviceReduceSingleTileKernelINS2_10policy_hubIdjN4cuda3std3__44plusIdEEE10Policy1000EN6thrust24THRUST_300001_SM_1000_NS6detail15normal_iteratorINSD_10device_ptrIdEEEEPdjS9_ddNS7_10__identityEEEvT0_T1_T2_T3_T4_T6_:
	.zero		929


//--------------------- .nv.constant0._ZN3cub18CUB_300001_SM_10006detail9transform16transform_kernelINS2_10policy_hubILb1EN4cuda3std3__45tupleIJN6thrust24THRUST_300001_SM_1000_NS6detail15normal_iteratorINSA_10device_ptrIdEEEEEEEE10policy1000El12calculate_piSF_JPdEEEvT0_iT1_T2_DpNS2_10kernel_argIT3_EE --------------------------
	.section	.nv.constant0._ZN3cub18CUB_300001_SM_10006detail9transform16transform_kernelINS2_10policy_hubILb1EN4cuda3std3__45tupleIJN6thrust24THRUST_300001_SM_1000_NS6detail15normal_iteratorINSA_10device_ptrIdEEEEEEEE10policy1000El12calculate_piSF_JPdEEEvT0_iT1_T2_DpNS2_10kernel_argIT3_EE,"a",@progbits
	.sectionflags	@""
	.align	4
.nv.constant0._ZN3cub18CUB_300001_SM_10006detail9transform16transform_kernelINS2_10policy_hubILb1EN4cuda3std3__45tupleIJN6thrust24THRUST_300001_SM_1000_NS6detail15normal_iteratorINSA_10device_ptrIdEEEEEEEE10policy1000El12calculate_piSF_JPdEEEvT0_iT1_T2_DpNS2_10kernel_argIT3_EE:
	.zero		936


//--------------------- .nv.constant0._ZN3cub18CUB_300001_SM_10006detail9transform16transform_kernelINS2_10policy_hubILb1EN4cuda3std3__45tupleIJN6thrust24THRUST_300001_SM_1000_NS6detail15normal_iteratorINSA_10device_ptrIdEEEEEEEE10policy1000Ei12calculate_piSF_JPdEEEvT0_iT1_T2_DpNS2_10kernel_argIT3_EE --------------------------
	.section	.nv.constant0._ZN3cub18CUB_300001_SM_10006detail9transform16transform_kernelINS2_10policy_hubILb1EN4cuda3std3__45tupleIJN6thrust24THRUST_300001_SM_1000_NS6detail15normal_iteratorINSA_10device_ptrIdEEEEEEEE10policy1000Ei12calculate_piSF_JPdEEEvT0_iT1_T2_DpNS2_10kernel_argIT3_EE,"a",@progbits
	.sectionflags	@""
	.align	4
.nv.constant0._ZN3cub18CUB_300001_SM_10006detail9transform16transform_kernelINS2_10policy_hubILb1EN4cuda3std3__45tupleIJN6thrust24THRUST_300001_SM_1000_NS6detail15normal_iteratorINSA_10device_ptrIdEEEEEEEE10policy1000Ei12calculate_piSF_JPdEEEvT0_iT1_T2_DpNS2_10kernel_argIT3_EE:
	.zero		936


//--------------------- .nv.constant0._ZN3cub18CUB_300001_SM_10006detail8for_each13static_kernelINS2_12policy_hub_t12policy_500_tEmN6thrust24THRUST_300001_SM_1000_NS8cuda_cub20__uninitialized_fill7functorINS7_10device_ptrIdEEdEEEEvT0_T1_ --------------------------
	.section	.nv.constant0._ZN3cub18CUB_300001_SM_10006detail8for_each13static_kernelINS2_12policy_hub_t12policy_500_tEmN6thrust24THRUST_300001_SM_1000_NS8cuda_cub20__uninitialized_fill7functorINS7_10device_ptrIdEEdEEEEvT0_T1_,"a",@progbits
	.sectionflags	@""
	.align	4
.nv.constant0._ZN3cub18CUB_300001_SM_10006detail8for_each13static_kernelINS2_12policy_hub_t12policy_500_tEmN6thrust24THRUST_300001_SM_1000_NS8cuda_cub20__uninitialized_fill7functorINS7_10device_ptrIdEEdEEEEvT0_T1_:
	.zero		920


//--------------------- .nv.constant0._ZN3cub18CUB_300001_SM_10006detail11EmptyKernelIvEEvv --------------------------
	.section	.nv.constant0._ZN3cub18CUB_300001_SM_10006detail11EmptyKernelIvEEvv,"a",@progbits
	.sectionflags	@""
	.align	4
.nv.constant0._ZN3cub18CUB_300001_SM_10006detail11EmptyKernelIvEEvv:
	.zero		896


//--------------------- SYMBOLS --------------------------

	.type		.nv.reservedSmem.offset0,@object
	.size		.nv.reservedSmem.offset0,0x4
	.type		.nv.reservedSmem.cap,@object
	.size		.nv.reservedSmem.cap,0x4
